	.target	sm_100a

	.elftype	@"ET_EXEC"


//--------------------- .note.nv.tkinfo           --------------------------
	.section	.note.nv.tkinfo,"",@"SHT_NOTE"
	.sectionflags	@"SHF_NOTE_NV_TKINFO"
	.tkinfo
        /*0018*/ 	.word	0x00000002
        /*0030*/ 	.string	""
        /*0030*/ 	.string	"ptxas"
        /*0030*/ 	.string	"Cuda compilation tools, release 13.0, V13.0.88"
        /*0030*/ 	.string	"Build cuda_13.0.r13.0/compiler.36424714_0"
        /*0030*/ 	.string	"-arch sm_100a -m 64 "



//--------------------- .note.nv.cuinfo           --------------------------
	.section	.note.nv.cuinfo,"",@"SHT_NOTE"
	.sectionflags	@"SHF_NOTE_NV_CUINFO"
        /*0018*/ 	.short	0x0002
        /*001a*/ 	.short	0x0064
        /*001c*/ 	.short	0x0082
	.zero		2


//--------------------- .nv.info                  --------------------------
	.section	.nv.info,"",@"SHT_CUDA_INFO"
	.align	4


	//----- nvinfo : EIATTR_REGCOUNT
	.align		4
        /*0000*/ 	.byte	0x04, 0x2f
        /*0002*/ 	.short	(.L_19 - .L_18)
	.align		4
.L_18:
        /*0004*/ 	.word	index@(_ZN7cutlass13device_kernelINS_4gemm6kernel13GemmUniversalIN4cute5tupleIJiiiiEEENS1_10collective13CollectiveMmaINS1_35MainloopSm100TmaUmmaWarpSpecializedILi4ELi2ELi2ENS5_IJNS4_1CILi2EEENSA_ILi1EEESC_EEEEENS5_IJNSA_ILi256EEESF_NSA_ILi32EEEEEENS_10tfloat32_tENS5_IJlSC_lEEESI_SJ_NS4_8TiledMMAINS4_8MMA_AtomIJNS4_23SM100_MMA_TF32_2x1SM_SSISI_SI_fLi256ELi256ELNS4_4UMMA5MajorE0ELSO_0ELNSN_7ScaleInE0ELSP_0EEEEEENS4_6LayoutINS5_IJSC_SC_SC_EEENS5_IJNSA_ILi0EEESU_SU_EEEEENS5_IJNS4_10UnderscoreESX_SX_EEEEENS4_18SM100_TMA_2SM_LOADENS4_14ComposedLayoutINS4_7SwizzleILi3ELi4ELi3EEENS4_18smem_ptr_flag_bitsILi32EEENSS_INS5_IJNSA_ILi8EEESG_EEENS5_IJSG_SC_EEEEEEEvNS4_8identityES10_S1A_vS1B_EENS_8epilogue10collective18CollectiveEpilogueINS1D_23Sm100TmaWarpSpecializedILi4ELi2ELi32ELb1ELb0EEEJNS5_IJNSA_ILi128EEESF_SG_EEENS5_IJNSS_IS1I_SC_EENSS_ISG_SC_EEEEESI_SJ_SI_SJ_NS1D_6fusion15FusionCallbacksIS1H_NS1N_17LinearCombinationISI_fSI_fLNS_15FloatRoundStyleE2EEES1J_S1M_JEEENS4_5SM1004TMEM4LOAD26SM100_TMEM_LOAD_32dp32b32xENS4_13SM90_TMA_LOADES1A_NS4_39AutoVectorizingCopyWithAssumedAlignmentILi128EEENS4_14SM90_TMA_STOREES1A_S1Z_S1Z_EEEvvEEEEvNT_6ParamsE)
        /*0008*/ 	.word	0x0000008b


	//----- nvinfo : EIATTR_FRAME_SIZE
	.align		4
.L_19:
        /*000c*/ 	.byte	0x04, 0x11
        /*000e*/ 	.short	(.L_21 - .L_20)
	.align		4
.L_20:
        /*0010*/ 	.word	index@($__internal_2_$__cuda_sm10x_tcgen05_guardrail_trap_unallocated_columns_being_dealloced)
        /*0014*/ 	.word	0x00000000


	//----- nvinfo : EIATTR_FRAME_SIZE
	.align		4
.L_21:
        /*0018*/ 	.byte	0x04, 0x11
        /*001a*/ 	.short	(.L_23 - .L_22)
	.align		4
.L_22:
        /*001c*/ 	.word	index@($__internal_1_$__cuda_sm10x_tcgen05_guardrail_trap_phase_invalid_during_alloc)
        /*0020*/ 	.word	0x00000000


	//----- nvinfo : EIATTR_FRAME_SIZE
	.align		4
.L_23:
        /*0024*/ 	.byte	0x04, 0x11
        /*0026*/ 	.short	(.L_25 - .L_24)
	.align		4
.L_24:
        /*0028*/ 	.word	index@($__internal_0_$__cuda_sm10x_tcgen05_guardrail_trap_col_being_dealloced_not_returned_by_alloc)
        /*002c*/ 	.word	0x00000000


	//----- nvinfo : EIATTR_FRAME_SIZE
	.align		4
.L_25:
        /*0030*/ 	.byte	0x04, 0x11
        /*0032*/ 	.short	(.L_27 - .L_26)
	.align		4
.L_26:
        /*0034*/ 	.word	index@(_ZN7cutlass13device_kernelINS_4gemm6kernel13GemmUniversalIN4cute5tupleIJiiiiEEENS1_10collective13CollectiveMmaINS1_35MainloopSm100TmaUmmaWarpSpecializedILi4ELi2ELi2ENS5_IJNS4_1CILi2EEENSA_ILi1EEESC_EEEEENS5_IJNSA_ILi256EEESF_NSA_ILi32EEEEEENS_10tfloat32_tENS5_IJlSC_lEEESI_SJ_NS4_8TiledMMAINS4_8MMA_AtomIJNS4_23SM100_MMA_TF32_2x1SM_SSISI_SI_fLi256ELi256ELNS4_4UMMA5MajorE0ELSO_0ELNSN_7ScaleInE0ELSP_0EEEEEENS4_6LayoutINS5_IJSC_SC_SC_EEENS5_IJNSA_ILi0EEESU_SU_EEEEENS5_IJNS4_10UnderscoreESX_SX_EEEEENS4_18SM100_TMA_2SM_LOADENS4_14ComposedLayoutINS4_7SwizzleILi3ELi4ELi3EEENS4_18smem_ptr_flag_bitsILi32EEENSS_INS5_IJNSA_ILi8EEESG_EEENS5_IJSG_SC_EEEEEEEvNS4_8identityES10_S1A_vS1B_EENS_8epilogue10collective18CollectiveEpilogueINS1D_23Sm100TmaWarpSpecializedILi4ELi2ELi32ELb1ELb0EEEJNS5_IJNSA_ILi128EEESF_SG_EEENS5_IJNSS_IS1I_SC_EENSS_ISG_SC_EEEEESI_SJ_SI_SJ_NS1D_6fusion15FusionCallbacksIS1H_NS1N_17LinearCombinationISI_fSI_fLNS_15FloatRoundStyleE2EEES1J_S1M_JEEENS4_5SM1004TMEM4LOAD26SM100_TMEM_LOAD_32dp32b32xENS4_13SM90_TMA_LOADES1A_NS4_39AutoVectorizingCopyWithAssumedAlignmentILi128EEENS4_14SM90_TMA_STOREES1A_S1Z_S1Z_EEEvvEEEEvNT_6ParamsE)
        /*0038*/ 	.word	0x00000000


	//----- nvinfo : EIATTR_MIN_STACK_SIZE
	.align		4
.L_27:
        /*003c*/ 	.byte	0x04, 0x12
        /*003e*/ 	.short	(.L_29 - .L_28)
	.align		4
.L_28:
        /*0040*/ 	.word	index@(_ZN7cutlass13device_kernelINS_4gemm6kernel13GemmUniversalIN4cute5tupleIJiiiiEEENS1_10collective13CollectiveMmaINS1_35MainloopSm100TmaUmmaWarpSpecializedILi4ELi2ELi2ENS5_IJNS4_1CILi2EEENSA_ILi1EEESC_EEEEENS5_IJNSA_ILi256EEESF_NSA_ILi32EEEEEENS_10tfloat32_tENS5_IJlSC_lEEESI_SJ_NS4_8TiledMMAINS4_8MMA_AtomIJNS4_23SM100_MMA_TF32_2x1SM_SSISI_SI_fLi256ELi256ELNS4_4UMMA5MajorE0ELSO_0ELNSN_7ScaleInE0ELSP_0EEEEEENS4_6LayoutINS5_IJSC_SC_SC_EEENS5_IJNSA_ILi0EEESU_SU_EEEEENS5_IJNS4_10UnderscoreESX_SX_EEEEENS4_18SM100_TMA_2SM_LOADENS4_14ComposedLayoutINS4_7SwizzleILi3ELi4ELi3EEENS4_18smem_ptr_flag_bitsILi32EEENSS_INS5_IJNSA_ILi8EEESG_EEENS5_IJSG_SC_EEEEEEEvNS4_8identityES10_S1A_vS1B_EENS_8epilogue10collective18CollectiveEpilogueINS1D_23Sm100TmaWarpSpecializedILi4ELi2ELi32ELb1ELb0EEEJNS5_IJNSA_ILi128EEESF_SG_EEENS5_IJNSS_IS1I_SC_EENSS_ISG_SC_EEEEESI_SJ_SI_SJ_NS1D_6fusion15FusionCallbacksIS1H_NS1N_17LinearCombinationISI_fSI_fLNS_15FloatRoundStyleE2EEES1J_S1M_JEEENS4_5SM1004TMEM4LOAD26SM100_TMEM_LOAD_32dp32b32xENS4_13SM90_TMA_LOADES1A_NS4_39AutoVectorizingCopyWithAssumedAlignmentILi128EEENS4_14SM90_TMA_STOREES1A_S1Z_S1Z_EEEvvEEEEvNT_6ParamsE)
        /*0044*/ 	.word	0x00000000
.L_29:


//--------------------- .nv.compat                --------------------------
	.section	.nv.compat,"",@"SHT_CUDA_COMPAT_INFO"
	.align	4
        /*0000*/ 	.byte	0x02, 0x09, 0x01, 0x00, 0x02, 0x02, 0x02, 0x00, 0x02, 0x05, 0x05, 0x00, 0x03, 0x07, 0x01, 0x01
        /*0010*/ 	.byte	0x02, 0x03, 0x01, 0x00, 0x02, 0x06, 0x01, 0x00, 0x04, 0x0b, 0x08, 0x00, 0x09, 0x00, 0x00, 0x00
        /*0020*/ 	.byte	0x00, 0x00, 0x00, 0x00


//--------------------- .nv.info._ZN7cutlass13device_kernelINS_4gemm6kernel13GemmUniversalIN4cute5tupleIJiiiiEEENS1_10collective13CollectiveMmaINS1_35MainloopSm100TmaUmmaWarpSpecializedILi4ELi2ELi2ENS5_IJNS4_1CILi2EEENSA_ILi1EEESC_EEEEENS5_IJNSA_ILi256EEESF_NSA_ILi32EEEEEENS_10tfloat32_tENS5_IJlSC_lEEESI_SJ_NS4_8TiledMMAINS4_8MMA_AtomIJNS4_23SM100_MMA_TF32_2x1SM_SSISI_SI_fLi256ELi256ELNS4_4UMMA5MajorE0ELSO_0ELNSN_7ScaleInE0ELSP_0EEEEEENS4_6LayoutINS5_IJSC_SC_SC_EEENS5_IJNSA_ILi0EEESU_SU_EEEEENS5_IJNS4_10UnderscoreESX_SX_EEEEENS4_18SM100_TMA_2SM_LOADENS4_14ComposedLayoutINS4_7SwizzleILi3ELi4ELi3EEENS4_18smem_ptr_flag_bitsILi32EEENSS_INS5_IJNSA_ILi8EEESG_EEENS5_IJSG_SC_EEEEEEEvNS4_8identityES10_S1A_vS1B_EENS_8epilogue10collective18CollectiveEpilogueINS1D_23Sm100TmaWarpSpecializedILi4ELi2ELi32ELb1ELb0EEEJNS5_IJNSA_ILi128EEESF_SG_EEENS5_IJNSS_IS1I_SC_EENSS_ISG_SC_EEEEESI_SJ_SI_SJ_NS1D_6fusion15FusionCallbacksIS1H_NS1N_17LinearCombinationISI_fSI_fLNS_15FloatRoundStyleE2EEES1J_S1M_JEEENS4_5SM1004TMEM4LOAD26SM100_TMEM_LOAD_32dp32b32xENS4_13SM90_TMA_LOADES1A_NS4_39AutoVectorizingCopyWithAssumedAlignmentILi128EEENS4_14SM90_TMA_STOREES1A_S1Z_S1Z_EEEvvEEEEvNT_6ParamsE --------------------------
	.section	.nv.info._ZN7cutlass13device_kernelINS_4gemm6kernel13GemmUniversalIN4cute5tupleIJiiiiEEENS1_10collective13CollectiveMmaINS1_35MainloopSm100TmaUmmaWarpSpecializedILi4ELi2ELi2ENS5_IJNS4_1CILi2EEENSA_ILi1EEESC_EEEEENS5_IJNSA_ILi256EEESF_NSA_ILi32EEEEEENS_10tfloat32_tENS5_IJlSC_lEEESI_SJ_NS4_8TiledMMAINS4_8MMA_AtomIJNS4_23SM100_MMA_TF32_2x1SM_SSISI_SI_fLi256ELi256ELNS4_4UMMA5MajorE0ELSO_0ELNSN_7ScaleInE0ELSP_0EEEEEENS4_6LayoutINS5_IJSC_SC_SC_EEENS5_IJNSA_ILi0EEESU_SU_EEEEENS5_IJNS4_10UnderscoreESX_SX_EEEEENS4_18SM100_TMA_2SM_LOADENS4_14ComposedLayoutINS4_7SwizzleILi3ELi4ELi3EEENS4_18smem_ptr_flag_bitsILi32EEENSS_INS5_IJNSA_ILi8EEESG_EEENS5_IJSG_SC_EEEEEEEvNS4_8identityES10_S1A_vS1B_EENS_8epilogue10collective18CollectiveEpilogueINS1D_23Sm100TmaWarpSpecializedILi4ELi2ELi32ELb1ELb0EEEJNS5_IJNSA_ILi128EEESF_SG_EEENS5_IJNSS_IS1I_SC_EENSS_ISG_SC_EEEEESI_SJ_SI_SJ_NS1D_6fusion15FusionCallbacksIS1H_NS1N_17LinearCombinationISI_fSI_fLNS_15FloatRoundStyleE2EEES1J_S1M_JEEENS4_5SM1004TMEM4LOAD26SM100_TMEM_LOAD_32dp32b32xENS4_13SM90_TMA_LOADES1A_NS4_39AutoVectorizingCopyWithAssumedAlignmentILi128EEENS4_14SM90_TMA_STOREES1A_S1Z_S1Z_EEEvvEEEEvNT_6ParamsE,"",@"SHT_CUDA_INFO"
	.sectionflags	@""
	.align	4


	//----- nvinfo : EIATTR_CUDA_API_VERSION
	.align		4
        /*0000*/ 	.byte	0x04, 0x37
        /*0002*/ 	.short	(.L_31 - .L_30)
.L_30:
        /*0004*/ 	.word	0x00000082


	//----- nvinfo : EIATTR_KPARAM_INFO
	.align		4
.L_31:
        /*0008*/ 	.byte	0x04, 0x17
        /*000a*/ 	.short	(.L_33 - .L_32)
.L_32:
        /*000c*/ 	.word	0x00000000
        /*0010*/ 	.short	0x0000
        /*0012*/ 	.short	0x0000
        /*0014*/ 	.byte	0x00, 0xf0, 0x01, 0x20


	//----- nvinfo : EIATTR_AT_ENTRY_FRAGMENTS
	.align		4
.L_33:
        /*0018*/ 	.byte	0x04, 0x4f
        /*001a*/ 	.short	(.L_35 - .L_34)


	//   ....[0]....
.L_34:
        /*001c*/ 	.word	0x00000007


	//----- nvinfo : EIATTR_RESERVED_SMEM_USED
	.align		4
.L_35:
        /*0020*/ 	.byte	0x01, 0x41
	.zero		2


	//----- nvinfo : EIATTR_SPARSE_MMA_MASK
	.align		4
        /*0024*/ 	.byte	0x03, 0x50
        /*0026*/ 	.short	0x0000


	//----- nvinfo : EIATTR_TCGEN05_2CTA_USED
	.align		4
        /*0028*/ 	.byte	0x01, 0x52
	.zero		2


	//----- nvinfo : EIATTR_MAXREG_COUNT
	.align		4
        /*002c*/ 	.byte	0x03, 0x1b
        /*002e*/ 	.short	0x00ff


	//----- nvinfo : EIATTR_NUM_BARRIERS
	.align		4
        /*0030*/ 	.byte	0x02, 0x4c
        /*0032*/ 	.byte	0x07
	.zero		1


	//----- nvinfo : EIATTR_EXTERNS
	.align		4
        /*0034*/ 	.byte	0x04, 0x0f
        /*0036*/ 	.short	(.L_37 - .L_36)


	//   ....[0]....
	.align		4
.L_36:
        /*0038*/ 	.word	index@(__assertfail)


	//----- nvinfo : EIATTR_MERCURY_ISA_VERSION
	.align		4
.L_37:
        /*003c*/ 	.byte	0x03, 0x5f
        /*003e*/ 	.short	0x0101


	//----- nvinfo : EIATTR_INT_WARP_WIDE_INSTR_OFFSETS
	.align		4
        /*0040*/ 	.byte	0x04, 0x31
        /*0042*/ 	.short	(.L_39 - .L_38)


	//   ....[0]....
.L_38:
        /*0044*/ 	.word	0x00000cd0


	//   ....[1]....
        /*0048*/ 	.word	0x00000d70


	//   ....[2]....
        /*004c*/ 	.word	0x000020a0


	//   ....[3]....
        /*0050*/ 	.word	0x00003e60


	//   ....[4]....
        /*0054*/ 	.word	0x00003e80


	//   ....[5]....
        /*0058*/ 	.word	0x00003eb0


	//   ....[6]....
        /*005c*/ 	.word	0x000047e0


	//   ....[7]....
        /*0060*/ 	.word	0x00004850


	//   ....[8]....
        /*0064*/ 	.word	0x00004940


	//   ....[9]....
        /*0068*/ 	.word	0x000049c0


	//   ....[10]....
        /*006c*/ 	.word	0x00004ab0


	//   ....[11]....
        /*0070*/ 	.word	0x00004b30


	//   ....[12]....
        /*0074*/ 	.word	0x00004c30


	//   ....[13]....
        /*0078*/ 	.word	0x00004cc0


	//   ....[14]....
        /*007c*/ 	.word	0x00004dc0


	//   ....[15]....
        /*0080*/ 	.word	0x00004ea0


	//   ....[16]....
        /*0084*/ 	.word	0x00004f40


	//   ....[17]....
        /*0088*/ 	.word	0x00005030


	//   ....[18]....
        /*008c*/ 	.word	0x000050d0


	//   ....[19]....
        /*0090*/ 	.word	0x000051e0


	//   ....[20]....
        /*0094*/ 	.word	0x00005340


	//   ....[21]....
        /*0098*/ 	.word	0x00005490


	//----- nvinfo : EIATTR_COOP_GROUP_MASK_REGIDS
	.align		4
.L_39:
        /*009c*/ 	.byte	0x04, 0x29
        /*009e*/ 	.short	(.L_41 - .L_40)


	//   ....[0]....
.L_40:
        /*00a0*/ 	.word	0xffffffff


	//   ....[1]....
        /*00a4*/ 	.word	0xffffffff


	//   ....[2]....
        /*00a8*/ 	.word	0xffffffff


	//   ....[3]....
        /*00ac*/ 	.word	0xffffffff


	//   ....[4]....
        /*00b0*/ 	.word	0xffffffff


	//   ....[5]....
        /*00b4*/ 	.word	0xffffffff


	//   ....[6]....
        /*00b8*/ 	.word	0xffffffff


	//   ....[7]....
        /*00bc*/ 	.word	0xffffffff


	//   ....[8]....
        /*00c0*/ 	.word	0xffffffff


	//   ....[9]....
        /*00c4*/ 	.word	0xffffffff


	//   ....[10]....
        /*00c8*/ 	.word	0xffffffff


	//   ....[11]....
        /*00cc*/ 	.word	0xffffffff


	//   ....[12]....
        /*00d0*/ 	.word	0xffffffff


	//   ....[13]....
        /*00d4*/ 	.word	0xffffffff


	//----- nvinfo : EIATTR_COOP_GROUP_INSTR_OFFSETS
	.align		4
.L_41:
        /*00d8*/ 	.byte	0x04, 0x28
        /*00da*/ 	.short	(.L_43 - .L_42)


	//   ....[0]....
.L_42:
        /*00dc*/ 	.word	0x000000c0


	//   ....[1]....
        /*00e0*/ 	.word	0x00000500


	//   ....[2]....
        /*00e4*/ 	.word	0x00000680


	//   ....[3]....
        /*00e8*/ 	.word	0x00000810


	//   ....[4]....
        /*00ec*/ 	.word	0x00000900


	//   ....[5]....
        /*00f0*/ 	.word	0x00000a60


	//   ....[6]....
        /*00f4*/ 	.word	0x00000bb0


	//   ....[7]....
        /*00f8*/ 	.word	0x00000df0


	//   ....[8]....
        /*00fc*/ 	.word	0x00001f80


	//   ....[9]....
        /*0100*/ 	.word	0x00002d60


	//   ....[10]....
        /*0104*/ 	.word	0x00003230


	//   ....[11]....
        /*0108*/ 	.word	0x00003260


	//   ....[12]....
        /*010c*/ 	.word	0x00003d60


	//   ....[13]....
        /*0110*/ 	.word	0x00003f70


	//----- nvinfo : EIATTR_VRC_CTA_INIT_COUNT
	.align		4
.L_43:
        /*0114*/ 	.byte	0x02, 0x4a
        /*0116*/ 	.byte	0x80
	.zero		1


	//----- nvinfo : EIATTR_SYSCALL_OFFSETS
	.align		4
        /*0118*/ 	.byte	0x04, 0x46
        /*011a*/ 	.short	(.L_45 - .L_44)


	//   ....[0]....
.L_44:
        /*011c*/ 	.word	0x00005f30


	//   ....[1]....
        /*0120*/ 	.word	0x00006020


	//   ....[2]....
        /*0124*/ 	.word	0x00006990


	//   ....[3]....
        /*0128*/ 	.word	0x000077e0


	//   ....[4]....
        /*012c*/ 	.word	0x00008600


	//   ....[5]....
        /*0130*/ 	.word	0x00009450


	//   ....[6]....
        /*0134*/ 	.word	0x0000a2b0


	//   ....[7]....
        /*0138*/ 	.word	0x0000b140


	//   ....[8]....
        /*013c*/ 	.word	0x0000bfa0


	//   ....[9]....
        /*0140*/ 	.word	0x0000cdb0


	//----- nvinfo : EIATTR_MBARRIER_INSTR_OFFSETS
	.align		4
.L_45:
        /*0144*/ 	.byte	0x04, 0x39
        /*0146*/ 	.short	(.L_47 - .L_46)


	//   ....[0]....
.L_46:
        /*0148*/ 	.word	0x000005f0
        /*014c*/ 	.word	0x000000ff
        /*0150*/ 	.word	0x00000000
        /*0154*/ 	.short	0x0100
        /*0156*/ 	.byte	0x08
	.zero		1


	//   ....[1]....
        /*0158*/ 	.word	0x00000600
        /*015c*/ 	.word	0x000000ff
        /*0160*/ 	.word	0x00000020
        /*0164*/ 	.short	0x0100
        /*0166*/ 	.byte	0x08
	.zero		1


	//   ....[2]....
        /*0168*/ 	.word	0x00000610
        /*016c*/ 	.word	0x000000ff
        /*0170*/ 	.word	0x00000008
        /*0174*/ 	.short	0x0100
        /*0176*/ 	.byte	0x08
	.zero		1


	//   ....[3]....
        /*0178*/ 	.word	0x00000620
        /*017c*/ 	.word	0x000000ff
        /*0180*/ 	.word	0x00000028
        /*0184*/ 	.short	0x0100
        /*0186*/ 	.byte	0x08
	.zero		1


	//   ....[4]....
        /*0188*/ 	.word	0x00000630
        /*018c*/ 	.word	0x000000ff
        /*0190*/ 	.word	0x00000010
        /*0194*/ 	.short	0x0100
        /*0196*/ 	.byte	0x08
	.zero		1


	//   ....[5]....
        /*0198*/ 	.word	0x00000640
        /*019c*/ 	.word	0x000000ff
        /*01a0*/ 	.word	0x00000030
        /*01a4*/ 	.short	0x0100
        /*01a6*/ 	.byte	0x08
	.zero		1


	//   ....[6]....
        /*01a8*/ 	.word	0x00000650
        /*01ac*/ 	.word	0x000000ff
        /*01b0*/ 	.word	0x00000018
        /*01b4*/ 	.short	0x0100
        /*01b6*/ 	.byte	0x08
	.zero		1


	//   ....[7]....
        /*01b8*/ 	.word	0x00000660
        /*01bc*/ 	.word	0x000000ff
        /*01c0*/ 	.word	0x00000038
        /*01c4*/ 	.short	0x0100
        /*01c6*/ 	.byte	0x08
	.zero		1


	//   ....[8]....
        /*01c8*/ 	.word	0x00000780
        /*01cc*/ 	.word	0x000000ff
        /*01d0*/ 	.word	0x00000040
        /*01d4*/ 	.short	0x0100
        /*01d6*/ 	.byte	0x09
	.zero		1


	//   ....[9]....
        /*01d8*/ 	.word	0x00000790
        /*01dc*/ 	.word	0x000000ff
        /*01e0*/ 	.word	0x00000060
        /*01e4*/ 	.short	0x0100
        /*01e6*/ 	.byte	0x09
	.zero		1


	//   ....[10]....
        /*01e8*/ 	.word	0x000007a0
        /*01ec*/ 	.word	0x000000ff
        /*01f0*/ 	.word	0x00000048
        /*01f4*/ 	.short	0x0100
        /*01f6*/ 	.byte	0x09
	.zero		1


	//   ....[11]....
        /*01f8*/ 	.word	0x000007b0
        /*01fc*/ 	.word	0x000000ff
        /*0200*/ 	.word	0x00000068
        /*0204*/ 	.short	0x0100
        /*0206*/ 	.byte	0x09
	.zero		1


	//   ....[12]....
        /*0208*/ 	.word	0x000007c0
        /*020c*/ 	.word	0x000000ff
        /*0210*/ 	.word	0x00000050
        /*0214*/ 	.short	0x0100
        /*0216*/ 	.byte	0x09
	.zero		1


	//   ....[13]....
        /*0218*/ 	.word	0x000007d0
        /*021c*/ 	.word	0x000000ff
        /*0220*/ 	.word	0x00000070
        /*0224*/ 	.short	0x0100
        /*0226*/ 	.byte	0x09
	.zero		1


	//   ....[14]....
        /*0228*/ 	.word	0x000007e0
        /*022c*/ 	.word	0x000000ff
        /*0230*/ 	.word	0x00000058
        /*0234*/ 	.short	0x0100
        /*0236*/ 	.byte	0x09
	.zero		1


	//   ....[15]....
        /*0238*/ 	.word	0x000007f0
        /*023c*/ 	.word	0x000000ff
        /*0240*/ 	.word	0x00000078
        /*0244*/ 	.short	0x0100
        /*0246*/ 	.byte	0x09
	.zero		1


	//   ....[16]....
        /*0248*/ 	.word	0x000008d0
        /*024c*/ 	.word	0x000000ff
        /*0250*/ 	.word	0x00000080
        /*0254*/ 	.short	0x0100
        /*0256*/ 	.byte	0x08
	.zero		1


	//   ....[17]....
        /*0258*/ 	.word	0x000008e0
        /*025c*/ 	.word	0x000000ff
        /*0260*/ 	.word	0x00000088
        /*0264*/ 	.short	0x0100
        /*0266*/ 	.byte	0x08
	.zero		1


	//   ....[18]....
        /*0268*/ 	.word	0x00000a10
        /*026c*/ 	.word	0x000000ff
        /*0270*/ 	.word	0x00000090
        /*0274*/ 	.short	0x0100
        /*0276*/ 	.byte	0x08
	.zero		1


	//   ....[19]....
        /*0278*/ 	.word	0x00000a20
        /*027c*/ 	.word	0x000000ff
        /*0280*/ 	.word	0x000000a0
        /*0284*/ 	.short	0x0100
        /*0286*/ 	.byte	0x08
	.zero		1


	//   ....[20]....
        /*0288*/ 	.word	0x00000a30
        /*028c*/ 	.word	0x000000ff
        /*0290*/ 	.word	0x00000098
        /*0294*/ 	.short	0x0100
        /*0296*/ 	.byte	0x08
	.zero		1


	//   ....[21]....
        /*0298*/ 	.word	0x00000a40
        /*029c*/ 	.word	0x000000ff
        /*02a0*/ 	.word	0x000000a8
        /*02a4*/ 	.short	0x0100
        /*02a6*/ 	.byte	0x08
	.zero		1


	//   ....[22]....
        /*02a8*/ 	.word	0x00000b60
        /*02ac*/ 	.word	0x000000ff
        /*02b0*/ 	.word	0x000000b0
        /*02b4*/ 	.short	0x0100
        /*02b6*/ 	.byte	0x09
	.zero		1


	//   ....[23]....
        /*02b8*/ 	.word	0x00000b70
        /*02bc*/ 	.word	0x000000ff
        /*02c0*/ 	.word	0x000000c0
        /*02c4*/ 	.short	0x0100
        /*02c6*/ 	.byte	0x09
	.zero		1


	//   ....[24]....
        /*02c8*/ 	.word	0x00000b80
        /*02cc*/ 	.word	0x000000ff
        /*02d0*/ 	.word	0x000000b8
        /*02d4*/ 	.short	0x0100
        /*02d6*/ 	.byte	0x09
	.zero		1


	//   ....[25]....
        /*02d8*/ 	.word	0x00000b90
        /*02dc*/ 	.word	0x000000ff
        /*02e0*/ 	.word	0x000000c8
        /*02e4*/ 	.short	0x0100
        /*02e6*/ 	.byte	0x09
	.zero		1


	//   ....[26]....
        /*02e8*/ 	.word	0x00000c80
        /*02ec*/ 	.word	0x000000ff
        /*02f0*/ 	.word	0x000000d0
        /*02f4*/ 	.short	0x0100
        /*02f6*/ 	.byte	0x08
	.zero		1


	//   ....[27]....
        /*02f8*/ 	.word	0x00000c90
        /*02fc*/ 	.word	0x000000ff
        /*0300*/ 	.word	0x000000e0
        /*0304*/ 	.short	0x0100
        /*0306*/ 	.byte	0x08
	.zero		1


	//   ....[28]....
        /*0308*/ 	.word	0x00000ca0
        /*030c*/ 	.word	0x000000ff
        /*0310*/ 	.word	0x000000d8
        /*0314*/ 	.short	0x0100
        /*0316*/ 	.byte	0x08
	.zero		1


	//   ....[29]....
        /*0318*/ 	.word	0x00000cb0
        /*031c*/ 	.word	0x000000ff
        /*0320*/ 	.word	0x000000e8
        /*0324*/ 	.short	0x0100
        /*0326*/ 	.byte	0x08
	.zero		1


	//   ....[30]....
        /*0328*/ 	.word	0x00000da0
        /*032c*/ 	.word	0x000000ff
        /*0330*/ 	.word	0x000000f0
        /*0334*/ 	.short	0x0100
        /*0336*/ 	.byte	0x07
	.zero		1


	//   ....[31]....
        /*0338*/ 	.word	0x000017b0
        /*033c*/ 	.word	0x00000003
        /*0340*/ 	.word	0x000000e0
        /*0344*/ 	.short	0x010a
        /*0346*/ 	.byte	0xff
	.zero		1


	//   ....[32]....
        /*0348*/ 	.word	0x000017e0
        /*034c*/ 	.word	0x00000003
        /*0350*/ 	.word	0x000000d0
        /*0354*/ 	.short	0x0101
        /*0356*/ 	.byte	0xff
	.zero		1


	//   ....[33]....
        /*0358*/ 	.word	0x000018e0
        /*035c*/ 	.word	0x000000ff
        /*0360*/ 	.word	0x00000020
        /*0364*/ 	.short	0x010a
        /*0366*/ 	.byte	0x08
	.zero		1


	//   ....[34]....
        /*0368*/ 	.word	0x000019a0
        /*036c*/ 	.word	0x000000ff
        /*0370*/ 	.word	0x00000020
        /*0374*/ 	.short	0x010a
        /*0376*/ 	.byte	0x21
	.zero		1


	//   ....[35]....
        /*0378*/ 	.word	0x00001b60
        /*037c*/ 	.word	0x000000ff
        /*0380*/ 	.word	0x00000020
        /*0384*/ 	.short	0x010a
        /*0386*/ 	.byte	0x08
	.zero		1


	//   ....[36]....
        /*0388*/ 	.word	0x00001c40
        /*038c*/ 	.word	0x000000ff
        /*0390*/ 	.word	0x00000088
        /*0394*/ 	.short	0x0101
        /*0396*/ 	.byte	0x06
	.zero		1


	//   ....[37]....
        /*0398*/ 	.word	0x00001c60
        /*039c*/ 	.word	0x000000ff
        /*03a0*/ 	.word	0x00000020
        /*03a4*/ 	.short	0x010a
        /*03a6*/ 	.byte	0x08
	.zero		1


	//   ....[38]....
        /*03a8*/ 	.word	0x00001ce0
        /*03ac*/ 	.word	0x000000ff
        /*03b0*/ 	.word	0x00000020
        /*03b4*/ 	.short	0x010a
        /*03b6*/ 	.byte	0x11
	.zero		1


	//   ....[39]....
        /*03b8*/ 	.word	0x00001e70
        /*03bc*/ 	.word	0x000000ff
        /*03c0*/ 	.word	0x00000020
        /*03c4*/ 	.short	0x010a
        /*03c6*/ 	.byte	0x08
	.zero		1


	//   ....[40]....
        /*03c8*/ 	.word	0x00001fb0
        /*03cc*/ 	.word	0x00000002
        /*03d0*/ 	.word	0x00000090
        /*03d4*/ 	.short	0x010a
        /*03d6*/ 	.byte	0xff
	.zero		1


	//   ....[41]....
        /*03d8*/ 	.word	0x00002070
        /*03dc*/ 	.word	0x00000002
        /*03e0*/ 	.word	0x00000000
        /*03e4*/ 	.short	0x0101
        /*03e6*/ 	.byte	0xff
	.zero		1


	//   ....[42]....
        /*03e8*/ 	.word	0x000025d0
        /*03ec*/ 	.word	0x000000ff
        /*03f0*/ 	.word	0x00000000
        /*03f4*/ 	.short	0x010a
        /*03f6*/ 	.byte	0x04
	.zero		1


	//   ....[43]....
        /*03f8*/ 	.word	0x00002660
        /*03fc*/ 	.word	0x000000ff
        /*0400*/ 	.word	0x00000000
        /*0404*/ 	.short	0x010a
        /*0406*/ 	.byte	0x04
	.zero		1


	//   ....[44]....
        /*0408*/ 	.word	0x000026f0
        /*040c*/ 	.word	0x000000ff
        /*0410*/ 	.word	0x00000000
        /*0414*/ 	.short	0x010a
        /*0416*/ 	.byte	0x04
	.zero		1


	//   ....[45]....
        /*0418*/ 	.word	0x00002790
        /*041c*/ 	.word	0x00000000
        /*0420*/ 	.word	0x00000000
        /*0424*/ 	.short	0x010a
        /*0426*/ 	.byte	0xff
	.zero		1


	//   ....[46]....
        /*0428*/ 	.word	0x000028c0
        /*042c*/ 	.word	0x00000000
        /*0430*/ 	.word	0x000000d0
        /*0434*/ 	.short	0x010a
        /*0436*/ 	.byte	0xff
	.zero		1


	//   ....[47]....
        /*0438*/ 	.word	0x00002930
        /*043c*/ 	.word	0x00000004
        /*0440*/ 	.word	0x00000000
        /*0444*/ 	.short	0x0101
        /*0446*/ 	.byte	0xff
	.zero		1


	//   ....[48]....
        /*0448*/ 	.word	0x00002950
        /*044c*/ 	.word	0x000000ff
        /*0450*/ 	.word	0x000000a0
        /*0454*/ 	.short	0x010a
        /*0456*/ 	.byte	0x05
	.zero		1


	//   ....[49]....
        /*0458*/ 	.word	0x00002a70
        /*045c*/ 	.word	0x00000000
        /*0460*/ 	.word	0x00000090
        /*0464*/ 	.short	0x010a
        /*0466*/ 	.byte	0xff
	.zero		1


	//   ....[50]....
        /*0468*/ 	.word	0x00002b70
        /*046c*/ 	.word	0x00000000
        /*0470*/ 	.word	0x00000000
        /*0474*/ 	.short	0x0101
        /*0476*/ 	.byte	0xff
	.zero		1


	//   ....[51]....
        /*0478*/ 	.word	0x00002c00
        /*047c*/ 	.word	0x000000ff
        /*0480*/ 	.word	0x000000a0
        /*0484*/ 	.short	0x0106
        /*0486*/ 	.byte	0x05
	.zero		1


	//   ....[52]....
        /*0488*/ 	.word	0x00002c20
        /*048c*/ 	.word	0x000000ff
        /*0490*/ 	.word	0x000000a0
        /*0494*/ 	.short	0x010a
        /*0496*/ 	.byte	0x05
	.zero		1


	//   ....[53]....
        /*0498*/ 	.word	0x00002cb0
        /*049c*/ 	.word	0x000000ff
        /*04a0*/ 	.word	0x000000a0
        /*04a4*/ 	.short	0x0106
        /*04a6*/ 	.byte	0x04
	.zero		1


	//   ....[54]....
        /*04a8*/ 	.word	0x00002cf0
        /*04ac*/ 	.word	0x00000000
        /*04b0*/ 	.word	0x000000a0
        /*04b4*/ 	.short	0x010a
        /*04b6*/ 	.byte	0xff
	.zero		1


	//   ....[55]....
        /*04b8*/ 	.word	0x00002f30
        /*04bc*/ 	.word	0x000000ff
        /*04c0*/ 	.word	0x00000008
        /*04c4*/ 	.short	0x010a
        /*04c6*/ 	.byte	0x06
	.zero		1


	//   ....[56]....
        /*04c8*/ 	.word	0x00002f50
        /*04cc*/ 	.word	0x000000ff
        /*04d0*/ 	.word	0x00000008
        /*04d4*/ 	.short	0x010a
        /*04d6*/ 	.byte	0x06
	.zero		1


	//   ....[57]....
        /*04d8*/ 	.word	0x000030e0
        /*04dc*/ 	.word	0x000000ff
        /*04e0*/ 	.word	0x00000008
        /*04e4*/ 	.short	0x010a
        /*04e6*/ 	.byte	0x06
	.zero		1


	//   ....[58]....
        /*04e8*/ 	.word	0x00003100
        /*04ec*/ 	.word	0x000000ff
        /*04f0*/ 	.word	0x00000008
        /*04f4*/ 	.short	0x010a
        /*04f6*/ 	.byte	0x06
	.zero		1


	//   ....[59]....
        /*04f8*/ 	.word	0x000031c0
        /*04fc*/ 	.word	0x000000ff
        /*0500*/ 	.word	0x00000000
        /*0504*/ 	.short	0x0101
        /*0506*/ 	.byte	0x07
	.zero		1


	//   ....[60]....
        /*0508*/ 	.word	0x00003500
        /*050c*/ 	.word	0x00000000
        /*0510*/ 	.word	0x00000090
        /*0514*/ 	.short	0x010a
        /*0516*/ 	.byte	0xff
	.zero		1


	//   ....[61]....
        /*0518*/ 	.word	0x000035c0
        /*051c*/ 	.word	0x00000000
        /*0520*/ 	.word	0x00000000
        /*0524*/ 	.short	0x0101
        /*0526*/ 	.byte	0xff
	.zero		1


	//   ....[62]....
        /*0528*/ 	.word	0x00003680
        /*052c*/ 	.word	0x000000ff
        /*0530*/ 	.word	0x00000000
        /*0534*/ 	.short	0x010a
        /*0536*/ 	.byte	0x08
	.zero		1


	//   ....[63]....
        /*0538*/ 	.word	0x00003690
        /*053c*/ 	.word	0x000000ff
        /*0540*/ 	.word	0x000000c0
        /*0544*/ 	.short	0x010a
        /*0546*/ 	.byte	0x09
	.zero		1


	//   ....[64]....
        /*0548*/ 	.word	0x00003740
        /*054c*/ 	.word	0x000000ff
        /*0550*/ 	.word	0x00000000
        /*0554*/ 	.short	0x010a
        /*0556*/ 	.byte	0x08
	.zero		1


	//   ....[65]....
        /*0558*/ 	.word	0x00003870
        /*055c*/ 	.word	0x000000ff
        /*0560*/ 	.word	0x00000000
        /*0564*/ 	.short	0x010a
        /*0566*/ 	.byte	0x1e
	.zero		1


	//   ....[66]....
        /*0568*/ 	.word	0x00003b70
        /*056c*/ 	.word	0x000000ff
        /*0570*/ 	.word	0x00000000
        /*0574*/ 	.short	0x010a
        /*0576*/ 	.byte	0x05
	.zero		1


	//   ....[67]....
        /*0578*/ 	.word	0x00003c10
        /*057c*/ 	.word	0x00000000
        /*0580*/ 	.word	0x00000000
        /*0584*/ 	.short	0x010a
        /*0586*/ 	.byte	0xff
	.zero		1


	//   ....[68]....
        /*0588*/ 	.word	0x00003c50
        /*058c*/ 	.word	0x00000000
        /*0590*/ 	.word	0x00000000
        /*0594*/ 	.short	0x010a
        /*0596*/ 	.byte	0xff
	.zero		1


	//   ....[69]....
        /*0598*/ 	.word	0x00003cc0
        /*059c*/ 	.word	0x000000ff
        /*05a0*/ 	.word	0x00000000
        /*05a4*/ 	.short	0x0101
        /*05a6*/ 	.byte	0x05
	.zero		1


	//   ....[70]....
        /*05a8*/ 	.word	0x00003d00
        /*05ac*/ 	.word	0x000000ff
        /*05b0*/ 	.word	0x000000f0
        /*05b4*/ 	.short	0x010a
        /*05b6*/ 	.byte	0x07
	.zero		1


	//   ....[71]....
        /*05b8*/ 	.word	0x00003d50
        /*05bc*/ 	.word	0x000000ff
        /*05c0*/ 	.word	0x00000000
        /*05c4*/ 	.short	0x0101
        /*05c6*/ 	.byte	0x05
	.zero		1


	//   ....[72]....
        /*05c8*/ 	.word	0x00004180
        /*05cc*/ 	.word	0x00000000
        /*05d0*/ 	.word	0x00000090
        /*05d4*/ 	.short	0x010a
        /*05d6*/ 	.byte	0xff
	.zero		1


	//   ....[73]....
        /*05d8*/ 	.word	0x00004240
        /*05dc*/ 	.word	0x00000000
        /*05e0*/ 	.word	0x00000000
        /*05e4*/ 	.short	0x0101
        /*05e6*/ 	.byte	0xff
	.zero		1


	//   ....[74]....
        /*05e8*/ 	.word	0x00004560
        /*05ec*/ 	.word	0x000000ff
        /*05f0*/ 	.word	0x00000088
        /*05f4*/ 	.short	0x010a
        /*05f6*/ 	.byte	0x07
	.zero		1


	//   ....[75]....
        /*05f8*/ 	.word	0x00004760
        /*05fc*/ 	.word	0x000000ff
        /*0600*/ 	.word	0x00000060
        /*0604*/ 	.short	0x010a
        /*0606*/ 	.byte	0x07
	.zero		1


	//   ....[76]....
        /*0608*/ 	.word	0x000048e0
        /*060c*/ 	.word	0x000000ff
        /*0610*/ 	.word	0x00000040
        /*0614*/ 	.short	0x010b
        /*0616*/ 	.byte	0x07
	.zero		1


	//   ....[77]....
        /*0618*/ 	.word	0x000048f0
        /*061c*/ 	.word	0x000000ff
        /*0620*/ 	.word	0x00000000
        /*0624*/ 	.short	0x0101
        /*0626*/ 	.byte	0x15
	.zero		1


	//   ....[78]....
        /*0628*/ 	.word	0x00004910
        /*062c*/ 	.word	0x000000ff
        /*0630*/ 	.word	0x00000068
        /*0634*/ 	.short	0x010a
        /*0636*/ 	.byte	0x07
	.zero		1


	//   ....[79]....
        /*0638*/ 	.word	0x00004a50
        /*063c*/ 	.word	0x000000ff
        /*0640*/ 	.word	0x00000048
        /*0644*/ 	.short	0x010b
        /*0646*/ 	.byte	0x07
	.zero		1


	//   ....[80]....
        /*0648*/ 	.word	0x00004a60
        /*064c*/ 	.word	0x000000ff
        /*0650*/ 	.word	0x00000000
        /*0654*/ 	.short	0x0101
        /*0656*/ 	.byte	0x0f
	.zero		1


	//   ....[81]....
        /*0658*/ 	.word	0x00004a80
        /*065c*/ 	.word	0x000000ff
        /*0660*/ 	.word	0x00000070
        /*0664*/ 	.short	0x010a
        /*0666*/ 	.byte	0x07
	.zero		1


	//   ....[82]....
        /*0668*/ 	.word	0x00004bd0
        /*066c*/ 	.word	0x000000ff
        /*0670*/ 	.word	0x00000050
        /*0674*/ 	.short	0x010b
        /*0676*/ 	.byte	0x07
	.zero		1


	//   ....[83]....
        /*0678*/ 	.word	0x00004be0
        /*067c*/ 	.word	0x000000ff
        /*0680*/ 	.word	0x00000000
        /*0684*/ 	.short	0x0101
        /*0686*/ 	.byte	0x0e
	.zero		1


	//   ....[84]....
        /*0688*/ 	.word	0x00004c00
        /*068c*/ 	.word	0x000000ff
        /*0690*/ 	.word	0x00000078
        /*0694*/ 	.short	0x010a
        /*0696*/ 	.byte	0x07
	.zero		1


	//   ....[85]....
        /*0698*/ 	.word	0x00004d60
        /*069c*/ 	.word	0x000000ff
        /*06a0*/ 	.word	0x00000058
        /*06a4*/ 	.short	0x010b
        /*06a6*/ 	.byte	0x07
	.zero		1


	//   ....[86]....
        /*06a8*/ 	.word	0x00004d70
        /*06ac*/ 	.word	0x000000ff
        /*06b0*/ 	.word	0x00000000
        /*06b4*/ 	.short	0x0101
        /*06b6*/ 	.byte	0x0d
	.zero		1


	//   ....[87]....
        /*06b8*/ 	.word	0x00004d90
        /*06bc*/ 	.word	0x000000ff
        /*06c0*/ 	.word	0x00000060
        /*06c4*/ 	.short	0x010a
        /*06c6*/ 	.byte	0x07
	.zero		1


	//   ....[88]....
        /*06c8*/ 	.word	0x00004ee0
        /*06cc*/ 	.word	0x000000ff
        /*06d0*/ 	.word	0x00000040
        /*06d4*/ 	.short	0x010b
        /*06d6*/ 	.byte	0x07
	.zero		1


	//   ....[89]....
        /*06d8*/ 	.word	0x00004ef0
        /*06dc*/ 	.word	0x000000ff
        /*06e0*/ 	.word	0x00000000
        /*06e4*/ 	.short	0x0101
        /*06e6*/ 	.byte	0x15
	.zero		1


	//   ....[90]....
        /*06e8*/ 	.word	0x00004f10
        /*06ec*/ 	.word	0x000000ff
        /*06f0*/ 	.word	0x00000068
        /*06f4*/ 	.short	0x010a
        /*06f6*/ 	.byte	0x07
	.zero		1


	//   ....[91]....
        /*06f8*/ 	.word	0x00005070
        /*06fc*/ 	.word	0x000000ff
        /*0700*/ 	.word	0x00000048
        /*0704*/ 	.short	0x010b
        /*0706*/ 	.byte	0x07
	.zero		1


	//   ....[92]....
        /*0708*/ 	.word	0x00005080
        /*070c*/ 	.word	0x000000ff
        /*0710*/ 	.word	0x00000000
        /*0714*/ 	.short	0x0101
        /*0716*/ 	.byte	0x0f
	.zero		1


	//   ....[93]....
        /*0718*/ 	.word	0x00005090
        /*071c*/ 	.word	0x000000ff
        /*0720*/ 	.word	0x00000070
        /*0724*/ 	.short	0x010a
        /*0726*/ 	.byte	0x07
	.zero		1


	//   ....[94]....
        /*0728*/ 	.word	0x00005230
        /*072c*/ 	.word	0x000000ff
        /*0730*/ 	.word	0x00000050
        /*0734*/ 	.short	0x010b
        /*0736*/ 	.byte	0x07
	.zero		1


	//   ....[95]....
        /*0738*/ 	.word	0x000052a0
        /*073c*/ 	.word	0x000000ff
        /*0740*/ 	.word	0x00000000
        /*0744*/ 	.short	0x0101
        /*0746*/ 	.byte	0x0e
	.zero		1


	//   ....[96]....
        /*0748*/ 	.word	0x000052d0
        /*074c*/ 	.word	0x000000ff
        /*0750*/ 	.word	0x00000078
        /*0754*/ 	.short	0x010a
        /*0756*/ 	.byte	0x07
	.zero		1


	//   ....[97]....
        /*0758*/ 	.word	0x000054d0
        /*075c*/ 	.word	0x000000ff
        /*0760*/ 	.word	0x00000058
        /*0764*/ 	.short	0x010b
        /*0766*/ 	.byte	0x07
	.zero		1


	//   ....[98]....
        /*0768*/ 	.word	0x000054f0
        /*076c*/ 	.word	0x000000ff
        /*0770*/ 	.word	0x00000000
        /*0774*/ 	.short	0x0101
        /*0776*/ 	.byte	0x0d
	.zero		1


	//   ....[99]....
        /*0778*/ 	.word	0x00005510
        /*077c*/ 	.word	0x000000ff
        /*0780*/ 	.word	0x00000060
        /*0784*/ 	.short	0x010a
        /*0786*/ 	.byte	0x07
	.zero		1


	//   ....[100]....
        /*0788*/ 	.word	0x00005530
        /*078c*/ 	.word	0x000000ff
        /*0790*/ 	.word	0x00000068
        /*0794*/ 	.short	0x010a
        /*0796*/ 	.byte	0x07
	.zero		1


	//   ....[101]....
        /*0798*/ 	.word	0x00005550
        /*079c*/ 	.word	0x000000ff
        /*07a0*/ 	.word	0x00000070
        /*07a4*/ 	.short	0x010a
        /*07a6*/ 	.byte	0x07
	.zero		1


	//   ....[102]....
        /*07a8*/ 	.word	0x000055a0
        /*07ac*/ 	.word	0x00000002
        /*07b0*/ 	.word	0x00000078
        /*07b4*/ 	.short	0x010a
        /*07b6*/ 	.byte	0xff
	.zero		1


	//   ....[103]....
        /*07b8*/ 	.word	0x000058f0
        /*07bc*/ 	.word	0x00000000
        /*07c0*/ 	.word	0x00000090
        /*07c4*/ 	.short	0x010a
        /*07c6*/ 	.byte	0xff
	.zero		1


	//   ....[104]....
        /*07c8*/ 	.word	0x00005a00
        /*07cc*/ 	.word	0x00000000
        /*07d0*/ 	.word	0x00000000
        /*07d4*/ 	.short	0x0101
        /*07d6*/ 	.byte	0xff
	.zero		1


	//   ....[105]....
        /*07d8*/ 	.word	0x000064b0
        /*07dc*/ 	.word	0x000000ff
        /*07e0*/ 	.word	0x00000040
        /*07e4*/ 	.short	0x010a
        /*07e6*/ 	.byte	0x30
	.zero		1


	//   ....[106]....
        /*07e8*/ 	.word	0x00006590
        /*07ec*/ 	.word	0x00000082
        /*07f0*/ 	.word	0x000000b0
        /*07f4*/ 	.short	0x010a
        /*07f6*/ 	.byte	0xff
	.zero		1


	//   ....[107]....
        /*07f8*/ 	.word	0x00006740
        /*07fc*/ 	.word	0x000000ff
        /*0800*/ 	.word	0x00000040
        /*0804*/ 	.short	0x010a
        /*0806*/ 	.byte	0x30
	.zero		1


	//   ....[108]....
        /*0808*/ 	.word	0x00006870
        /*080c*/ 	.word	0x00000082
        /*0810*/ 	.word	0x000000b0
        /*0814*/ 	.short	0x010a
        /*0816*/ 	.byte	0xff
	.zero		1


	//   ....[109]....
        /*0818*/ 	.word	0x00007480
        /*081c*/ 	.word	0x00000000
        /*0820*/ 	.word	0x00000000
        /*0824*/ 	.short	0x0101
        /*0826*/ 	.byte	0xff
	.zero		1


	//   ....[110]....
        /*0828*/ 	.word	0x00007490
        /*082c*/ 	.word	0x00000003
        /*0830*/ 	.word	0x00000040
        /*0834*/ 	.short	0x010a
        /*0836*/ 	.byte	0xff
	.zero		1


	//   ....[111]....
        /*0838*/ 	.word	0x00007570
        /*083c*/ 	.word	0x00000003
        /*0840*/ 	.word	0x00000040
        /*0844*/ 	.short	0x010a
        /*0846*/ 	.byte	0xff
	.zero		1


	//   ....[112]....
        /*0848*/ 	.word	0x000082a0
        /*084c*/ 	.word	0x00000085
        /*0850*/ 	.word	0x00000000
        /*0854*/ 	.short	0x0101
        /*0856*/ 	.byte	0xff
	.zero		1


	//   ....[113]....
        /*0858*/ 	.word	0x000082c0
        /*085c*/ 	.word	0x00000086
        /*0860*/ 	.word	0x00000040
        /*0864*/ 	.short	0x010a
        /*0866*/ 	.byte	0xff
	.zero		1


	//   ....[114]....
        /*0868*/ 	.word	0x00008390
        /*086c*/ 	.word	0x00000086
        /*0870*/ 	.word	0x00000040
        /*0874*/ 	.short	0x010a
        /*0876*/ 	.byte	0xff
	.zero		1


	//   ....[115]....
        /*0878*/ 	.word	0x000090c0
        /*087c*/ 	.word	0x00000085
        /*0880*/ 	.word	0x00000000
        /*0884*/ 	.short	0x0101
        /*0886*/ 	.byte	0xff
	.zero		1


	//   ....[116]....
        /*0888*/ 	.word	0x000090e0
        /*088c*/ 	.word	0x00000086
        /*0890*/ 	.word	0x00000040
        /*0894*/ 	.short	0x010a
        /*0896*/ 	.byte	0xff
	.zero		1


	//   ....[117]....
        /*0898*/ 	.word	0x000091c0
        /*089c*/ 	.word	0x00000086
        /*08a0*/ 	.word	0x00000040
        /*08a4*/ 	.short	0x010a
        /*08a6*/ 	.byte	0xff
	.zero		1


	//   ....[118]....
        /*08a8*/ 	.word	0x00009f10
        /*08ac*/ 	.word	0x00000086
        /*08b0*/ 	.word	0x00000000
        /*08b4*/ 	.short	0x0101
        /*08b6*/ 	.byte	0xff
	.zero		1


	//   ....[119]....
        /*08b8*/ 	.word	0x00009f30
        /*08bc*/ 	.word	0x00000087
        /*08c0*/ 	.word	0x00000040
        /*08c4*/ 	.short	0x010a
        /*08c6*/ 	.byte	0xff
	.zero		1


	//   ....[120]....
        /*08c8*/ 	.word	0x0000a000
        /*08cc*/ 	.word	0x00000087
        /*08d0*/ 	.word	0x00000040
        /*08d4*/ 	.short	0x010a
        /*08d6*/ 	.byte	0xff
	.zero		1


	//   ....[121]....
        /*08d8*/ 	.word	0x0000ada0
        /*08dc*/ 	.word	0x0000003c
        /*08e0*/ 	.word	0x00000000
        /*08e4*/ 	.short	0x0101
        /*08e6*/ 	.byte	0xff
	.zero		1


	//   ....[122]....
        /*08e8*/ 	.word	0x0000adc0
        /*08ec*/ 	.word	0x00000033
        /*08f0*/ 	.word	0x00000040
        /*08f4*/ 	.short	0x010a
        /*08f6*/ 	.byte	0xff
	.zero		1


	//   ....[123]....
        /*08f8*/ 	.word	0x0000ae90
        /*08fc*/ 	.word	0x00000033
        /*0900*/ 	.word	0x00000040
        /*0904*/ 	.short	0x010a
        /*0906*/ 	.byte	0xff
	.zero		1


	//   ....[124]....
        /*0908*/ 	.word	0x0000bc00
        /*090c*/ 	.word	0x00000033
        /*0910*/ 	.word	0x00000000
        /*0914*/ 	.short	0x0101
        /*0916*/ 	.byte	0xff
	.zero		1


	//   ....[125]....
        /*0918*/ 	.word	0x0000bc20
        /*091c*/ 	.word	0x00000000
        /*0920*/ 	.word	0x00000040
        /*0924*/ 	.short	0x010a
        /*0926*/ 	.byte	0xff
	.zero		1


	//   ....[126]....
        /*0928*/ 	.word	0x0000bcf0
        /*092c*/ 	.word	0x00000000
        /*0930*/ 	.word	0x00000040
        /*0934*/ 	.short	0x010a
        /*0936*/ 	.byte	0xff
	.zero		1


	//   ....[127]....
        /*0938*/ 	.word	0x0000ca60
        /*093c*/ 	.word	0x00000033
        /*0940*/ 	.word	0x00000000
        /*0944*/ 	.short	0x0101
        /*0946*/ 	.byte	0xff
	.zero		1


	//   ....[128]....
        /*0948*/ 	.word	0x0000ca80
        /*094c*/ 	.word	0x00000000
        /*0950*/ 	.word	0x00000040
        /*0954*/ 	.short	0x010a
        /*0956*/ 	.byte	0xff
	.zero		1


	//   ....[129]....
        /*0958*/ 	.word	0x0000cb50
        /*095c*/ 	.word	0x00000000
        /*0960*/ 	.word	0x00000040
        /*0964*/ 	.short	0x010a
        /*0966*/ 	.byte	0xff
	.zero		1


	//   ....[130]....
        /*0968*/ 	.word	0x0000cee0
        /*096c*/ 	.word	0x00000082
        /*0970*/ 	.word	0x00000000
        /*0974*/ 	.short	0x0101
        /*0976*/ 	.byte	0xff
	.zero		1


	//   ....[131]....
        /*0978*/ 	.word	0x0000d8c0
        /*097c*/ 	.word	0x00000000
        /*0980*/ 	.word	0x00000000
        /*0984*/ 	.short	0x0101
        /*0986*/ 	.byte	0xff
	.zero		1


	//   ....[132]....
        /*0988*/ 	.word	0x0000db30
        /*098c*/ 	.word	0x000000ff
        /*0990*/ 	.word	0x00000000
        /*0994*/ 	.short	0x0101
        /*0996*/ 	.byte	0x04
	.zero		1


	//   ....[133]....
        /*0998*/ 	.word	0x0000db50
        /*099c*/ 	.word	0x00000003
        /*09a0*/ 	.word	0x000000e0
        /*09a4*/ 	.short	0x010a
        /*09a6*/ 	.byte	0xff
	.zero		1


	//   ....[134]....
        /*09a8*/ 	.word	0x0000dbb0
        /*09ac*/ 	.word	0x00000002
        /*09b0*/ 	.word	0x00000020
        /*09b4*/ 	.short	0x010a
        /*09b6*/ 	.byte	0xff
	.zero		1


	//   ....[135]....
        /*09b8*/ 	.word	0x0000dc10
        /*09bc*/ 	.word	0x00000002
        /*09c0*/ 	.word	0x00000020
        /*09c4*/ 	.short	0x010a
        /*09c6*/ 	.byte	0xff
	.zero		1


	//   ....[136]....
        /*09c8*/ 	.word	0x0000dc60
        /*09cc*/ 	.word	0x00000002
        /*09d0*/ 	.word	0x00000090
        /*09d4*/ 	.short	0x010a
        /*09d6*/ 	.byte	0xff
	.zero		1


	//   ....[137]....
        /*09d8*/ 	.word	0x0000dcc0
        /*09dc*/ 	.word	0x00000000
        /*09e0*/ 	.word	0x00000000
        /*09e4*/ 	.short	0x010a
        /*09e6*/ 	.byte	0xff
	.zero		1


	//   ....[138]....
        /*09e8*/ 	.word	0x0000dd20
        /*09ec*/ 	.word	0x00000000
        /*09f0*/ 	.word	0x00000000
        /*09f4*/ 	.short	0x010a
        /*09f6*/ 	.byte	0xff
	.zero		1


	//   ....[139]....
        /*09f8*/ 	.word	0x0000dd80
        /*09fc*/ 	.word	0x00000000
        /*0a00*/ 	.word	0x00000000
        /*0a04*/ 	.short	0x010a
        /*0a06*/ 	.byte	0xff
	.zero		1


	//   ....[140]....
        /*0a08*/ 	.word	0x0000ddd0
        /*0a0c*/ 	.word	0x00000000
        /*0a10*/ 	.word	0x000000d0
        /*0a14*/ 	.short	0x010a
        /*0a16*/ 	.byte	0xff
	.zero		1


	//   ....[141]....
        /*0a18*/ 	.word	0x0000de30
        /*0a1c*/ 	.word	0x00000000
        /*0a20*/ 	.word	0x000000a0
        /*0a24*/ 	.short	0x010a
        /*0a26*/ 	.byte	0xff
	.zero		1


	//   ....[142]....
        /*0a28*/ 	.word	0x0000de80
        /*0a2c*/ 	.word	0x00000000
        /*0a30*/ 	.word	0x00000090
        /*0a34*/ 	.short	0x010a
        /*0a36*/ 	.byte	0xff
	.zero		1


	//   ....[143]....
        /*0a38*/ 	.word	0x0000dee0
        /*0a3c*/ 	.word	0x00000000
        /*0a40*/ 	.word	0x000000a0
        /*0a44*/ 	.short	0x010a
        /*0a46*/ 	.byte	0xff
	.zero		1


	//   ....[144]....
        /*0a48*/ 	.word	0x0000df40
        /*0a4c*/ 	.word	0x00000004
        /*0a50*/ 	.word	0x00000008
        /*0a54*/ 	.short	0x010a
        /*0a56*/ 	.byte	0xff
	.zero		1


	//   ....[145]....
        /*0a58*/ 	.word	0x0000e020
        /*0a5c*/ 	.word	0x00000002
        /*0a60*/ 	.word	0x00000008
        /*0a64*/ 	.short	0x010a
        /*0a66*/ 	.byte	0xff
	.zero		1


	//   ....[146]....
        /*0a68*/ 	.word	0x0000e070
        /*0a6c*/ 	.word	0x00000000
        /*0a70*/ 	.word	0x00000090
        /*0a74*/ 	.short	0x010a
        /*0a76*/ 	.byte	0xff
	.zero		1


	//   ....[147]....
        /*0a78*/ 	.word	0x0000e0d0
        /*0a7c*/ 	.word	0x00000000
        /*0a80*/ 	.word	0x000000c0
        /*0a84*/ 	.short	0x010a
        /*0a86*/ 	.byte	0xff
	.zero		1


	//   ....[148]....
        /*0a88*/ 	.word	0x0000e130
        /*0a8c*/ 	.word	0x00000000
        /*0a90*/ 	.word	0x00000000
        /*0a94*/ 	.short	0x010a
        /*0a96*/ 	.byte	0xff
	.zero		1


	//   ....[149]....
        /*0a98*/ 	.word	0x0000e190
        /*0a9c*/ 	.word	0x00000000
        /*0aa0*/ 	.word	0x00000000
        /*0aa4*/ 	.short	0x010a
        /*0aa6*/ 	.byte	0xff
	.zero		1


	//   ....[150]....
        /*0aa8*/ 	.word	0x0000e1f0
        /*0aac*/ 	.word	0x00000000
        /*0ab0*/ 	.word	0x000000f0
        /*0ab4*/ 	.short	0x010a
        /*0ab6*/ 	.byte	0xff
	.zero		1


	//   ....[151]....
        /*0ab8*/ 	.word	0x0000e240
        /*0abc*/ 	.word	0x00000000
        /*0ac0*/ 	.word	0x00000090
        /*0ac4*/ 	.short	0x010a
        /*0ac6*/ 	.byte	0xff
	.zero		1


	//   ....[152]....
        /*0ac8*/ 	.word	0x0000e2a0
        /*0acc*/ 	.word	0x00000000
        /*0ad0*/ 	.word	0x00000088
        /*0ad4*/ 	.short	0x010a
        /*0ad6*/ 	.byte	0xff
	.zero		1


	//   ....[153]....
        /*0ad8*/ 	.word	0x0000e300
        /*0adc*/ 	.word	0x00000003
        /*0ae0*/ 	.word	0x00000060
        /*0ae4*/ 	.short	0x010a
        /*0ae6*/ 	.byte	0xff
	.zero		1


	//   ....[154]....
        /*0ae8*/ 	.word	0x0000e360
        /*0aec*/ 	.word	0x00000003
        /*0af0*/ 	.word	0x00000068
        /*0af4*/ 	.short	0x010a
        /*0af6*/ 	.byte	0xff
	.zero		1


	//   ....[155]....
        /*0af8*/ 	.word	0x0000e3c0
        /*0afc*/ 	.word	0x00000003
        /*0b00*/ 	.word	0x00000070
        /*0b04*/ 	.short	0x010a
        /*0b06*/ 	.byte	0xff
	.zero		1


	//   ....[156]....
        /*0b08*/ 	.word	0x0000e420
        /*0b0c*/ 	.word	0x00000003
        /*0b10*/ 	.word	0x00000078
        /*0b14*/ 	.short	0x010a
        /*0b16*/ 	.byte	0xff
	.zero		1


	//   ....[157]....
        /*0b18*/ 	.word	0x0000e480
        /*0b1c*/ 	.word	0x00000003
        /*0b20*/ 	.word	0x00000060
        /*0b24*/ 	.short	0x010a
        /*0b26*/ 	.byte	0xff
	.zero		1


	//   ....[158]....
        /*0b28*/ 	.word	0x0000e4e0
        /*0b2c*/ 	.word	0x00000003
        /*0b30*/ 	.word	0x00000068
        /*0b34*/ 	.short	0x010a
        /*0b36*/ 	.byte	0xff
	.zero		1


	//   ....[159]....
        /*0b38*/ 	.word	0x0000e540
        /*0b3c*/ 	.word	0x00000003
        /*0b40*/ 	.word	0x00000070
        /*0b44*/ 	.short	0x010a
        /*0b46*/ 	.byte	0xff
	.zero		1


	//   ....[160]....
        /*0b48*/ 	.word	0x0000e5a0
        /*0b4c*/ 	.word	0x00000003
        /*0b50*/ 	.word	0x00000078
        /*0b54*/ 	.short	0x010a
        /*0b56*/ 	.byte	0xff
	.zero		1


	//   ....[161]....
        /*0b58*/ 	.word	0x0000e600
        /*0b5c*/ 	.word	0x00000003
        /*0b60*/ 	.word	0x00000060
        /*0b64*/ 	.short	0x010a
        /*0b66*/ 	.byte	0xff
	.zero		1


	//   ....[162]....
        /*0b68*/ 	.word	0x0000e660
        /*0b6c*/ 	.word	0x00000003
        /*0b70*/ 	.word	0x00000068
        /*0b74*/ 	.short	0x010a
        /*0b76*/ 	.byte	0xff
	.zero		1


	//   ....[163]....
        /*0b78*/ 	.word	0x0000e6c0
        /*0b7c*/ 	.word	0x00000003
        /*0b80*/ 	.word	0x00000070
        /*0b84*/ 	.short	0x010a
        /*0b86*/ 	.byte	0xff
	.zero		1


	//   ....[164]....
        /*0b88*/ 	.word	0x0000e710
        /*0b8c*/ 	.word	0x00000000
        /*0b90*/ 	.word	0x00000090
        /*0b94*/ 	.short	0x010a
        /*0b96*/ 	.byte	0xff
	.zero		1


	//   ....[165]....
        /*0b98*/ 	.word	0x0000e770
        /*0b9c*/ 	.word	0x00000000
        /*0ba0*/ 	.word	0x00000040
        /*0ba4*/ 	.short	0x010a
        /*0ba6*/ 	.byte	0xff
	.zero		1


	//   ....[166]....
        /*0ba8*/ 	.word	0x0000e7c0
        /*0bac*/ 	.word	0x00000082
        /*0bb0*/ 	.word	0x000000b0
        /*0bb4*/ 	.short	0x010a
        /*0bb6*/ 	.byte	0xff
	.zero		1


	//   ....[167]....
        /*0bb8*/ 	.word	0x0000e810
        /*0bbc*/ 	.word	0x00000003
        /*0bc0*/ 	.word	0x00000040
        /*0bc4*/ 	.short	0x010a
        /*0bc6*/ 	.byte	0xff
	.zero		1


	//   ....[168]....
        /*0bc8*/ 	.word	0x0000e860
        /*0bcc*/ 	.word	0x00000086
        /*0bd0*/ 	.word	0x00000040
        /*0bd4*/ 	.short	0x010a
        /*0bd6*/ 	.byte	0xff
	.zero		1


	//   ....[169]....
        /*0bd8*/ 	.word	0x0000e8b0
        /*0bdc*/ 	.word	0x00000086
        /*0be0*/ 	.word	0x00000040
        /*0be4*/ 	.short	0x010a
        /*0be6*/ 	.byte	0xff
	.zero		1


	//   ....[170]....
        /*0be8*/ 	.word	0x0000e900
        /*0bec*/ 	.word	0x00000087
        /*0bf0*/ 	.word	0x00000040
        /*0bf4*/ 	.short	0x010a
        /*0bf6*/ 	.byte	0xff
	.zero		1


	//   ....[171]....
        /*0bf8*/ 	.word	0x0000e950
        /*0bfc*/ 	.word	0x00000033
        /*0c00*/ 	.word	0x00000040
        /*0c04*/ 	.short	0x010a
        /*0c06*/ 	.byte	0xff
	.zero		1


	//   ....[172]....
        /*0c08*/ 	.word	0x0000e9a0
        /*0c0c*/ 	.word	0x00000000
        /*0c10*/ 	.word	0x00000040
        /*0c14*/ 	.short	0x010a
        /*0c16*/ 	.byte	0xff
	.zero		1


	//   ....[173]....
        /*0c18*/ 	.word	0x0000e9f0
        /*0c1c*/ 	.word	0x00000000
        /*0c20*/ 	.word	0x00000040
        /*0c24*/ 	.short	0x010a
        /*0c26*/ 	.byte	0xff
	.zero		1


	//----- nvinfo : EIATTR_NUM_MBARRIERS
	.align		4
.L_47:
        /*0c28*/ 	.byte	0x03, 0x38
        /*0c2a*/ 	.short	0x001f


	//----- nvinfo : EIATTR_EXIT_INSTR_OFFSETS
	.align		4
        /*0c2c*/ 	.byte	0x04, 0x1c
        /*0c2e*/ 	.short	(.L_49 - .L_48)


	//   ....[0]....
.L_48:
        /*0c30*/ 	.word	0x000027c0


	//   ....[1]....
        /*0c34*/ 	.word	0x00002cc0


	//   ....[2]....
        /*0c38*/ 	.word	0x00002d20


	//   ....[3]....
        /*0c3c*/ 	.word	0x00003f80


	//   ....[4]....
        /*0c40*/ 	.word	0x000055d0


	//   ....[5]....
        /*0c44*/ 	.word	0x00005610


	//   ....[6]....
        /*0c48*/ 	.word	0x0000da20


	//   ....[7]....
        /*0c4c*/ 	.word	0x0000daa0


	//   ....[8]....
        /*0c50*/ 	.word	0x0000dad0


	//   ....[9]....
        /*0c54*/ 	.word	0x0000db40


	//----- nvinfo : EIATTR_MAX_THREADS
	.align		4
.L_49:
        /*0c58*/ 	.byte	0x04, 0x05
        /*0c5a*/ 	.short	(.L_51 - .L_50)
.L_50:
        /*0c5c*/ 	.word	0x00000100
        /*0c60*/ 	.word	0x00000001
        /*0c64*/ 	.word	0x00000001


	//----- nvinfo : EIATTR_CRS_STACK_SIZE
	.align		4
.L_51:
        /*0c68*/ 	.byte	0x04, 0x1e
        /*0c6a*/ 	.short	(.L_53 - .L_52)
.L_52:
        /*0c6c*/ 	.word	0x00000000


	//----- nvinfo : EIATTR_CBANK_PARAM_SIZE
	.align		4
.L_53:
        /*0c70*/ 	.byte	0x03, 0x19
        /*0c72*/ 	.short	0x0800


	//----- nvinfo : EIATTR_PARAM_CBANK
	.align		4
        /*0c74*/ 	.byte	0x04, 0x0a
        /*0c76*/ 	.short	(.L_55 - .L_54)
	.align		4
.L_54:
        /*0c78*/ 	.word	index@(.nv.constant0._ZN7cutlass13device_kernelINS_4gemm6kernel13GemmUniversalIN4cute5tupleIJiiiiEEENS1_10collective13CollectiveMmaINS1_35MainloopSm100TmaUmmaWarpSpecializedILi4ELi2ELi2ENS5_IJNS4_1CILi2EEENSA_ILi1EEESC_EEEEENS5_IJNSA_ILi256EEESF_NSA_ILi32EEEEEENS_10tfloat32_tENS5_IJlSC_lEEESI_SJ_NS4_8TiledMMAINS4_8MMA_AtomIJNS4_23SM100_MMA_TF32_2x1SM_SSISI_SI_fLi256ELi256ELNS4_4UMMA5MajorE0ELSO_0ELNSN_7ScaleInE0ELSP_0EEEEEENS4_6LayoutINS5_IJSC_SC_SC_EEENS5_IJNSA_ILi0EEESU_SU_EEEEENS5_IJNS4_10UnderscoreESX_SX_EEEEENS4_18SM100_TMA_2SM_LOADENS4_14ComposedLayoutINS4_7SwizzleILi3ELi4ELi3EEENS4_18smem_ptr_flag_bitsILi32EEENSS_INS5_IJNSA_ILi8EEESG_EEENS5_IJSG_SC_EEEEEEEvNS4_8identityES10_S1A_vS1B_EENS_8epilogue10collective18CollectiveEpilogueINS1D_23Sm100TmaWarpSpecializedILi4ELi2ELi32ELb1ELb0EEEJNS5_IJNSA_ILi128EEESF_SG_EEENS5_IJNSS_IS1I_SC_EENSS_ISG_SC_EEEEESI_SJ_SI_SJ_NS1D_6fusion15FusionCallbacksIS1H_NS1N_17LinearCombinationISI_fSI_fLNS_15FloatRoundStyleE2EEES1J_S1M_JEEENS4_5SM1004TMEM4LOAD26SM100_TMEM_LOAD_32dp32b32xENS4_13SM90_TMA_LOADES1A_NS4_39AutoVectorizingCopyWithAssumedAlignmentILi128EEENS4_14SM90_TMA_STOREES1A_S1Z_S1Z_EEEvvEEEEvNT_6ParamsE)
        /*0c7c*/ 	.short	0x0380
        /*0c7e*/ 	.short	0x0800


	//----- nvinfo : EIATTR_SW_WAR
	.align		4
.L_55:
        /*0c80*/ 	.byte	0x04, 0x36
        /*0c82*/ 	.short	(.L_57 - .L_56)
.L_56:
        /*0c84*/ 	.word	0x00000008
.L_57:


//--------------------- .nv.callgraph             --------------------------
	.section	.nv.callgraph,"",@"SHT_CUDA_CALLGRAPH"
	.align	4
	.sectionentsize	8
	.align		4
        /*0000*/ 	.word	0x00000000
	.align		4
        /*0004*/ 	.word	0xffffffff
	.align		4
        /*0008*/ 	.word	index@(_ZN7cutlass13device_kernelINS_4gemm6kernel13GemmUniversalIN4cute5tupleIJiiiiEEENS1_10collective13CollectiveMmaINS1_35MainloopSm100TmaUmmaWarpSpecializedILi4ELi2ELi2ENS5_IJNS4_1CILi2EEENSA_ILi1EEESC_EEEEENS5_IJNSA_ILi256EEESF_NSA_ILi32EEEEEENS_10tfloat32_tENS5_IJlSC_lEEESI_SJ_NS4_8TiledMMAINS4_8MMA_AtomIJNS4_23SM100_MMA_TF32_2x1SM_SSISI_SI_fLi256ELi256ELNS4_4UMMA5MajorE0ELSO_0ELNSN_7ScaleInE0ELSP_0EEEEEENS4_6LayoutINS5_IJSC_SC_SC_EEENS5_IJNSA_ILi0EEESU_SU_EEEEENS5_IJNS4_10UnderscoreESX_SX_EEEEENS4_18SM100_TMA_2SM_LOADENS4_14ComposedLayoutINS4_7SwizzleILi3ELi4ELi3EEENS4_18smem_ptr_flag_bitsILi32EEENSS_INS5_IJNSA_ILi8EEESG_EEENS5_IJSG_SC_EEEEEEEvNS4_8identityES10_S1A_vS1B_EENS_8epilogue10collective18CollectiveEpilogueINS1D_23Sm100TmaWarpSpecializedILi4ELi2ELi32ELb1ELb0EEEJNS5_IJNSA_ILi128EEESF_SG_EEENS5_IJNSS_IS1I_SC_EENSS_ISG_SC_EEEEESI_SJ_SI_SJ_NS1D_6fusion15FusionCallbacksIS1H_NS1N_17LinearCombinationISI_fSI_fLNS_15FloatRoundStyleE2EEES1J_S1M_JEEENS4_5SM1004TMEM4LOAD26SM100_TMEM_LOAD_32dp32b32xENS4_13SM90_TMA_LOADES1A_NS4_39AutoVectorizingCopyWithAssumedAlignmentILi128EEENS4_14SM90_TMA_STOREES1A_S1Z_S1Z_EEEvvEEEEvNT_6ParamsE)
	.align		4
        /*000c*/ 	.word	index@(__assertfail)
	.align		4
        /*0010*/ 	.word	0x00000000
	.align		4
        /*0014*/ 	.word	0xfffffffe
	.align		4
        /*0018*/ 	.word	0x00000000
	.align		4
        /*001c*/ 	.word	0xfffffffd
	.align		4
        /*0020*/ 	.word	0x00000000
	.align		4
        /*0024*/ 	.word	0xfffffffc


//--------------------- .nv.constant4             --------------------------
	.section	.nv.constant4,"a",@progbits
	.align	8
	.align		8
.nv.constant4:
        /*0000*/ 	.dword	__assertfail
	.align		8
        /*0008*/ 	.dword	__unnamed_1
	.align		8
        /*0010*/ 	.dword	__unnamed_2
	.align		8
        /*0018*/ 	.dword	_ZN40_INTERNAL_30ab7df5_4_k_cu_26c55c14_102924cuda3std3__45__cpo5beginE
	.align		8
        /*0020*/ 	.dword	_ZN40_INTERNAL_30ab7df5_4_k_cu_26c55c14_102924cuda3std3__45__cpo3endE
	.align		8
        /*0028*/ 	.dword	_ZN40_INTERNAL_30ab7df5_4_k_cu_26c55c14_102924cuda3std3__45__cpo6cbeginE
	.align		8
        /*0030*/ 	.dword	_ZN40_INTERNAL_30ab7df5_4_k_cu_26c55c14_102924cuda3std3__45__cpo4cendE
	.align		8
        /*0038*/ 	.dword	_ZN40_INTERNAL_30ab7df5_4_k_cu_26c55c14_102924cuda3std3__442_GLOBAL__N__30ab7df5_4_k_cu_26c55c14_102926ignoreE
	.align		8
        /*0040*/ 	.dword	_ZN40_INTERNAL_30ab7df5_4_k_cu_26c55c14_102924cuda3std3__419piecewise_constructE
	.align		8
        /*0048*/ 	.dword	_ZN40_INTERNAL_30ab7df5_4_k_cu_26c55c14_102924cuda3std3__48in_placeE
	.align		8
        /*0050*/ 	.dword	_ZN40_INTERNAL_30ab7df5_4_k_cu_26c55c14_102924cuda3std6ranges3__45__cpo4swapE
	.align		8
        /*0058*/ 	.dword	_ZN40_INTERNAL_30ab7df5_4_k_cu_26c55c14_102924cuda3std6ranges3__45__cpo9iter_moveE
	.align		8
        /*0060*/ 	.dword	_ZN40_INTERNAL_30ab7df5_4_k_cu_26c55c14_102924cute7productE
	.align		8
        /*0068*/ 	.dword	_ZN40_INTERNAL_30ab7df5_4_k_cu_26c55c14_102924cute1_E
	.align		8
        /*0070*/ 	.dword	$str$25
	.align		8
        /*0078*/ 	.dword	$str$26
	.align		8
        /*0080*/ 	.dword	$str$27
	.align		8
        /*0088*/ 	.dword	$str$28


//--------------------- .text._ZN7cutlass13device_kernelINS_4gemm6kernel13GemmUniversalIN4cute5tupleIJiiiiEEENS1_10collective13CollectiveMmaINS1_35MainloopSm100TmaUmmaWarpSpecializedILi4ELi2ELi2ENS5_IJNS4_1CILi2EEENSA_ILi1EEESC_EEEEENS5_IJNSA_ILi256EEESF_NSA_ILi32EEEEEENS_10tfloat32_tENS5_IJlSC_lEEESI_SJ_NS4_8TiledMMAINS4_8MMA_AtomIJNS4_23SM100_MMA_TF32_2x1SM_SSISI_SI_fLi256ELi256ELNS4_4UMMA5MajorE0ELSO_0ELNSN_7ScaleInE0ELSP_0EEEEEENS4_6LayoutINS5_IJSC_SC_SC_EEENS5_IJNSA_ILi0EEESU_SU_EEEEENS5_IJNS4_10UnderscoreESX_SX_EEEEENS4_18SM100_TMA_2SM_LOADENS4_14ComposedLayoutINS4_7SwizzleILi3ELi4ELi3EEENS4_18smem_ptr_flag_bitsILi32EEENSS_INS5_IJNSA_ILi8EEESG_EEENS5_IJSG_SC_EEEEEEEvNS4_8identityES10_S1A_vS1B_EENS_8epilogue10collective18CollectiveEpilogueINS1D_23Sm100TmaWarpSpecializedILi4ELi2ELi32ELb1ELb0EEEJNS5_IJNSA_ILi128EEESF_SG_EEENS5_IJNSS_IS1I_SC_EENSS_ISG_SC_EEEEESI_SJ_SI_SJ_NS1D_6fusion15FusionCallbacksIS1H_NS1N_17LinearCombinationISI_fSI_fLNS_15FloatRoundStyleE2EEES1J_S1M_JEEENS4_5SM1004TMEM4LOAD26SM100_TMEM_LOAD_32dp32b32xENS4_13SM90_TMA_LOADES1A_NS4_39AutoVectorizingCopyWithAssumedAlignmentILi128EEENS4_14SM90_TMA_STOREES1A_S1Z_S1Z_EEEvvEEEEvNT_6ParamsE --------------------------
	.section	.text._ZN7cutlass13device_kernelINS_4gemm6kernel13GemmUniversalIN4cute5tupleIJiiiiEEENS1_10collective13CollectiveMmaINS1_35MainloopSm100TmaUmmaWarpSpecializedILi4ELi2ELi2ENS5_IJNS4_1CILi2EEENSA_ILi1EEESC_EEEEENS5_IJNSA_ILi256EEESF_NSA_ILi32EEEEEENS_10tfloat32_tENS5_IJlSC_lEEESI_SJ_NS4_8TiledMMAINS4_8MMA_AtomIJNS4_23SM100_MMA_TF32_2x1SM_SSISI_SI_fLi256ELi256ELNS4_4UMMA5MajorE0ELSO_0ELNSN_7ScaleInE0ELSP_0EEEEEENS4_6LayoutINS5_IJSC_SC_SC_EEENS5_IJNSA_ILi0EEESU_SU_EEEEENS5_IJNS4_10UnderscoreESX_SX_EEEEENS4_18SM100_TMA_2SM_LOADENS4_14ComposedLayoutINS4_7SwizzleILi3ELi4ELi3EEENS4_18smem_ptr_flag_bitsILi32EEENSS_INS5_IJNSA_ILi8EEESG_EEENS5_IJSG_SC_EEEEEEEvNS4_8identityES10_S1A_vS1B_EENS_8epilogue10collective18CollectiveEpilogueINS1D_23Sm100TmaWarpSpecializedILi4ELi2ELi32ELb1ELb0EEEJNS5_IJNSA_ILi128EEESF_SG_EEENS5_IJNSS_IS1I_SC_EENSS_ISG_SC_EEEEESI_SJ_SI_SJ_NS1D_6fusion15FusionCallbacksIS1H_NS1N_17LinearCombinationISI_fSI_fLNS_15FloatRoundStyleE2EEES1J_S1M_JEEENS4_5SM1004TMEM4LOAD26SM100_TMEM_LOAD_32dp32b32xENS4_13SM90_TMA_LOADES1A_NS4_39AutoVectorizingCopyWithAssumedAlignmentILi128EEENS4_14SM90_TMA_STOREES1A_S1Z_S1Z_EEEvvEEEEvNT_6ParamsE,"ax",@progbits
	.align	128
.text._ZN7cutlass13device_kernelINS_4gemm6kernel13GemmUniversalIN4cute5tupleIJiiiiEEENS1_10collective13CollectiveMmaINS1_35MainloopSm100TmaUmmaWarpSpecializedILi4ELi2ELi2ENS5_IJNS4_1CILi2EEENSA_ILi1EEESC_EEEEENS5_IJNSA_ILi256EEESF_NSA_ILi32EEEEEENS_10tfloat32_tENS5_IJlSC_lEEESI_SJ_NS4_8TiledMMAINS4_8MMA_AtomIJNS4_23SM100_MMA_TF32_2x1SM_SSISI_SI_fLi256ELi256ELNS4_4UMMA5MajorE0ELSO_0ELNSN_7ScaleInE0ELSP_0EEEEEENS4_6LayoutINS5_IJSC_SC_SC_EEENS5_IJNSA_ILi0EEESU_SU_EEEEENS5_IJNS4_10UnderscoreESX_SX_EEEEENS4_18SM100_TMA_2SM_LOADENS4_14ComposedLayoutINS4_7SwizzleILi3ELi4ELi3EEENS4_18smem_ptr_flag_bitsILi32EEENSS_INS5_IJNSA_ILi8EEESG_EEENS5_IJSG_SC_EEEEEEEvNS4_8identityES10_S1A_vS1B_EENS_8epilogue10collective18CollectiveEpilogueINS1D_23Sm100TmaWarpSpecializedILi4ELi2ELi32ELb1ELb0EEEJNS5_IJNSA_ILi128EEESF_SG_EEENS5_IJNSS_IS1I_SC_EENSS_ISG_SC_EEEEESI_SJ_SI_SJ_NS1D_6fusion15FusionCallbacksIS1H_NS1N_17LinearCombinationISI_fSI_fLNS_15FloatRoundStyleE2EEES1J_S1M_JEEENS4_5SM1004TMEM4LOAD26SM100_TMEM_LOAD_32dp32b32xENS4_13SM90_TMA_LOADES1A_NS4_39AutoVectorizingCopyWithAssumedAlignmentILi128EEENS4_14SM90_TMA_STOREES1A_S1Z_S1Z_EEEvvEEEEvNT_6ParamsE:
        .type           _ZN7cutlass13device_kernelINS_4gemm6kernel13GemmUniversalIN4cute5tupleIJiiiiEEENS1_10collective13CollectiveMmaINS1_35MainloopSm100TmaUmmaWarpSpecializedILi4ELi2ELi2ENS5_IJNS4_1CILi2EEENSA_ILi1EEESC_EEEEENS5_IJNSA_ILi256EEESF_NSA_ILi32EEEEEENS_10tfloat32_tENS5_IJlSC_lEEESI_SJ_NS4_8TiledMMAINS4_8MMA_AtomIJNS4_23SM100_MMA_TF32_2x1SM_SSISI_SI_fLi256ELi256ELNS4_4UMMA5MajorE0ELSO_0ELNSN_7ScaleInE0ELSP_0EEEEEENS4_6LayoutINS5_IJSC_SC_SC_EEENS5_IJNSA_ILi0EEESU_SU_EEEEENS5_IJNS4_10UnderscoreESX_SX_EEEEENS4_18SM100_TMA_2SM_LOADENS4_14ComposedLayoutINS4_7SwizzleILi3ELi4ELi3EEENS4_18smem_ptr_flag_bitsILi32EEENSS_INS5_IJNSA_ILi8EEESG_EEENS5_IJSG_SC_EEEEEEEvNS4_8identityES10_S1A_vS1B_EENS_8epilogue10collective18CollectiveEpilogueINS1D_23Sm100TmaWarpSpecializedILi4ELi2ELi32ELb1ELb0EEEJNS5_IJNSA_ILi128EEESF_SG_EEENS5_IJNSS_IS1I_SC_EENSS_ISG_SC_EEEEESI_SJ_SI_SJ_NS1D_6fusion15FusionCallbacksIS1H_NS1N_17LinearCombinationISI_fSI_fLNS_15FloatRoundStyleE2EEES1J_S1M_JEEENS4_5SM1004TMEM4LOAD26SM100_TMEM_LOAD_32dp32b32xENS4_13SM90_TMA_LOADES1A_NS4_39AutoVectorizingCopyWithAssumedAlignmentILi128EEENS4_14SM90_TMA_STOREES1A_S1Z_S1Z_EEEvvEEEEvNT_6ParamsE,@function
        .size           _ZN7cutlass13device_kernelINS_4gemm6kernel13GemmUniversalIN4cute5tupleIJiiiiEEENS1_10collective13CollectiveMmaINS1_35MainloopSm100TmaUmmaWarpSpecializedILi4ELi2ELi2ENS5_IJNS4_1CILi2EEENSA_ILi1EEESC_EEEEENS5_IJNSA_ILi256EEESF_NSA_ILi32EEEEEENS_10tfloat32_tENS5_IJlSC_lEEESI_SJ_NS4_8TiledMMAINS4_8MMA_AtomIJNS4_23SM100_MMA_TF32_2x1SM_SSISI_SI_fLi256ELi256ELNS4_4UMMA5MajorE0ELSO_0ELNSN_7ScaleInE0ELSP_0EEEEEENS4_6LayoutINS5_IJSC_SC_SC_EEENS5_IJNSA_ILi0EEESU_SU_EEEEENS5_IJNS4_10UnderscoreESX_SX_EEEEENS4_18SM100_TMA_2SM_LOADENS4_14ComposedLayoutINS4_7SwizzleILi3ELi4ELi3EEENS4_18smem_ptr_flag_bitsILi32EEENSS_INS5_IJNSA_ILi8EEESG_EEENS5_IJSG_SC_EEEEEEEvNS4_8identityES10_S1A_vS1B_EENS_8epilogue10collective18CollectiveEpilogueINS1D_23Sm100TmaWarpSpecializedILi4ELi2ELi32ELb1ELb0EEEJNS5_IJNSA_ILi128EEESF_SG_EEENS5_IJNSS_IS1I_SC_EENSS_ISG_SC_EEEEESI_SJ_SI_SJ_NS1D_6fusion15FusionCallbacksIS1H_NS1N_17LinearCombinationISI_fSI_fLNS_15FloatRoundStyleE2EEES1J_S1M_JEEENS4_5SM1004TMEM4LOAD26SM100_TMEM_LOAD_32dp32b32xENS4_13SM90_TMA_LOADES1A_NS4_39AutoVectorizingCopyWithAssumedAlignmentILi128EEENS4_14SM90_TMA_STOREES1A_S1Z_S1Z_EEEvvEEEEvNT_6ParamsE,(.L_x_235 - _ZN7cutlass13device_kernelINS_4gemm6kernel13GemmUniversalIN4cute5tupleIJiiiiEEENS1_10collective13CollectiveMmaINS1_35MainloopSm100TmaUmmaWarpSpecializedILi4ELi2ELi2ENS5_IJNS4_1CILi2EEENSA_ILi1EEESC_EEEEENS5_IJNSA_ILi256EEESF_NSA_ILi32EEEEEENS_10tfloat32_tENS5_IJlSC_lEEESI_SJ_NS4_8TiledMMAINS4_8MMA_AtomIJNS4_23SM100_MMA_TF32_2x1SM_SSISI_SI_fLi256ELi256ELNS4_4UMMA5MajorE0ELSO_0ELNSN_7ScaleInE0ELSP_0EEEEEENS4_6LayoutINS5_IJSC_SC_SC_EEENS5_IJNSA_ILi0EEESU_SU_EEEEENS5_IJNS4_10UnderscoreESX_SX_EEEEENS4_18SM100_TMA_2SM_LOADENS4_14ComposedLayoutINS4_7SwizzleILi3ELi4ELi3EEENS4_18smem_ptr_flag_bitsILi32EEENSS_INS5_IJNSA_ILi8EEESG_EEENS5_IJSG_SC_EEEEEEEvNS4_8identityES10_S1A_vS1B_EENS_8epilogue10collective18CollectiveEpilogueINS1D_23Sm100TmaWarpSpecializedILi4ELi2ELi32ELb1ELb0EEEJNS5_IJNSA_ILi128EEESF_SG_EEENS5_IJNSS_IS1I_SC_EENSS_ISG_SC_EEEEESI_SJ_SI_SJ_NS1D_6fusion15FusionCallbacksIS1H_NS1N_17LinearCombinationISI_fSI_fLNS_15FloatRoundStyleE2EEES1J_S1M_JEEENS4_5SM1004TMEM4LOAD26SM100_TMEM_LOAD_32dp32b32xENS4_13SM90_TMA_LOADES1A_NS4_39AutoVectorizingCopyWithAssumedAlignmentILi128EEENS4_14SM90_TMA_STOREES1A_S1Z_S1Z_EEEvvEEEEvNT_6ParamsE)
        .other          _ZN7cutlass13device_kernelINS_4gemm6kernel13GemmUniversalIN4cute5tupleIJiiiiEEENS1_10collective13CollectiveMmaINS1_35MainloopSm100TmaUmmaWarpSpecializedILi4ELi2ELi2ENS5_IJNS4_1CILi2EEENSA_ILi1EEESC_EEEEENS5_IJNSA_ILi256EEESF_NSA_ILi32EEEEEENS_10tfloat32_tENS5_IJlSC_lEEESI_SJ_NS4_8TiledMMAINS4_8MMA_AtomIJNS4_23SM100_MMA_TF32_2x1SM_SSISI_SI_fLi256ELi256ELNS4_4UMMA5MajorE0ELSO_0ELNSN_7ScaleInE0ELSP_0EEEEEENS4_6LayoutINS5_IJSC_SC_SC_EEENS5_IJNSA_ILi0EEESU_SU_EEEEENS5_IJNS4_10UnderscoreESX_SX_EEEEENS4_18SM100_TMA_2SM_LOADENS4_14ComposedLayoutINS4_7SwizzleILi3ELi4ELi3EEENS4_18smem_ptr_flag_bitsILi32EEENSS_INS5_IJNSA_ILi8EEESG_EEENS5_IJSG_SC_EEEEEEEvNS4_8identityES10_S1A_vS1B_EENS_8epilogue10collective18CollectiveEpilogueINS1D_23Sm100TmaWarpSpecializedILi4ELi2ELi32ELb1ELb0EEEJNS5_IJNSA_ILi128EEESF_SG_EEENS5_IJNSS_IS1I_SC_EENSS_ISG_SC_EEEEESI_SJ_SI_SJ_NS1D_6fusion15FusionCallbacksIS1H_NS1N_17LinearCombinationISI_fSI_fLNS_15FloatRoundStyleE2EEES1J_S1M_JEEENS4_5SM1004TMEM4LOAD26SM100_TMEM_LOAD_32dp32b32xENS4_13SM90_TMA_LOADES1A_NS4_39AutoVectorizingCopyWithAssumedAlignmentILi128EEENS4_14SM90_TMA_STOREES1A_S1Z_S1Z_EEEvvEEEEvNT_6ParamsE,@"STO_CUDA_ENTRY STV_DEFAULT"
_ZN7cutlass13device_kernelINS_4gemm6kernel13GemmUniversalIN4cute5tupleIJiiiiEEENS1_10collective13CollectiveMmaINS1_35MainloopSm100TmaUmmaWarpSpecializedILi4ELi2ELi2ENS5_IJNS4_1CILi2EEENSA_ILi1EEESC_EEEEENS5_IJNSA_ILi256EEESF_NSA_ILi32EEEEEENS_10tfloat32_tENS5_IJlSC_lEEESI_SJ_NS4_8TiledMMAINS4_8MMA_AtomIJNS4_23SM100_MMA_TF32_2x1SM_SSISI_SI_fLi256ELi256ELNS4_4UMMA5MajorE0ELSO_0ELNSN_7ScaleInE0ELSP_0EEEEEENS4_6LayoutINS5_IJSC_SC_SC_EEENS5_IJNSA_ILi0EEESU_SU_EEEEENS5_IJNS4_10UnderscoreESX_SX_EEEEENS4_18SM100_TMA_2SM_LOADENS4_14ComposedLayoutINS4_7SwizzleILi3ELi4ELi3EEENS4_18smem_ptr_flag_bitsILi32EEENSS_INS5_IJNSA_ILi8EEESG_EEENS5_IJSG_SC_EEEEEEEvNS4_8identityES10_S1A_vS1B_EENS_8epilogue10collective18CollectiveEpilogueINS1D_23Sm100TmaWarpSpecializedILi4ELi2ELi32ELb1ELb0EEEJNS5_IJNSA_ILi128EEESF_SG_EEENS5_IJNSS_IS1I_SC_EENSS_ISG_SC_EEEEESI_SJ_SI_SJ_NS1D_6fusion15FusionCallbacksIS1H_NS1N_17LinearCombinationISI_fSI_fLNS_15FloatRoundStyleE2EEES1J_S1M_JEEENS4_5SM1004TMEM4LOAD26SM100_TMEM_LOAD_32dp32b32xENS4_13SM90_TMA_LOADES1A_NS4_39AutoVectorizingCopyWithAssumedAlignmentILi128EEENS4_14SM90_TMA_STOREES1A_S1Z_S1Z_EEEvvEEEEvNT_6ParamsE:
[----:B------:R-:W1:Y:S01]  /*0000*/  LDC R1, c[0x0][0x37c] ;  /* 0x0000df00ff017b82 */ /* 0x000e620000000800 */
[----:B------:R-:W2:Y:S01]  /*0010*/  S2R R117, SR_TID.X ;  /* 0x0000000000757919 */ /* 0x000ea20000002100 */
[----:B------:R-:W3:Y:S06]  /*0020*/  LDCU.64 UR6, c[0x0][0x890] ;  /* 0x00011200ff0677ac */ /* 0x000eec0008000a00 */
[----:B------:R-:W4:Y:S01]  /*0030*/  S2UR UR37, SR_CgaCtaId ;  /* 0x00000000002579c3 */ /* 0x000f220000008800 */
[----:B------:R-:W-:Y:S02]  /*0040*/  PRMT R103, RZ, 0x7610, R103 ;  /* 0x00007610ff677816 */ /* 0x000fe40000000067 */
[----:B------:R-:W-:Y:S01]  /*0050*/  ELECT P1, URZ, PT ;  /* 0x0000000000ff782f */ /* 0x000fe20003820000 */
[----:B------:R-:W1:Y:S01]  /*0060*/  LDCU.64 UR46, c[0x0][0x358] ;  /* 0x00006b00ff2e77ac */ /* 0x000e620008000a00 */
[----:B---3--:R-:W-:-:S04]  /*0070*/  UISETP.NE.U32.AND UP0, UPT, UR6, URZ, UPT ;  /* 0x000000ff0600728c */ /* 0x008fc8000bf05070 */
[----:B------:R-:W-:Y:S02]  /*0080*/  UISETP.NE.AND.EX UP0, UPT, UR7, URZ, UPT, UP0 ;  /* 0x000000ff0700728c */ /* 0x000fe4000bf05300 */
[----:B----4-:R-:W-:Y:S02]  /*0090*/  ULOP3.LUT UR5, UR37, 0x1, URZ, 0xc0, !UPT ;  /* 0x0000000125057892 */ /* 0x010fe4000f8ec0ff */
[----:B------:R-:W-:Y:S01]  /*00a0*/  ULOP3.LUT UR4, UR37, 0x1, URZ, 0x3c, !UPT ;  /* 0x0000000125047892 */ /* 0x000fe2000f8e3cff */
[----:B--2---:R-:W-:-:S05]  /*00b0*/  SHF.R.U32.HI R110, RZ, 0x5, R117 ;  /* 0x00000005ff6e7819 */ /* 0x004fca0000011675 */
[----:B------:R-:W2:Y:S02]  /*00c0*/  SHFL.IDX PT, R0, R110, RZ, 0x1f ;  /* 0x00001fff6e007589 */ /* 0x000ea400000e0000 */
[----:B--2---:R-:W-:Y:S01]  /*00d0*/  R2UR UR10, R0 ;  /* 0x00000000000a72ca */ /* 0x004fe200000e0000 */
[----:B-1----:R-:W-:-:S14]  /*00e0*/  BRA.U UP0, `(.L_x_0) ;  /* 0x00000001002c7547 */ /* 0x002fdc000b800000 */
[----:B------:R-:W1:Y:S02]  /*00f0*/  LDCU.64 UR8, c[0x0][0x888] ;  /* 0x00011100ff0877ac */ /* 0x000e640008000a00 */
[----:B-1----:R-:W-:-:S04]  /*0100*/  UISETP.NE.U32.AND UP0, UPT, UR8, URZ, UPT ;  /* 0x000000ff0800728c */ /* 0x002fc8000bf05070 */
[----:B------:R-:W-:-:S09]  /*0110*/  UISETP.NE.AND.EX UP0, UPT, UR9, URZ, UPT, UP0 ;  /* 0x000000ff0900728c */ /* 0x000fd2000bf05300 */
[----:B------:R-:W-:Y:S05]  /*0120*/  BRA.U !UP0, `(.L_x_1) ;  /* 0x0000000108107547 */ /* 0x000fea000b800000 */
[----:B------:R-:W1:Y:S02]  /*0130*/  LDC.64 R2, c[0x0][0x888] ;  /* 0x00022200ff027b82 */ /* 0x000e640000000a00 */
[----:B-1----:R1:W5:Y:S01]  /*0140*/  LDG.E R49, desc[UR46][R2.64] ;  /* 0x0000002e02317981 */ /* 0x002362000c1e1900 */
[----:B------:R-:W-:Y:S01]  /*0150*/  HFMA2 R103, -RZ, RZ, 0, 5.9604644775390625e-08 ;  /* 0x00000001ff677431 */ /* 0x000fe200000001ff */
[----:B------:R-:W-:Y:S05]  /*0160*/  BRA `(.L_x_0) ;  /* 0x00000000000c7947 */ /* 0x000fea0003800000 */
.L_x_1:
[----:B------:R-:W1:Y:S01]  /*0170*/  LDCU UR8, c[0x0][0x880] ;  /* 0x00011000ff0877ac */ /* 0x000e620008000800 */
[----:B------:R-:W-:Y:S01]  /*0180*/  HFMA2 R103, -RZ, RZ, 0, 5.9604644775390625e-08 ;  /* 0x00000001ff677431 */ /* 0x000fe200000001ff */
[----:B-1----:R-:W-:-:S07]  /*0190*/  MOV R49, UR8 ;  /* 0x0000000800317c02 */ /* 0x002fce0008000f00 */
.L_x_0:
[----:B------:R-:W2:Y:S02]  /*01a0*/  LDCU.64 UR8, c[0x0][0x8b0] ;  /* 0x00011600ff0877ac */ /* 0x000ea40008000a00 */
[----:B--2---:R-:W-:-:S04]  /*01b0*/  UISETP.NE.U32.AND UP0, UPT, UR8, URZ, UPT ;  /* 0x000000ff0800728c */ /* 0x004fc8000bf05070 */
[----:B------:R-:W-:-:S09]  /*01c0*/  UISETP.NE.AND.EX UP0, UPT, UR9, URZ, UPT, UP0 ;  /* 0x000000ff0900728c */ /* 0x000fd2000bf05300 */
[----:B------:R-:W-:Y:S05]  /*01d0*/  BRA.U UP0, `(.L_x_2) ;  /* 0x0000000100247547 */ /* 0x000fea000b800000 */
[----:B------:R-:W2:Y:S02]  /*01e0*/  LDCU.64 UR8, c[0x0][0x8a8] ;  /* 0x00011500ff0877ac */ /* 0x000ea40008000a00 */
[----:B--2---:R-:W-:-:S04]  /*01f0*/  UISETP.NE.U32.AND UP0, UPT, UR8, URZ, UPT ;  /* 0x000000ff0800728c */ /* 0x004fc8000bf05070 */
[----:B------:R-:W-:-:S09]  /*0200*/  UISETP.NE.AND.EX UP0, UPT, UR9, URZ, UPT, UP0 ;  /* 0x000000ff0900728c */ /* 0x000fd2000bf05300 */
[----:B------:R-:W-:Y:S05]  /*0210*/  BRA.U !UP0, `(.L_x_3) ;  /* 0x00000001080c7547 */ /* 0x000fea000b800000 */
[----:B------:R-:W2:Y:S02]  /*0220*/  LDC.64 R46, c[0x0][0x8a8] ;  /* 0x00022a00ff2e7b82 */ /* 0x000ea40000000a00 */
[----:B--2---:R2:W5:Y:S01]  /*0230*/  LDG.E R46, desc[UR46][R46.64] ;  /* 0x0000002e2e2e7981 */ /* 0x004562000c1e1900 */
[----:B------:R-:W-:Y:S05]  /*0240*/  BRA `(.L_x_2) ;  /* 0x0000000000087947 */ /* 0x000fea0003800000 */
.L_x_3:
[----:B------:R-:W2:Y:S02]  /*0250*/  LDCU UR8, c[0x0][0x8a0] ;  /* 0x00011400ff0877ac */ /* 0x000ea40008000800 */
[----:B--2---:R-:W-:Y:S02]  /*0260*/  MOV R46, UR8 ;  /* 0x00000008002e7c02 */ /* 0x004fe40008000f00 */
.L_x_2:
[----:B------:R-:W-:Y:S01]  /*0270*/  IMAD.U32 R0, RZ, RZ, UR10 ;  /* 0x0000000aff007e24 */ /* 0x000fe2000f8e00ff */
[----:B------:R-:W-:Y:S04]  /*0280*/  BSSY.RECONVERGENT B0, `(.L_x_4) ;  /* 0x000000c000007945 */ /* 0x000fe80003800200 */
[C---:B------:R-:W-:Y:S02]  /*0290*/  ISETP.NE.OR P2, PT, R0.reuse, 0x1, !P1 ;  /* 0x000000010000780c */ /* 0x040fe40004f45670 */
[----:B------:R-:W-:-:S11]  /*02a0*/  ISETP.NE.OR P0, PT, R0, 0x3, !P1 ;  /* 0x000000030000780c */ /* 0x000fd60004f05670 */
[----:B------:R-:W-:Y:S05]  /*02b0*/  @P2 BRA `(.L_x_5) ;  /* 0x0000000000202947 */ /* 0x000fea0003800000 */
[----:B------:R-:W3:Y:S02]  /*02c0*/  LDCU.64 UR8, c[0x0][0x348] ;  /* 0x00006900ff0877ac */ /* 0x000ee40008000a00 */
[----:B---3--:R-:W-:Y:S02]  /*02d0*/  UIADD3 UR12, UP1, UPT, UR8, 0x80, URZ ;  /* 0x00000080080c7890 */ /* 0x008fe4000ff3e0ff */
[----:B------:R-:W-:Y:S02]  /*02e0*/  UIADD3 UR8, UP0, UPT, UR8, 0x180, URZ ;  /* 0x0000018008087890 */ /* 0x000fe4000ff1e0ff */
[----:B------:R-:W-:Y:S02]  /*02f0*/  UIADD3.X UR13, UPT, UPT, URZ, UR9, URZ, UP1, !UPT ;  /* 0x00000009ff0d7290 */ /* 0x000fe40008ffe4ff */
[----:B------:R-:W-:-:S07]  /*0300*/  UIADD3.X UR9, UPT, UPT, URZ, UR9, URZ, UP0, !UPT ;  /* 0x00000009ff097290 */ /* 0x000fce00087fe4ff */
[----:B------:R3:W-:Y:S02]  /*0310*/  UTMACCTL.PF [UR12] ;  /* 0x000000000c0079b9 */ /* 0x0007e40008040000 */
[----:B------:R3:W-:Y:S02]  /*0320*/  UTMACCTL.PF [UR8] ;  /* 0x00000000080079b9 */ /* 0x0007e40008040000 */
[----:B---3--:R-:W-:Y:S01]  /*0330*/  NOP ;  /* 0x0000000000007918 */ /* 0x008fe20000000000 */
.L_x_5:
[----:B------:R-:W-:Y:S05]  /*0340*/  BSYNC.RECONVERGENT B0 ;  /* 0x0000000000007941 */ /* 0x000fea0003800200 */
.L_x_4:
[----:B------:R-:W-:Y:S04]  /*0350*/  BSSY.RECONVERGENT B0, `(.L_x_6) ;  /* 0x000000a000007945 */ /* 0x000fe80003800200 */
        /* <DEDUP_REMOVED lines=9> */
.L_x_7:
[----:B------:R-:W-:Y:S05]  /*03f0*/  BSYNC.RECONVERGENT B0 ;  /* 0x0000000000007941 */ /* 0x000fea0003800200 */
.L_x_6:
[----:B------:R-:W3:Y:S01]  /*0400*/  LDCU.64 UR8, c[0x0][0x888] ;  /* 0x00011100ff0877ac */ /* 0x000ee20008000a00 */
[----:B------:R-:W-:Y:S02]  /*0410*/  UISETP.EQ.U32.AND UP1, UPT, UR6, URZ, UPT ;  /* 0x000000ff0600728c */ /* 0x000fe4000bf22070 */
[----:B------:R-:W-:Y:S02]  /*0420*/  UPLOP3.LUT UP5, UPT, UPT, UPT, UPT, 0x80, 0x8 ;  /* 0x000000000008789c */ /* 0x000fe40003faf070 */
[----:B---3--:R-:W-:-:S04]  /*0430*/  UISETP.NE.U32.AND UP0, UPT, UR8, URZ, UPT ;  /* 0x000000ff0800728c */ /* 0x008fc8000bf05070 */
[----:B------:R-:W-:-:S04]  /*0440*/  UISETP.NE.AND.EX UP0, UPT, UR9, URZ, UPT, UP0 ;  /* 0x000000ff0900728c */ /* 0x000fc8000bf05300 */
[----:B------:R-:W-:-:S04]  /*0450*/  UISETP.EQ.OR.EX UP2, UPT, UR7, URZ, !UP0, UP1 ;  /* 0x000000ff0700728c */ /* 0x000fc8000c742710 */
[----:B------:R-:W-:-:S05]  /*0460*/  UP2UR UR50, UPR, URZ, 0x4 ;  /* 0x00000004ff327883 */ /* 0x000fca0008000000 */
[----:B------:R-:W-:Y:S07]  /*0470*/  BRA.U !UP2, `(.L_x_8) ;  /* 0x000000010a207547 */ /* 0x000fee000b800000 */
[----:B------:R-:W-:Y:S01]  /*0480*/  UISETP.NE.U32.AND UP2, UPT, UR6, URZ, UPT ;  /* 0x000000ff0600728c */ /* 0x000fe2000bf45070 */
[----:B-----5:R-:W-:Y:S01]  /*0490*/  FSETP.NEU.AND P0, PT, R49, RZ, PT ;  /* 0x000000ff3100720b */ /* 0x020fe20003f0d000 */
[----:B------:R-:W-:Y:S02]  /*04a0*/  USEL UR6, URZ, 0xffffffff, UP0 ;  /* 0xffffffffff067887 */ /* 0x000fe40008000000 */
[----:B------:R-:W-:-:S10]  /*04b0*/  UISETP.NE.AND.EX UP2, UPT, UR7, URZ, UPT, UP2 ;  /* 0x000000ff0700728c */ /* 0x000fd4000bf45320 */
[----:B------:R-:W-:Y:S01]  /*04c0*/  VOTEU.ANY UP1, P0 ;  /* 0x0000000000ff7886 */ /* 0x000fe20000020100 */
[----:B------:R-:W-:-:S04]  /*04d0*/  @!UP2 USEL UR6, URZ, 0xffffffff, UP1 ;  /* 0xffffffffff06a887 */ /* 0x000fc80008800000 */
[----:B------:R-:W-:-:S04]  /*04e0*/  ULOP3.LUT UR6, UR6, 0x1, URZ, 0xc0, !UPT ;  /* 0x0000000106067892 */ /* 0x000fc8000f8ec0ff */
[----:B------:R-:W-:-:S11]  /*04f0*/  UISETP.NE.U32.AND UP5, UPT, UR6, 0x1, UPT ;  /* 0x000000010600788c */ /* 0x000fd6000bfa5070 */
.L_x_8:
[----:B------:R-:W3:Y:S01]  /*0500*/  SHFL.IDX PT, R0, R110, RZ, 0x1f ;  /* 0x00001fff6e007589 */ /* 0x000ee200000e0000 */
[----:B------:R-:W-:-:S04]  /*0510*/  UISETP.NE.AND UP1, UPT, UR10, 0x2, UPT ;  /* 0x000000020a00788c */ /* 0x000fc8000bf25270 */
[----:B------:R-:W-:Y:S02]  /*0520*/  UISETP.EQ.AND UP2, UPT, UR5, URZ, !UP1 ;  /* 0x000000ff0500728c */ /* 0x000fe4000cf42270 */
[----:B------:R-:W-:-:S04]  /*0530*/  USEL UR6, URZ, 0x1, UP1 ;  /* 0x00000001ff067887 */ /* 0x000fc80008800000 */
[----:B------:R-:W-:Y:S02]  /*0540*/  PLOP3.LUT P5, PT, P1, PT, UP2, 0x80, 0x8 ;  /* 0x000000000008781c */ /* 0x000fe40000faf028 */
[----:B---3--:R-:W-:-:S13]  /*0550*/  ISETP.NE.AND P0, PT, R0, RZ, PT ;  /* 0x000000ff0000720c */ /* 0x008fda0003f05270 */
[----:B------:R-:W-:Y:S05]  /*0560*/  @P0 BRA `(.L_x_9) ;  /* 0x0000000000440947 */ /* 0x000fea0003800000 */
[----:B------:R-:W-:Y:S01]  /*0570*/  UMOV UR8, 0x400 ;  /* 0x0000040000087882 */ /* 0x000fe20000000000 */
[----:B------:R-:W-:Y:S01]  /*0580*/  UMOV UR7, 0x1 ;  /* 0x0000000100077882 */ /* 0x000fe20000000000 */
[----:B------:R-:W-:Y:S02]  /*0590*/  ULEA UR8, UR37, UR8, 0x18 ;  /* 0x0000000825087291 */ /* 0x000fe4000f8ec0ff */
[----:B------:R-:W-:-:S04]  /*05a0*/  UIADD3 UR12, UPT, UPT, -UR7, 0x100000, URZ ;  /* 0x00100000070c7890 */ /* 0x000fc8000fffe1ff */
[----:B------:R-:W-:Y:S02]  /*05b0*/  USHF.L.U32 UR13, UR12, 0xb, URZ ;  /* 0x0000000b0c0d7899 */ /* 0x000fe400080006ff */
[----:B------:R-:W-:Y:S01]  /*05c0*/  USHF.L.U32 UR12, UR12, 0x1, URZ ;  /* 0x000000010c0c7899 */ /* 0x000fe200080006ff */
[----:B------:R-:W-:Y:S01]  /*05d0*/  ELECT P0, URZ, PT ;  /* 0x0000000000ff782f */ /* 0x000fe20003800000 */
[----:B------:R-:W3:Y:S10]  /*05e0*/  FENCE.VIEW.ASYNC.S ;  /* 0x00000000000073c6 */ /* 0x000ef40000000000 */
[----:B---3--:R3:W4:Y:S01]  /*05f0*/  SYNCS.EXCH.64 URZ, [UR8], UR12 ;  /* 0x0000000c08ff75b2 */ /* 0x0087220008000100 */
[----:B------:R3:W1:Y:S01]  /*0600*/  SYNCS.EXCH.64 URZ, [UR8+0x20], UR12 ;  /* 0x0000200c08ff75b2 */ /* 0x0006620008000100 */
[----:B------:R3:W1:Y:S01]  /*0610*/  SYNCS.EXCH.64 URZ, [UR8+0x8], UR12 ;  /* 0x0000080c08ff75b2 */ /* 0x0006620008000100 */
[----:B------:R3:W1:Y:S01]  /*0620*/  SYNCS.EXCH.64 URZ, [UR8+0x28], UR12 ;  /* 0x0000280c08ff75b2 */ /* 0x0006620008000100 */
[----:B------:R3:W1:Y:S01]  /*0630*/  SYNCS.EXCH.64 URZ, [UR8+0x10], UR12 ;  /* 0x0000100c08ff75b2 */ /* 0x0006620008000100 */
[----:B------:R3:W1:Y:S01]  /*0640*/  SYNCS.EXCH.64 URZ, [UR8+0x30], UR12 ;  /* 0x0000300c08ff75b2 */ /* 0x0006620008000100 */
[----:B------:R3:W1:Y:S01]  /*0650*/  SYNCS.EXCH.64 URZ, [UR8+0x18], UR12 ;  /* 0x0000180c08ff75b2 */ /* 0x0006620008000100 */
[----:B------:R3:W1:Y:S01]  /*0660*/  SYNCS.EXCH.64 URZ, [UR8+0x38], UR12 ;  /* 0x0000380c08ff75b2 */ /* 0x0006620008000100 */
[----:B------:R-:W-:Y:S01]  /*0670*/  NOP ;  /* 0x0000000000007918 */ /* 0x000fe20000000000 */
.L_x_9:
[----:B------:R-:W2:Y:S01]  /*0680*/  SHFL.IDX PT, R0, R110, RZ, 0x1f ;  /* 0x00001fff6e007589 */ /* 0x000ea200000e0000 */
[----:B------:R-:W-:Y:S01]  /*0690*/  NOP ;  /* 0x0000000000007918 */ /* 0x000fe20000000000 */
[----:B--2---:R-:W-:-:S13]  /*06a0*/  ISETP.NE.AND P0, PT, R0, 0x1, PT ;  /* 0x000000010000780c */ /* 0x004fda0003f05270 */
[----:B------:R-:W-:Y:S05]  /*06b0*/  @P0 BRA `(.L_x_10) ;  /* 0x0000000000540947 */ /* 0x000fea0003800000 */
[----:B------:R-:W-:Y:S01]  /*06c0*/  UMOV UR9, 0x400 ;  /* 0x0000040000097882 */ /* 0x000fe20000000000 */
[----:B---3--:R-:W-:Y:S01]  /*06d0*/  UMOV UR8, 0x20 ;  /* 0x0000002000087882 */ /* 0x008fe20000000000 */
[----:B------:R-:W-:Y:S01]  /*06e0*/  UMOV UR7, 0x80 ;  /* 0x0000008000077882 */ /* 0x000fe20000000000 */
[----:B------:R-:W-:Y:S02]  /*06f0*/  ULEA UR9, UR37, UR9, 0x18 ;  /* 0x0000000925097291 */ /* 0x000fe4000f8ec0ff */
[----:B------:R-:W-:-:S04]  /*0700*/  UIADD3 UR12, UPT, UPT, -UR8, 0x100000, URZ ;  /* 0x00100000080c7890 */ /* 0x000fc8000fffe1ff */
[----:B------:R-:W-:Y:S02]  /*0710*/  USHF.L.U32 UR13, UR12, 0xb, URZ ;  /* 0x0000000b0c0d7899 */ /* 0x000fe400080006ff */
[----:B------:R-:W-:Y:S02]  /*0720*/  USHF.L.U32 UR12, UR12, 0x1, URZ ;  /* 0x000000010c0c7899 */ /* 0x000fe400080006ff */
[----:B------:R-:W-:-:S04]  /*0730*/  UIADD3 UR14, UPT, UPT, -UR7, 0x100000, URZ ;  /* 0x00100000070e7890 */ /* 0x000fc8000fffe1ff */
[----:B------:R-:W-:Y:S02]  /*0740*/  USHF.L.U32 UR15, UR14, 0xb, URZ ;  /* 0x0000000b0e0f7899 */ /* 0x000fe400080006ff */
[----:B------:R-:W-:Y:S01]  /*0750*/  USHF.L.U32 UR14, UR14, 0x1, URZ ;  /* 0x000000010e0e7899 */ /* 0x000fe200080006ff */
[----:B------:R-:W-:Y:S01]  /*0760*/  ELECT P0, URZ, PT ;  /* 0x0000000000ff782f */ /* 0x000fe20003800000 */
[----:B------:R-:W2:Y:S02]  /*0770*/  FENCE.VIEW.ASYNC.S ;  /* 0x00000000000073c6 */ /* 0x000ea40000000000 */
[----:B--2---:R2:W3:Y:S08]  /*0780*/  SYNCS.EXCH.64 URZ, [UR9+0x40], UR12 ;  /* 0x0000400c09ff75b2 */ /* 0x0044f00008000100 */
        /* <DEDUP_REMOVED lines=8> */
.L_x_10:
[----:B------:R-:W4:Y:S01]  /*0810*/  SHFL.IDX PT, R0, R110, RZ, 0x1f ;  /* 0x00001fff6e007589 */ /* 0x000f2200000e0000 */
[----:B------:R-:W-:Y:S01]  /*0820*/  NOP ;  /* 0x0000000000007918 */ /* 0x000fe20000000000 */
[----:B----4-:R-:W-:-:S13]  /*0830*/  ISETP.NE.AND P0, PT, R0, 0x3, PT ;  /* 0x000000030000780c */ /* 0x010fda0003f05270 */
[----:B------:R-:W-:Y:S05]  /*0840*/  @P0 BRA `(.L_x_11) ;  /* 0x00000000002c0947 */ /* 0x000fea0003800000 */
[----:B---3--:R-:W-:Y:S01]  /*0850*/  UMOV UR8, 0x400 ;  /* 0x0000040000087882 */ /* 0x008fe20000000000 */
[----:B------:R-:W-:Y:S01]  /*0860*/  UMOV UR7, 0x20 ;  /* 0x0000002000077882 */ /* 0x000fe20000000000 */
[----:B------:R-:W-:Y:S02]  /*0870*/  ULEA UR8, UR37, UR8, 0x18 ;  /* 0x0000000825087291 */ /* 0x000fe4000f8ec0ff */
[----:B--2---:R-:W-:-:S04]  /*0880*/  UIADD3 UR12, UPT, UPT, -UR7, 0x100000, URZ ;  /* 0x00100000070c7890 */ /* 0x004fc8000fffe1ff */
[----:B------:R-:W-:Y:S02]  /*0890*/  USHF.L.U32 UR13, UR12, 0xb, URZ ;  /* 0x0000000b0c0d7899 */ /* 0x000fe400080006ff */
[----:B------:R-:W-:Y:S01]  /*08a0*/  USHF.L.U32 UR12, UR12, 0x1, URZ ;  /* 0x000000010c0c7899 */ /* 0x000fe200080006ff */
[----:B------:R-:W-:Y:S01]  /*08b0*/  ELECT P0, URZ, PT ;  /* 0x0000000000ff782f */ /* 0x000fe20003800000 */
[----:B------:R-:W2:Y:S10]  /*08c0*/  FENCE.VIEW.ASYNC.S ;  /* 0x00000000000073c6 */ /* 0x000eb40000000000 */
[----:B--2---:R4:W2:Y:S01]  /*08d0*/  SYNCS.EXCH.64 URZ, [UR8+0x80], UR12 ;  /* 0x0000800c08ff75b2 */ /* 0x0048a20008000100 */
[----:B------:R4:W3:Y:S02]  /*08e0*/  SYNCS.EXCH.64 URZ, [UR8+0x88], UR12 ;  /* 0x0000880c08ff75b2 */ /* 0x0008e40008000100 */
[----:B----4-:R-:W-:Y:S01]  /*08f0*/  NOP ;  /* 0x0000000000007918 */ /* 0x010fe20000000000 */
.L_x_11:
[----:B------:R-:W4:Y:S01]  /*0900*/  SHFL.IDX PT, R0, R110, RZ, 0x1f ;  /* 0x00001fff6e007589 */ /* 0x000f2200000e0000 */
[----:B------:R-:W-:Y:S01]  /*0910*/  NOP ;  /* 0x0000000000007918 */ /* 0x000fe20000000000 */
[----:B----4-:R-:W-:-:S13]  /*0920*/  ISETP.NE.AND P0, PT, R0, 0x4, PT ;  /* 0x000000040000780c */ /* 0x010fda0003f05270 */
[----:B------:R-:W-:Y:S05]  /*0930*/  @P0 BRA `(.L_x_12) ;  /* 0x0000000000480947 */ /* 0x000fea0003800000 */
[----:B--2---:R-:W-:Y:S01]  /*0940*/  UMOV UR9, 0x1e0 ;  /* 0x000001e000097882 */ /* 0x004fe20000000000 */
[----:B---3--:R-:W-:Y:S01]  /*0950*/  UMOV UR8, 0x400 ;  /* 0x0000040000087882 */ /* 0x008fe20000000000 */
[----:B------:R-:W-:Y:S01]  /*0960*/  USEL UR9, UR9, 0x1a0, UP5 ;  /* 0x000001a009097887 */ /* 0x000fe2000a800000 */
        /* <DEDUP_REMOVED lines=10> */
[----:B--2---:R4:W2:Y:S08]  /*0a10*/  SYNCS.EXCH.64 URZ, [UR8+0x90], UR12 ;  /* 0x0000900c08ff75b2 */ /* 0x0048b00008000100 */
[----:B------:R4:W3:Y:S01]  /*0a20*/  SYNCS.EXCH.64 URZ, [UR8+0xa0], UR14 ;  /* 0x0000a00e08ff75b2 */ /* 0x0008e20008000100 */
[----:B------:R4:W1:Y:S01]  /*0a30*/  SYNCS.EXCH.64 URZ, [UR8+0x98], UR12 ;  /* 0x0000980c08ff75b2 */ /* 0x0008620008000100 */
[----:B------:R4:W1:Y:S02]  /*0a40*/  SYNCS.EXCH.64 URZ, [UR8+0xa8], UR14 ;  /* 0x0000a80e08ff75b2 */ /* 0x0008640008000100 */
[----:B----4-:R-:W-:Y:S01]  /*0a50*/  NOP ;  /* 0x0000000000007918 */ /* 0x010fe20000000000 */
.L_x_12:
[----:B------:R-:W4:Y:S01]  /*0a60*/  SHFL.IDX PT, R0, R110, RZ, 0x1f ;  /* 0x00001fff6e007589 */ /* 0x000f2200000e0000 */
[----:B------:R-:W-:Y:S01]  /*0a70*/  NOP ;  /* 0x0000000000007918 */ /* 0x000fe20000000000 */
[----:B----4-:R-:W-:-:S13]  /*0a80*/  ISETP.NE.AND P0, PT, R0, 0x5, PT ;  /* 0x000000050000780c */ /* 0x010fda0003f05270 */
[----:B------:R-:W-:Y:S05]  /*0a90*/  @P0 BRA `(.L_x_13) ;  /* 0x0000000000440947 */ /* 0x000fea0003800000 */
[----:B--2---:R-:W-:Y:S01]  /*0aa0*/  UMOV UR9, 0x400 ;  /* 0x0000040000097882 */ /* 0x004fe20000000000 */
        /* <DEDUP_REMOVED lines=16> */
.L_x_13:
[----:B------:R-:W4:Y:S01]  /*0bb0*/  SHFL.IDX PT, R0, R110, RZ, 0x1f ;  /* 0x00001fff6e007589 */ /* 0x000f2200000e0000 */
[----:B------:R-:W-:Y:S01]  /*0bc0*/  ISETP.NE.OR P1, PT, RZ, UR10, !P1 ;  /* 0x0000000aff007c0c */ /* 0x000fe2000cf25670 */
        /* <DEDUP_REMOVED lines=12> */
[----:B------:R4:W3:Y:S01]  /*0c90*/  SYNCS.EXCH.64 URZ, [UR8+0xe0], UR12 ;  /* 0x0000e00c08ff75b2 */ /* 0x0008e20008000100 */
[----:B------:R4:W1:Y:S01]  /*0ca0*/  SYNCS.EXCH.64 URZ, [UR8+0xd8], UR12 ;  /* 0x0000d80c08ff75b2 */ /* 0x0008620008000100 */
[----:B------:R4:W1:Y:S02]  /*0cb0*/  SYNCS.EXCH.64 URZ, [UR8+0xe8], UR12 ;  /* 0x0000e80c08ff75b2 */ /* 0x0008640008000100 */
[----:B----4-:R-:W-:Y:S01]  /*0cc0*/  NOP ;  /* 0x0000000000007918 */ /* 0x010fe20000000000 */
.L_x_14:
[----:B------:R-:W-:Y:S01]  /*0cd0*/  VOTEU.ALL UP1, P1 ;  /* 0x0000000000ff7886 */ /* 0x000fe20000820000 */
[----:B---3--:R-:W3:Y:S01]  /*0ce0*/  LDCU UR8, c[0x0][0x36c] ;  /* 0x00006d80ff0877ac */ /* 0x008ee20008000800 */
[----:B------:R-:W-:Y:S01]  /*0cf0*/  NOP ;  /* 0x0000000000007918 */ /* 0x000fe20000000000 */
[----:B------:R-:W-:Y:S01]  /*0d00*/  LOP3.LUT R10, R117, 0x1f, RZ, 0xc0, !PT ;  /* 0x0000001f750a7812 */ /* 0x000fe200078ec0ff */
[----:B--2---:R-:W-:Y:S01]  /*0d10*/  UMOV UR12, 0x20 ;  /* 0x00000020000c7882 */ /* 0x004fe20000000000 */
[----:B------:R-:W-:Y:S01]  /*0d20*/  @!UP1 UMOV UR7, 0x400 ;  /* 0x0000040000079882 */ /* 0x000fe20000000000 */
[----:B------:R-:W-:-:S04]  /*0d30*/  @!UP1 UIADD3 UR12, UPT, UPT, -UR12, 0x100000, URZ ;  /* 0x001000000c0c9890 */ /* 0x000fc8000fffe1ff */
[----:B------:R-:W-:Y:S02]  /*0d40*/  @!UP1 USHF.L.U32 UR13, UR12, 0xb, URZ ;  /* 0x0000000b0c0d9899 */ /* 0x000fe400080006ff */
[----:B------:R-:W-:Y:S02]  /*0d50*/  @!UP1 USHF.L.U32 UR12, UR12, 0x1, URZ ;  /* 0x000000010c0c9899 */ /* 0x000fe400080006ff */
[----:B------:R-:W-:Y:S01]  /*0d60*/  @!UP1 ULEA UR7, UR37, UR7, 0x18 ;  /* 0x0000000725079291 */ /* 0x000fe2000f8ec0ff */
[----:B------:R-:W-:Y:S01]  /*0d70*/  VOTEU.ALL UP1, P1 ;  /* 0x0000000000ff7886 */ /* 0x000fe20000820000 */
[----:B------:R-:W-:Y:S01]  /*0d80*/  UISETP.NE.AND UP4, UPT, UR10, URZ, UPT ;  /* 0x000000ff0a00728c */ /* 0x000fe2000bf85270 */
[----:B------:R-:W2:Y:S09]  /*0d90*/  FENCE.VIEW.ASYNC.S ;  /* 0x00000000000073c6 */ /* 0x000eb20000000000 */
[----:B--2---:R2:W4:Y:S01]  /*0da0*/  @!UP1 SYNCS.EXCH.64 URZ, [UR7+0xf0], UR12 ;  /* 0x0000f00c07ff95b2 */ /* 0x0045220008000100 */
[----:B---3--:R-:W-:-:S09]  /*0db0*/  UISETP.EQ.U32.AND UP1, UPT, UR8, 0x1, UPT ;  /* 0x000000010800788c */ /* 0x008fd2000bf22070 */
[----:B------:R-:W-:Y:S05]  /*0dc0*/  BRA.U !UP1, `(.L_x_15) ;  /* 0x0000000109087547 */ /* 0x000fea000b800000 */
[----:B-1--4-:R-:W-:Y:S01]  /*0dd0*/  UCGABAR_ARV ;  /* 0x00000000000079c7 */ /* 0x012fe20008000000 */
[----:B------:R-:W-:Y:S05]  /*0de0*/  BRA `(.L_x_16) ;  /* 0x0000000000047947 */ /* 0x000fea0003800000 */
.L_x_15:
[----:B-1--4-:R-:W-:Y:S01]  /*0df0*/  NOP ;  /* 0x0000000000007918 */ /* 0x012fe20000000000 */
.L_x_16:
[----:B------:R-:W1:Y:S01]  /*0e00*/  S2R R11, SR_CTAID.X ;  /* 0x00000000000b7919 */ /* 0x000e620000002500 */
[----:B------:R-:W-:-:S05]  /*0e10*/  CS2R.32 R104, SR_CgaSize ;  /* 0x0000000000687805 */ /* 0x000fca0000008a00 */
[----:B------:R-:W-:-:S05]  /*0e20*/  IMAD R104, R104, -0xa0, RZ ;  /* 0xffffff6068687824 */ /* 0x000fca00078e02ff */
[----:B------:R-:W-:-:S14]  /*0e30*/  R2UR UR8, R104 ;  /* 0x00000000680872ca */ /* 0x000fdc00000e0000 */
[----:B------:R-:W3:Y:S01]  /*0e40*/  LDCU UR8, c[0x0][UR8+0x2b0] ;  /* 0x00005600080877ac */ /* 0x000ee20008000800 */
[----:B------:R-:W-:-:S05]  /*0e50*/  CS2R.32 R0, SR_CgaSize ;  /* 0x0000000000007805 */ /* 0x000fca0000008a00 */
[----:B------:R-:W-:-:S06]  /*0e60*/  IMAD R0, R0, -0xa0, RZ ;  /* 0xffffff6000007824 */ /* 0x000fcc00078e02ff */
[----:B------:R-:W4:Y:S01]  /*0e70*/  LDC R0, c[0x0][R0+0x2a0] ;  /* 0x0000a80000007b82 */ /* 0x000f220000000800 */
[----:B------:R-:W-:Y:S01]  /*0e80*/  PRMT R8, RZ, 0x7610, R8 ;  /* 0x00007610ff087816 */ /* 0x000fe20000000008 */
[----:B------:R-:W3:Y:S01]  /*0e90*/  S2R R20, SR_CTAID.Y ;  /* 0x0000000000147919 */ /* 0x000ee20000002600 */
[----:B------:R-:W-:-:S05]  /*0ea0*/  CS2R.32 R104, SR_CgaSize ;  /* 0x0000000000687805 */ /* 0x000fca0000008a00 */
[----:B------:R-:W-:-:S05]  /*0eb0*/  IMAD R104, R104, -0xa0, RZ ;  /* 0xffffff6068687824 */ /* 0x000fca00078e02ff */
[----:B--2---:R-:W-:-:S14]  /*0ec0*/  R2UR UR7, R104 ;  /* 0x00000000680772ca */ /* 0x004fdc00000e0000 */
[----:B------:R-:W2:Y:S01]  /*0ed0*/  LDCU UR7, c[0x0][UR7+0x2b4] ;  /* 0x00005680070777ac */ /* 0x000ea20008000800 */
[----:B------:R-:W-:Y:S01]  /*0ee0*/  UISETP.NE.AND UP2, UPT, UR10, 0x2, UPT ;  /* 0x000000020a00788c */ /* 0x000fe2000bf45270 */
[----:B------:R-:W3:Y:S01]  /*0ef0*/  LDC R9, c[0x0][0xb24] ;  /* 0x0002c900ff097b82 */ /* 0x000ee20000000800 */
[----:B------:R-:W-:-:S05]  /*0f00*/  CS2R.32 R102, SR_CgaSize ;  /* 0x0000000000667805 */ /* 0x000fca0000008a00 */
[----:B------:R-:W-:-:S06]  /*0f10*/  IMAD R102, R102, -0xa0, RZ ;  /* 0xffffff6066667824 */ /* 0x000fcc00078e02ff */
[----:B------:R-:W4:Y:S08]  /*0f20*/  LDC R102, c[0x0][R102+0x2a4] ;  /* 0x0000a90066667b82 */ /* 0x000f300000000800 */
[----:B------:R-:W4:Y:S01]  /*0f30*/  LDC R40, c[0x0][0xb24] ;  /* 0x0002c900ff287b82 */ /* 0x000f220000000800 */
[----:B-1----:R-:W-:Y:S01]  /*0f40*/  I2FP.F32.U32 R4, R11 ;  /* 0x0000000b00047245 */ /* 0x002fe20000201000 */
[----:B------:R-:W-:-:S06]  /*0f50*/  IMAD.MOV.U32 R21, RZ, RZ, R11 ;  /* 0x000000ffff157224 */ /* 0x000fcc00078e000b */
[----:B------:R-:W1:Y:S01]  /*0f60*/  S2UR UR36, SR_CTAID.Z ;  /* 0x00000000002479c3 */ /* 0x000e620000002700 */
[----:B---3--:R-:W-:Y:S02]  /*0f70*/  ISETP.GE.AND P0, PT, R9, 0x1, PT ;  /* 0x000000010900780c */ /* 0x008fe40003f06270 */
[----:B------:R-:W-:Y:S01]  /*0f80*/  I2FP.F32.U32 R2, R20 ;  /* 0x0000001400027245 */ /* 0x000fe20000201000 */
[----:B------:R-:W-:-:S04]  /*0f90*/  FMUL R4, R4, UR8 ;  /* 0x0000000804047c20 */ /* 0x000fc80008400000 */
[----:B--2---:R-:W-:Y:S01]  /*0fa0*/  FMUL R2, R2, UR7 ;  /* 0x0000000702027c20 */ /* 0x004fe20008400000 */
[----:B------:R-:W2:Y:S01]  /*0fb0*/  F2I.U32.TRUNC.NTZ R104, R4 ;  /* 0x0000000400687305 */ /* 0x000ea2000020f000 */
[----:B------:R-:W3:Y:S07]  /*0fc0*/  LDCU UR7, c[0x0][0xb30] ;  /* 0x00016600ff0777ac */ /* 0x000eee0008000800 */
[----:B------:R-:W1:Y:S01]  /*0fd0*/  F2I.U32.TRUNC.NTZ R3, R2 ;  /* 0x0000000200037305 */ /* 0x000e62000020f000 */
[----:B--2---:R-:W-:-:S04]  /*0fe0*/  IMAD.MOV R104, RZ, RZ, -R104 ;  /* 0x000000ffff687224 */ /* 0x004fc800078e0a68 */
[----:B----4-:R-:W-:Y:S01]  /*0ff0*/  IMAD R104, R0, R104, R11 ;  /* 0x0000006800687224 */ /* 0x010fe200078e020b */
[----:B------:R-:W-:Y:S01]  /*1000*/  PRMT R0, RZ, 0x7610, R0 ;  /* 0x00007610ff007816 */ /* 0x000fe20000000000 */
[----:B---3--:R-:W-:Y:S01]  /*1010*/  UISETP.NE.AND UP3, UPT, UR7, 0x1, UPT ;  /* 0x000000010700788c */ /* 0x008fe2000bf65270 */
[----:B-1----:R-:W-:-:S05]  /*1020*/  IADD3 R3, PT, PT, -R3, RZ, RZ ;  /* 0x000000ff03037210 */ /* 0x002fca0007ffe1ff */
[----:B------:R-:W-:Y:S01]  /*1030*/  IMAD R102, R102, R3, R20 ;  /* 0x0000000366667224 */ /* 0x000fe200078e0214 */
[----:B------:R-:W-:Y:S06]  /*1040*/  BRA.U UP4, `(.L_x_17) ;  /* 0x0000000104247547 */ /* 0x000fec000b800000 */
[----:B------:R-:W-:Y:S01]  /*1050*/  ISETP.NE.AND P1, PT, R102, RZ, PT ;  /* 0x000000ff6600720c */ /* 0x000fe20003f25270 */
[----:B------:R-:W-:Y:S01]  /*1060*/  IMAD.MOV.U32 R0, RZ, RZ, 0x3 ;  /* 0x00000003ff007424 */ /* 0x000fe200078e00ff */
[C---:B------:R-:W-:Y:S02]  /*1070*/  LOP3.LUT R3, R104.reuse, 0xfffffffe, RZ, 0xc0, !PT ;  /* 0xfffffffe68037812 */ /* 0x040fe400078ec0ff */
[----:B------:R-:W-:Y:S02]  /*1080*/  ISETP.LT.U32.OR P1, PT, R104, 0x2, !P1 ;  /* 0x000000026800780c */ /* 0x000fe40004f21470 */
[----:B------:R-:W-:Y:S02]  /*1090*/  SHF.L.U32 R0, R0, R3, RZ ;  /* 0x0000000300007219 */ /* 0x000fe400000006ff */
[----:B------:R-:W-:Y:S02]  /*10a0*/  SEL R5, RZ, 0x1, !P1 ;  /* 0x00000001ff057807 */ /* 0x000fe40004800000 */
[----:B------:R-:W-:-:S05]  /*10b0*/  SEL R2, RZ, 0x2, !P1 ;  /* 0x00000002ff027807 */ /* 0x000fca0004800000 */
[----:B------:R-:W-:-:S05]  /*10c0*/  IMAD.IADD R2, R5, 0x1, R2 ;  /* 0x0000000105027824 */ /* 0x000fca00078e0202 */
[----:B------:R-:W-:Y:S02]  /*10d0*/  PRMT R8, R2, 0x7610, R8 ;  /* 0x0000761002087816 */ /* 0x000fe40000000008 */
.L_x_17:
[----:B------:R-:W-:Y:S05]  /*10e0*/  @!P0 BRA `(.L_x_18) ;  /* 0x0000000000b88947 */ /* 0x000fea0003800000 */
[----:B------:R-:W1:Y:S01]  /*10f0*/  LDC.64 R4, c[0x0][0xb18] ;  /* 0x0002c600ff047b82 */ /* 0x000e620000000a00 */
[----:B------:R-:W-:-:S07]  /*1100*/  ISETP.NE.AND P0, PT, R9, 0x1, PT ;  /* 0x000000010900780c */ /* 0x000fce0003f05270 */
[----:B------:R-:W2:Y:S08]  /*1110*/  LDC R14, c[0x0][0xb0c] ;  /* 0x0002c300ff0e7b82 */ /* 0x000eb00000000800 */
[----:B------:R-:W3:Y:S08]  /*1120*/  LDC R13, c[0x0][0x370] ;  /* 0x0000dc00ff0d7b82 */ /* 0x000ef00000000800 */
[----:B------:R-:W4:Y:S01]  /*1130*/  LDC R16, c[0x0][0x374] ;  /* 0x0000dd00ff107b82 */ /* 0x000f220000000800 */
[----:B-1----:R-:W-:-:S07]  /*1140*/  ISETP.NE.AND P1, PT, R4, 0x1, PT ;  /* 0x000000010400780c */ /* 0x002fce0003f25270 */
[----:B------:R-:W3:Y:S01]  /*1150*/  LDC.64 R6, c[0x0][0xb10] ;  /* 0x0002c400ff067b82 */ /* 0x000ee20000000a00 */
[----:B--2---:R-:W-:-:S07]  /*1160*/  ISETP.NE.AND P2, PT, R14, 0x1, PT ;  /* 0x000000010e00780c */ /* 0x004fce0003f45270 */
[----:B------:R-:W1:Y:S08]  /*1170*/  LDC R12, c[0x0][0xb20] ;  /* 0x0002c800ff0c7b82 */ /* 0x000e700000000800 */
[----:B------:R-:W2:Y:S01]  /*1180*/  LDC.64 R2, c[0x0][0xb28] ;  /* 0x0002ca00ff027b82 */ /* 0x000ea20000000a00 */
[----:B----4-:R-:W-:-:S04]  /*1190*/  IMAD.HI.U32 R15, R16, R5, RZ ;  /* 0x00000005100f7227 */ /* 0x010fc800078e00ff */
[----:B------:R-:W-:-:S04]  /*11a0*/  IMAD.HI.U32 R5, R20, R5, RZ ;  /* 0x0000000514057227 */ /* 0x000fc800078e00ff */
[----:B---3--:R-:W-:-:S04]  /*11b0*/  IMAD.HI.U32 R18, R13, R6, RZ ;  /* 0x000000060d127227 */ /* 0x008fc800078e00ff */
[C---:B------:R-:W-:Y:S01]  /*11c0*/  IMAD.HI.U32 R22, R11.reuse, R6, RZ ;  /* 0x000000060b167227 */ /* 0x040fe200078e00ff */
[-C--:B------:R-:W-:Y:S02]  /*11d0*/  @P2 SHF.R.U32.HI R13, RZ, R7.reuse, R18 ;  /* 0x00000007ff0d2219 */ /* 0x080fe40000011612 */
[-C--:B-1----:R-:W-:Y:S02]  /*11e0*/  @P1 SHF.R.U32.HI R16, RZ, R12.reuse, R15 ;  /* 0x0000000cff101219 */ /* 0x082fe4000001160f */
[----:B------:R-:W-:Y:S02]  /*11f0*/  SHF.R.U32.HI R5, RZ, R12, R5 ;  /* 0x0000000cff057219 */ /* 0x000fe40000011605 */
[----:B------:R-:W-:Y:S02]  /*1200*/  SHF.R.U32.HI R22, RZ, R7, R22 ;  /* 0x00000007ff167219 */ /* 0x000fe40000011616 */
[----:B------:R-:W-:Y:S01]  /*1210*/  SEL R5, R20, R5, !P1 ;  /* 0x0000000514057207 */ /* 0x000fe20004800000 */
[----:B--2---:R-:W-:Y:S01]  /*1220*/  IMAD.HI.U32 R18, R16, R2, RZ ;  /* 0x0000000210127227 */ /* 0x004fe200078e00ff */
[----:B------:R-:W-:-:S02]  /*1230*/  SEL R21, R11, R22, !P2 ;  /* 0x000000160b157207 */ /* 0x000fc40005000000 */
[----:B------:R-:W-:Y:S01]  /*1240*/  IADD3 R7, PT, PT, -R5, RZ, RZ ;  /* 0x000000ff05077210 */ /* 0x000fe20007ffe1ff */
[----:B------:R-:W-:Y:S01]  /*1250*/  IMAD.HI.U32 R6, R13, R2, RZ ;  /* 0x000000020d067227 */ /* 0x000fe200078e00ff */
[----:B------:R-:W-:-:S03]  /*1260*/  @P0 SHF.R.U32.HI R16, RZ, R3, R18 ;  /* 0x00000003ff100219 */ /* 0x000fc60000011612 */
[----:B------:R-:W-:Y:S01]  /*1270*/  IMAD R7, R4, R7, R20 ;  /* 0x0000000704077224 */ /* 0x000fe200078e0214 */
[----:B------:R-:W-:Y:S01]  /*1280*/  @P0 SHF.R.U32.HI R13, RZ, R3, R6 ;  /* 0x00000003ff0d0219 */ /* 0x000fe20000011606 */
[----:B------:R-:W-:-:S04]  /*1290*/  IMAD R16, R16, R9, RZ ;  /* 0x0000000910107224 */ /* 0x000fc800078e02ff */
[----:B------:R-:W-:Y:S01]  /*12a0*/  IMAD R6, R13, R9, RZ ;  /* 0x000000090d067224 */ /* 0x000fe200078e02ff */
[----:B------:R-:W-:-:S04]  /*12b0*/  ISETP.GE.AND P1, PT, R5, R16, PT ;  /* 0x000000100500720c */ /* 0x000fc80003f26270 */
[----:B------:R-:W-:Y:S01]  /*12c0*/  ISETP.GE.OR P1, PT, R21, R6, P1 ;  /* 0x000000061500720c */ /* 0x000fe20000f26670 */
[----:B------:R-:W-:-:S05]  /*12d0*/  IMAD.HI.U32 R6, R5, R2, RZ ;  /* 0x0000000205067227 */ /* 0x000fca00078e00ff */
[----:B------:R-:W-:-:S04]  /*12e0*/  SHF.R.U32.HI R6, RZ, R3, R6 ;  /* 0x00000003ff067219 */ /* 0x000fc80000011606 */
[----:B------:R-:W-:-:S03]  /*12f0*/  SEL R6, R5, R6, !P0 ;  /* 0x0000000605067207 */ /* 0x000fc60004000000 */
[----:B------:R-:W-:Y:S01]  /*1300*/  @!P1 IMAD.HI.U32 R12, R21, R2, RZ ;  /* 0x00000002150c9227 */ /* 0x000fe200078e00ff */
[----:B------:R-:W-:-:S04]  /*1310*/  IADD3 R2, PT, PT, -R6, RZ, RZ ;  /* 0x000000ff06027210 */ /* 0x000fc80007ffe1ff */
[----:B------:R-:W-:Y:S01]  /*1320*/  @!P1 SHF.R.U32.HI R12, RZ, R3, R12 ;  /* 0x00000003ff0c9219 */ /* 0x000fe2000001160c */
[----:B------:R-:W-:-:S03]  /*1330*/  IMAD R2, R9, R2, R5 ;  /* 0x0000000209027224 */ /* 0x000fc600078e0205 */
[----:B------:R-:W-:-:S05]  /*1340*/  @!P1 SEL R3, R21, R12, !P0 ;  /* 0x0000000c15039207 */ /* 0x000fca0004000000 */
[--C-:B------:R-:W-:Y:S02]  /*1350*/  @!P1 IMAD.IADD R6, R6, 0x1, -R3.reuse ;  /* 0x0000000106069824 */ /* 0x100fe400078e0a03 */
[----:B------:R-:W-:Y:S01]  /*1360*/  @!P1 IMAD R3, R2, R13, R3 ;  /* 0x0000000d02039224 */ /* 0x000fe200078e0203 */
[----:B------:R-:W-:Y:S01]  /*1370*/  IADD3 R2, PT, PT, -R21, RZ, RZ ;  /* 0x000000ff15027210 */ /* 0x000fe20007ffe1ff */
[----:B------:R-:W-:Y:S02]  /*1380*/  @!P1 IMAD R5, R6, R9, R21 ;  /* 0x0000000906059224 */ /* 0x000fe400078e0215 */
[----:B------:R-:W-:Y:S02]  /*1390*/  @!P1 IMAD.MOV.U32 R21, RZ, RZ, R3 ;  /* 0x000000ffff159224 */ /* 0x000fe400078e0003 */
[----:B------:R-:W-:Y:S02]  /*13a0*/  IMAD R2, R14, R2, R11 ;  /* 0x000000020e027224 */ /* 0x000fe400078e020b */
[----:B------:R-:W-:-:S02]  /*13b0*/  IMAD R20, R5, R4, R7 ;  /* 0x0000000405147224 */ /* 0x000fc400078e0207 */
[----:B------:R-:W-:Y:S02]  /*13c0*/  IMAD R21, R21, R14, R2 ;  /* 0x0000000e15157224 */ /* 0x000fe400078e0202 */
.L_x_18:
[----:B------:R-:W-:Y:S05]  /*13d0*/  BRA.U UP3, `(.L_x_19) ;  /* 0x0000000103407547 */ /* 0x000fea000b800000 */
[----:B------:R-:W1:Y:S08]  /*13e0*/  LDC.64 R4, c[0x0][0xb10] ;  /* 0x0002c400ff047b82 */ /* 0x000e700000000a00 */
[----:B------:R-:W2:Y:S08]  /*13f0*/  LDC.64 R2, c[0x0][0xb18] ;  /* 0x0002c600ff027b82 */ /* 0x000eb00000000a00 */
[----:B------:R-:W3:Y:S08]  /*1400*/  LDC R6, c[0x0][0xb20] ;  /* 0x0002c800ff067b82 */ /* 0x000ef00000000800 */
[----:B------:R-:W4:Y:S01]  /*1410*/  LDC R12, c[0x0][0xb0c] ;  /* 0x0002c300ff0c7b82 */ /* 0x000f220000000800 */
[----:B-1----:R-:W-:-:S05]  /*1420*/  IMAD.HI.U32 R4, R21, R4, RZ ;  /* 0x0000000415047227 */ /* 0x002fca00078e00ff */
[----:B------:R-:W-:Y:S01]  /*1430*/  SHF.R.U32.HI R4, RZ, R5, R4 ;  /* 0x00000005ff047219 */ /* 0x000fe20000011604 */
[----:B--2---:R-:W-:Y:S01]  /*1440*/  IMAD.HI.U32 R3, R20, R3, RZ ;  /* 0x0000000314037227 */ /* 0x004fe200078e00ff */
[----:B------:R-:W-:-:S04]  /*1450*/  ISETP.NE.AND P0, PT, R2, 0x1, PT ;  /* 0x000000010200780c */ /* 0x000fc80003f05270 */
[----:B---3--:R-:W-:-:S04]  /*1460*/  SHF.R.U32.HI R3, RZ, R6, R3 ;  /* 0x00000006ff037219 */ /* 0x008fc80000011603 */
[----:B------:R-:W-:Y:S02]  /*1470*/  SEL R3, R20, R3, !P0 ;  /* 0x0000000314037207 */ /* 0x000fe40004000000 */
[----:B----4-:R-:W-:-:S04]  /*1480*/  ISETP.NE.AND P1, PT, R12, 0x1, PT ;  /* 0x000000010c00780c */ /* 0x010fc80003f25270 */
[----:B------:R-:W-:-:S05]  /*1490*/  SEL R6, R21, R4, !P1 ;  /* 0x0000000415067207 */ /* 0x000fca0004800000 */
[----:B------:R-:W-:Y:S02]  /*14a0*/  IMAD.IADD R4, R3, 0x1, -R6 ;  /* 0x0000000103047824 */ /* 0x000fe400078e0a06 */
[----:B------:R-:W-:Y:S02]  /*14b0*/  IMAD.IADD R3, R6, 0x1, -R3 ;  /* 0x0000000106037824 */ /* 0x000fe400078e0a03 */
[----:B------:R-:W-:Y:S02]  /*14c0*/  IMAD R21, R4, R12, R21 ;  /* 0x0000000c04157224 */ /* 0x000fe400078e0215 */
[----:B------:R-:W-:Y:S02]  /*14d0*/  IMAD R20, R3, R2, R20 ;  /* 0x0000000203147224 */ /* 0x000fe400078e0214 */
.L_x_19:
[----:B------:R-:W-:Y:S05]  /*14e0*/  BRA.U !UP1, `(.L_x_20) ;  /* 0x00000001090c7547 */ /* 0x000fea000b800000 */
[----:B------:R-:W-:Y:S01]  /*14f0*/  UCGABAR_WAIT ;  /* 0x0000000000007dc7 */ /* 0x000fe20008000000 */
[----:B------:R-:W-:Y:S01]  /*1500*/  CCTL.IVALL ;  /* 0x00000000ff00798f */ /* 0x000fe20002000000 */
[----:B------:R-:W-:Y:S05]  /*1510*/  BRA `(.L_x_21) ;  /* 0x0000000000047947 */ /* 0x000fea0003800000 */
.L_x_20:
[----:B------:R-:W-:Y:S06]  /*1520*/  BAR.SYNC.DEFER_BLOCKING 0x0 ;  /* 0x0000000000007b1d */ /* 0x000fec0000010000 */
.L_x_21:
[----:B------:R-:W-:Y:S05]  /*1530*/  BRA.U UP2, `(.L_x_22) ;  /* 0x0000001102a87547 */ /* 0x000fea000b800000 */
[----:B------:R-:W1:Y:S01]  /*1540*/  LDCU UR4, c[0x0][0x38c] ;  /* 0x00007180ff0477ac */ /* 0x000e620008000800 */
[----:B------:R-:W2:Y:S01]  /*1550*/  LDC R9, c[0x0][0x370] ;  /* 0x0000dc00ff097b82 */ /* 0x000ea20000000800 */
[----:B------:R-:W-:Y:S01]  /*1560*/  IMAD.SHL.U32 R16, R11, 0x80, RZ ;  /* 0x000000800b107824 */ /* 0x000fe200078e00ff */
[----:B------:R-:W-:Y:S01]  /*1570*/  PLOP3.LUT P1, PT, PT, PT, UP5, 0x80, 0x8 ;  /* 0x000000000008781c */ /* 0x000fe20003f2f058 */
[----:B------:R-:W-:Y:S01]  /*1580*/  HFMA2 R12, -RZ, RZ, 0, 0 ;  /* 0x00000000ff0c7431 */ /* 0x000fe200000001ff */
[----:B------:R-:W-:Y:S01]  /*1590*/  UISETP.NE.AND UP1, UPT, UR10, URZ, UPT ;  /* 0x000000ff0a00728c */ /* 0x000fe2000bf25270 */
[----:B------:R-:W-:Y:S01]  /*15a0*/  ISETP.NE.AND P4, PT, R10, RZ, P5 ;  /* 0x000000ff0a00720c */ /* 0x000fe20002f85270 */
[----:B------:R-:W-:Y:S01]  /*15b0*/  IMAD.MOV.U32 R15, RZ, RZ, 0x1 ;  /* 0x00000001ff0f7424 */ /* 0x000fe200078e00ff */
[----:B------:R-:W-:Y:S01]  /*15c0*/  PLOP3.LUT P1, PT, P1, PT, PT, 0x8, 0x80 ;  /* 0x000000000080781c */ /* 0x000fe20000f2e170 */
[----:B------:R-:W3:Y:S01]  /*15d0*/  LDC R0, c[0x0][0x374] ;  /* 0x0000dd00ff007b82 */ /* 0x000ee20000000800 */
[----:B------:R-:W-:Y:S01]  /*15e0*/  IMAD.MOV.U32 R14, RZ, RZ, RZ ;  /* 0x000000ffff0e7224 */ /* 0x000fe200078e00ff */
[----:B------:R-:W-:Y:S01]  /*15f0*/  MOV R8, 0x1 ;  /* 0x0000000100087802 */ /* 0x000fe20000000f00 */
[----:B------:R-:W-:Y:S01]  /*1600*/  IMAD.MOV.U32 R10, RZ, RZ, RZ ;  /* 0x000000ffff0a7224 */ /* 0x000fe200078e00ff */
[----:B------:R-:W-:Y:S01]  /*1610*/  LOP3.LUT R16, R16, 0x80, RZ, 0xc0, !PT ;  /* 0x0000008010107812 */ /* 0x000fe200078ec0ff */
[----:B------:R-:W4:Y:S01]  /*1620*/  LDCU.64 UR14, c[0x0][0x348] ;  /* 0x00006900ff0e77ac */ /* 0x000f220008000a00 */
[----:B-1----:R-:W-:-:S02]  /*1630*/  UIADD3 UR5, UPT, UPT, UR4, 0x1f, URZ ;  /* 0x0000001f04057890 */ /* 0x002fc4000fffe0ff */
[----:B------:R-:W-:Y:S02]  /*1640*/  USEL UR22, UR6, 0x2, UP1 ;  /* 0x0000000206167887 */ /* 0x000fe40008800000 */
[----:B------:R-:W-:Y:S01]  /*1650*/  USHF.R.S32.HI UR7, URZ, 0x1f, UR5 ;  /* 0x0000001fff077899 */ /* 0x000fe20008011405 */
[----:B------:R-:W-:-:S03]  /*1660*/  UMOV UR23, URZ ;  /* 0x000000ff00177c82 */ /* 0x000fc60008000000 */
[----:B------:R-:W-:Y:S02]  /*1670*/  ULEA.HI UR7, UR7, UR5, URZ, 0x5 ;  /* 0x0000000507077291 */ /* 0x000fe4000f8f28ff */
[----:B------:R-:W-:Y:S02]  /*1680*/  UIADD3 UR5, UPT, UPT, UR4, -0x1, URZ ;  /* 0xffffffff04057890 */ /* 0x000fe4000fffe0ff */
[----:B------:R-:W-:Y:S02]  /*1690*/  USHF.R.S32.HI UR7, URZ, 0x5, UR7 ;  /* 0x00000005ff077899 */ /* 0x000fe40008011407 */
[----:B------:R-:W-:Y:S02]  /*16a0*/  UISETP.GE.U32.AND UP2, UPT, UR5, -0x3f, UPT ;  /* 0xffffffc10500788c */ /* 0x000fe4000bf46070 */
[----:B------:R-:W-:Y:S02]  /*16b0*/  UISETP.LT.U32.AND UP0, UPT, UR7, 0x4, UPT ;  /* 0x000000040700788c */ /* 0x000fe4000bf01070 */
[----:B------:R-:W-:-:S02]  /*16c0*/  UIADD3 UR4, UPT, UPT, UR4, 0x3e, URZ ;  /* 0x0000003e04047890 */ /* 0x000fc4000fffe0ff */
[----:B------:R-:W-:-:S04]  /*16d0*/  USEL UR5, UR7, 0x4, UP0 ;  /* 0x0000000407057887 */ /* 0x000fc80008000000 */
[----:B------:R-:W-:Y:S02]  /*16e0*/  UIADD3 UR21, UPT, UPT, UR5, -0x1, URZ ;  /* 0xffffffff05157890 */ /* 0x000fe4000fffe0ff */
[----:B------:R-:W-:Y:S02]  /*16f0*/  @UP2 UIADD3 UR21, UPT, UPT, UR5, URZ, URZ ;  /* 0x000000ff05152290 */ /* 0x000fe4000fffe0ff */
[----:B------:R-:W-:Y:S02]  /*1700*/  UIADD3 UR24, UPT, UPT, UR7, -UR5, URZ ;  /* 0x8000000507187290 */ /* 0x000fe4000fffe0ff */
[----:B------:R-:W-:Y:S02]  /*1710*/  UIADD3 UR13, UPT, UPT, UR21, 0x1, URZ ;  /* 0x00000001150d7890 */ /* 0x000fe4000fffe0ff */
[----:B--2-4-:R-:W-:-:S12]  /*1720*/  UIADD3 UR21, UPT, UPT, -UR21, URZ, URZ ;  /* 0x000000ff15157290 */ /* 0x014fd8000fffe1ff */
.L_x_42:
[----:B------:R-:W-:Y:S01]  /*1730*/  UISETP.NE.AND UP0, UPT, UR37, URZ, UPT ;  /* 0x000000ff2500728c */ /* 0x000fe2000bf05270 */
[----:B------:R-:W1:Y:S08]  /*1740*/  S2UR UR37, SR_CgaCtaId ;  /* 0x00000000002579c3 */ /* 0x000e700000008800 */
[----:B------:R-:W-:Y:S05]  /*1750*/  BRA.U UP0, `(.L_x_23) ;  /* 0x0000000100347547 */ /* 0x000fea000b800000 */
[----:B------:R-:W2:Y:S01]  /*1760*/  S2R R2, SR_CgaCtaId ;  /* 0x0000000000027919 */ /* 0x000ea20000008800 */
[----:B------:R-:W-:-:S04]  /*1770*/  MOV R3, 0x400 ;  /* 0x0000040000037802 */ /* 0x000fc80000000f00 */
[----:B--2---:R-:W-:Y:S02]  /*1780*/  LEA R3, R2, R3, 0x18 ;  /* 0x0000000302037211 */ /* 0x004fe400078ec0ff */
[----:B------:R-:W-:-:S03]  /*1790*/  SHF.L.U32 R2, R8, 0x1f, RZ ;  /* 0x0000001f08027819 */ /* 0x000fc600000006ff */
[----:B------:R-:W-:-:S04]  /*17a0*/  IMAD R3, R10, 0x8, R3 ;  /* 0x000000080a037824 */ /* 0x000fc800078e0203 */
[----:B------:R-:W2:Y:S02]  /*17b0*/  SYNCS.PHASECHK.TRANS64.TRYWAIT P0, [R3+URZ+0xe0], R2 ;  /* 0x0000e002030075a7 */ /* 0x000ea400080011ff */
[----:B--2---:R-:W-:Y:S05]  /*17c0*/  @!P0 BRA `(.L_x_24) ;  /* 0x000000c000e08947 */ /* 0x004fea0003800000 */
.L_x_183:
[----:B------:R-:W-:Y:S01]  /*17d0*/  VIADD R10, R10, 0x1 ;  /* 0x000000010a0a7836 */ /* 0x000fe20000000000 */
[----:B------:R2:W-:Y:S04]  /*17e0*/  SYNCS.ARRIVE.TRANS64.A1T0 RZ, [R3+URZ+0xd0], RZ ;  /* 0x0000d0ff03ff79a7 */ /* 0x0005e800081000ff */
[----:B------:R-:W-:-:S04]  /*17f0*/  ISETP.NE.AND P0, PT, R10, 0x2, PT ;  /* 0x000000020a00780c */ /* 0x000fc80003f05270 */
[----:B------:R-:W-:Y:S02]  /*1800*/  SEL R10, R10, RZ, P0 ;  /* 0x000000ff0a0a7207 */ /* 0x000fe40000000000 */
[----:B--2---:R-:W-:-:S04]  /*1810*/  SEL R3, RZ, 0x1, P0 ;  /* 0x00000001ff037807 */ /* 0x004fc80000000000 */
[----:B------:R-:W-:-:S07]  /*1820*/  LOP3.LUT R8, R8, R3, RZ, 0x3c, !PT ;  /* 0x0000000308087212 */ /* 0x000fce00078e3cff */
.L_x_23:
[----:B------:R-:W-:Y:S01]  /*1830*/  UMOV UR6, 0x400 ;  /* 0x0000040000067882 */ /* 0x000fe20000000000 */
[----:B------:R-:W-:Y:S01]  /*1840*/  LEA.HI R3, R21, R21, RZ, 0x1 ;  /* 0x0000001515037211 */ /* 0x000fe200078f08ff */
[----:B-1----:R-:W-:Y:S01]  /*1850*/  ULEA UR6, UR37, UR6, 0x18 ;  /* 0x0000000625067291 */ /* 0x002fe2000f8ec0ff */
[----:B------:R-:W-:Y:S01]  /*1860*/  SHF.L.U32 R2, R15, 0x1f, RZ ;  /* 0x0000001f0f027819 */ /* 0x000fe200000006ff */
[----:B------:R-:W-:Y:S01]  /*1870*/  UISETP.GE.U32.AND UP0, UPT, UR4, 0x3f, UPT ;  /* 0x0000003f0400788c */ /* 0x000fe2000bf06070 */
[C---:B------:R-:W-:Y:S01]  /*1880*/  R2UR UR9, R16.reuse ;  /* 0x00000000100972ca */ /* 0x040fe200000e0000 */
[----:B------:R-:W-:Y:S01]  /*1890*/  ULEA UR8, UR23, UR6, 0x3 ;  /* 0x0000000617087291 */ /* 0x000fe2000f8e18ff */
[----:B------:R-:W-:Y:S01]  /*18a0*/  IMAD.SHL.U32 R3, R3, 0x80, RZ ;  /* 0x0000008003037824 */ /* 0x000fe200078e00ff */
[----:B------:R-:W-:Y:S01]  /*18b0*/  R2UR UR11, R16 ;  /* 0x00000000100b72ca */ /* 0x000fe200000e0000 */
[----:B------:R-:W-:-:S03]  /*18c0*/  UMOV UR25, URZ ;  /* 0x000000ff00197c82 */ /* 0x000fc60008000000 */
[----:B------:R-:W-:-:S03]  /*18d0*/  R2UR UR35, R3 ;  /* 0x00000000032372ca */ /* 0x000fc600000e0000 */
[----:B------:R1:W2:Y:S01]  /*18e0*/  SYNCS.PHASECHK.TRANS64.TRYWAIT P0, [UR8+0x20], R2 ;  /* 0x00002002ff0075a7 */ /* 0x0002a20008001108 */
[----:B------:R-:W-:-:S09]  /*18f0*/  R2UR UR8, R20 ;  /* 0x00000000140872ca */ /* 0x000fd200000e0000 */
[----:B------:R-:W-:-:S04]  /*1900*/  ULOP3.LUT UR35, UR9, 0xffffff00, UR35, 0xf8, !UPT ;  /* 0xffffff0009237892 */ /* 0x000fc8000f8ef823 */
[----:B------:R-:W-:Y:S01]  /*1910*/  ULEA UR11, UR8, UR11, 0x8 ;  /* 0x0000000b080b7291 */ /* 0x000fe2000f8e40ff */
[----:B------:R-:W-:Y:S11]  /*1920*/  BRA.U !UP0, `(.L_x_25) ;  /* 0x0000000108bc7547 */ /* 0x000ff6000b800000 */
[----:B------:R-:W-:Y:S01]  /*1930*/  UMOV UR16, UR21 ;  /* 0x0000001500107c82 */ /* 0x000fe20008000000 */
[----:B------:R-:W-:Y:S01]  /*1940*/  UMOV UR17, UR23 ;  /* 0x0000001700117c82 */ /* 0x000fe20008000000 */
[----:B------:R-:W-:-:S05]  /*1950*/  UMOV UR34, URZ ;  /* 0x000000ff00227c82 */ /* 0x000fca0008000000 */
.L_x_31:
[----:B------:R-:W-:Y:S01]  /*1960*/  ULEA UR33, UR17, UR6, 0x3 ;  /* 0x0000000611217291 */ /* 0x000fe2000f8e18ff */
[----:B------:R-:W-:Y:S01]  /*1970*/  @P5 MOV R3, 0x10000 ;  /* 0x0001000000035802 */ /* 0x000fe20000000f00 */
[----:B-12-4-:R-:W-:Y:S10]  /*1980*/  @P0 BRA `(.L_x_26) ;  /* 0x00000000000c0947 */ /* 0x016ff40003800000 */
[----:B------:R-:W-:-:S04]  /*1990*/  SHF.L.U32 R5, R15, 0x1f, RZ ;  /* 0x0000001f0f057819 */ /* 0x000fc800000006ff */
[----:B------:R-:W2:Y:S02]  /*19a0*/  SYNCS.PHASECHK.TRANS64.TRYWAIT P0, [UR33+0x20], R5 ;  /* 0x00002005ff0075a7 */ /* 0x000ea40008001121 */
[----:B--2---:R-:W-:Y:S05]  /*19b0*/  @!P0 BRA `(.L_x_27) ;  /* 0x000000c000788947 */ /* 0x004fea0003800000 */
.L_x_26:
[----:B------:R2:W-:Y:S01]  /*19c0*/  @P5 SYNCS.ARRIVE.TRANS64 RZ, [UR33], R3 ;  /* 0x00000003ffff59a7 */ /* 0x0005e20008000021 */
[----:B------:R-:W-:Y:S02]  /*19d0*/  ULOP3.LUT UR8, UR22, 0x2, URZ, 0xfc, !UPT ;  /* 0x0000000216087892 */ /* 0x000fe4000f8efcff */
[----:B------:R-:W-:Y:S02]  /*19e0*/  UIADD3 UR16, UPT, UPT, UR16, 0x1, URZ ;  /* 0x0000000110107890 */ /* 0x000fe4000fffe0ff */
[----:B------:R-:W-:Y:S02]  /*19f0*/  UISETP.NE.AND UP0, UPT, UR8, 0x2, UPT ;  /* 0x000000020800788c */ /* 0x000fe4000bf05270 */
[----:B------:R-:W-:-:S07]  /*1a00*/  UISETP.NE.AND UP2, UPT, UR16, 0x1, UPT ;  /* 0x000000011000788c */ /* 0x000fce000bf45270 */
[----:B------:R-:W-:Y:S05]  /*1a10*/  BRA.U UP0, `(.L_x_28) ;  /* 0x0000000100047547 */ /* 0x000fea000b800000 */
[----:B------:R-:W-:Y:S05]  /*1a20*/  BPT.TRAP 0x1 ;  /* 0x000000040000795c */ /* 0x000fea0000300000 */
.L_x_28:
[----:B------:R-:W-:Y:S04]  /*1a30*/  BSSY.RECONVERGENT B0, `(.L_x_29) ;  /* 0x0000003000007945 */ /* 0x000fe80003800200 */
[----:B------:R-:W-:Y:S05]  /*1a40*/  @!P4 BRA `(.L_x_30) ;  /* 0x000000000004c947 */ /* 0x000fea0003800000 */
[----:B------:R-:W-:Y:S05]  /*1a50*/  BPT.TRAP 0x1 ;  /* 0x000000040000795c */ /* 0x000fea0000300000 */
.L_x_30:
[----:B------:R-:W-:Y:S05]  /*1a60*/  BSYNC.RECONVERGENT B0 ;  /* 0x0000000000007941 */ /* 0x000fea0003800200 */
.L_x_29:
[----:B------:R-:W-:Y:S02]  /*1a70*/  UIADD3 UR23, UPT, UPT, UR17, 0x1, URZ ;  /* 0x0000000111177890 */ /* 0x000fe4000fffe0ff */
[----:B------:R-:W-:Y:S02]  /*1a80*/  UIADD3 UR28, UP1, UPT, UR14, 0x80, URZ ;  /* 0x000000800e1c7890 */ /* 0x000fe4000ff3e0ff */
[----:B------:R-:W-:Y:S02]  /*1a90*/  UISETP.NE.AND UP0, UPT, UR23, 0x4, UPT ;  /* 0x000000041700788c */ /* 0x000fe4000bf05270 */
[----:B------:R-:W-:Y:S02]  /*1aa0*/  ULOP3.LUT UR33, UR33, 0xfefffff8, URZ, 0xc0, !UPT ;  /* 0xfefffff821217892 */ /* 0x000fe4000f8ec0ff */
[----:B------:R-:W-:Y:S02]  /*1ab0*/  USEL UR9, URZ, 0x1, UP0 ;  /* 0x00000001ff097887 */ /* 0x000fe40008000000 */
[----:B------:R-:W-:-:S02]  /*1ac0*/  USEL UR23, UR23, URZ, UP0 ;  /* 0x000000ff17177287 */ /* 0x000fc40008000000 */
[----:B------:R-:W-:Y:S02]  /*1ad0*/  UIADD3 UR26, UP0, UPT, UR14, 0x180, URZ ;  /* 0x000001800e1a7890 */ /* 0x000fe4000ff1e0ff */
[----:B------:R-:W-:Y:S01]  /*1ae0*/  ULEA UR8, UR23, UR6, 0x3 ;  /* 0x0000000617087291 */ /* 0x000fe2000f8e18ff */
[----:B------:R-:W-:Y:S01]  /*1af0*/  LOP3.LUT R15, R15, UR9, RZ, 0x3c, !PT ;  /* 0x000000090f0f7c12 */ /* 0x000fe2000f8e3cff */
[----:B------:R-:W-:Y:S02]  /*1b00*/  UIADD3.X UR29, UPT, UPT, URZ, UR15, URZ, UP1, !UPT ;  /* 0x0000000fff1d7290 */ /* 0x000fe40008ffe4ff */
[----:B------:R-:W-:Y:S01]  /*1b10*/  UIADD3.X UR27, UPT, UPT, URZ, UR15, URZ, UP0, !UPT ;  /* 0x0000000fff1b7290 */ /* 0x000fe200087fe4ff */
[----:B-1----:R-:W-:Y:S01]  /*1b20*/  SHF.L.U32 R2, R15, 0x1f, RZ ;  /* 0x0000001f0f027819 */ /* 0x002fe200000006ff */
[----:B------:R-:W-:Y:S01]  /*1b30*/  UMOV UR18, 0x0 ;  /* 0x0000000000127882 */ /* 0x000fe20000000000 */
[----:B------:R-:W-:Y:S01]  /*1b40*/  UMOV UR19, 0x10000000 ;  /* 0x1000000000137882 */ /* 0x000fe20000000000 */
[----:B------:R-:W-:Y:S01]  /*1b50*/  UMOV UR10, UR34 ;  /* 0x00000022000a7c82 */ /* 0x000fe20008000000 */
[----:B------:R4:W1:Y:S01]  /*1b60*/  SYNCS.PHASECHK.TRANS64.TRYWAIT P0, [UR8+0x20], R2 ;  /* 0x00002002ff0075a7 */ /* 0x0008620008001108 */
[----:B------:R-:W-:Y:S01]  /*1b70*/  ULEA UR8, UR17, UR6, 0xe ;  /* 0x0000000611087291 */ /* 0x000fe2000f8e70ff */
[----:B------:R-:W-:Y:S01]  /*1b80*/  UMOV UR12, UR36 ;  /* 0x00000024000c7c82 */ /* 0x000fe20008000000 */
[----:B------:R-:W-:-:S02]  /*1b90*/  UMOV UR9, UR33 ;  /* 0x0000002100097c82 */ /* 0x000fc40008000000 */
[----:B------:R-:W-:Y:S02]  /*1ba0*/  UIADD3 UR32, UPT, UPT, UR8, 0x10800, URZ ;  /* 0x0001080008207890 */ /* 0x000fe4000fffe0ff */
[----:B------:R-:W-:Y:S01]  /*1bb0*/  UIADD3 UR8, UPT, UPT, UR8, 0x20800, URZ ;  /* 0x0002080008087890 */ /* 0x000fe2000fffe0ff */
[----:B------:R-:W-:Y:S01]  /*1bc0*/  UMOV UR25, UR13 ;  /* 0x0000000d00197c82 */ /* 0x000fe20008000000 */
[----:B------:R-:W-:-:S05]  /*1bd0*/  UMOV UR17, UR23 ;  /* 0x0000001700117c82 */ /* 0x000fca0008000000 */
[----:B------:R2:W-:Y:S02]  /*1be0*/  UTMALDG.3D.2CTA [UR32], [UR28], desc[UR18] ;  /* 0x000012201c0075b4 */ /* 0x0005e40008211000 */
[----:B------:R4:W-:Y:S01]  /*1bf0*/  UTMALDG.3D.2CTA [UR8], [UR26], desc[UR18] ;  /* 0x000012081a0075b4 */ /* 0x0009e20008211000 */
[----:B--2---:R-:W-:Y:S01]  /*1c00*/  UIADD3 UR34, UPT, UPT, UR34, 0x20, URZ ;  /* 0x0000002022227890 */ /* 0x004fe2000fffe0ff */
[----:B------:R-:W-:Y:S11]  /*1c10*/  BRA.U UP2, `(.L_x_31) ;  /* 0xfffffffd02507547 */ /* 0x000ff6000b83ffff */
.L_x_25:
[----:B----4-:R-:W-:Y:S01]  /*1c20*/  ULEA UR8, UR23, UR6, 0x3 ;  /* 0x0000000617087291 */ /* 0x010fe2000f8e18ff */
[----:B-1----:R-:W-:Y:S01]  /*1c30*/  SHF.L.U32 R2, R15, 0x1f, RZ ;  /* 0x0000001f0f027819 */ /* 0x002fe200000006ff */
[----:B------:R-:W-:Y:S01]  /*1c40*/  @!P1 SYNCS.ARRIVE.TRANS64.A1T0 RZ, [UR6+0x88], RZ ;  /* 0x000088ffffff99a7 */ /* 0x000fe20008100006 */
[----:B------:R-:W-:-:S06]  /*1c50*/  UISETP.GT.AND UP0, UPT, UR7, UR5, UPT ;  /* 0x000000050700728c */ /* 0x000fcc000bf04270 */
[----:B--2---:R1:W2:Y:S03]  /*1c60*/  SYNCS.PHASECHK.TRANS64.TRYWAIT P0, [UR8+0x20], R2 ;  /* 0x00002002ff0075a7 */ /* 0x0042a60008001108 */
[----:B------:R-:W-:Y:S05]  /*1c70*/  BRA.U !UP0, `(.L_x_32) ;  /* 0x0000000108bc7547 */ /* 0x000fea000b800000 */
[----:B------:R-:W-:Y:S01]  /*1c80*/  UIADD3 UR26, UPT, UPT, UR24, UR25, URZ ;  /* 0x00000019181a7290 */ /* 0x000fe2000fffe0ff */
[----:B------:R-:W-:-:S11]  /*1c90*/  UMOV UR27, UR23 ;  /* 0x00000017001b7c82 */ /* 0x000fd60008000000 */
.L_x_38:
[----:B------:R-:W-:Y:S01]  /*1ca0*/  ULEA UR17, UR27, UR6, 0x3 ;  /* 0x000000061b117291 */ /* 0x000fe2000f8e18ff */
[----:B--2---:R-:W-:Y:S01]  /*1cb0*/  @P5 MOV R3, 0x10000 ;  /* 0x0001000000035802 */ /* 0x004fe20000000f00 */
[----:B-12---:R-:W-:Y:S10]  /*1cc0*/  @P0 BRA `(.L_x_33) ;  /* 0x00000000000c0947 */ /* 0x006ff40003800000 */
[----:B------:R-:W-:-:S04]  /*1cd0*/  SHF.L.U32 R5, R15, 0x1f, RZ ;  /* 0x0000001f0f057819 */ /* 0x000fc800000006ff */
[----:B------:R-:W2:Y:S02]  /*1ce0*/  SYNCS.PHASECHK.TRANS64.TRYWAIT P0, [UR17+0x20], R5 ;  /* 0x00002005ff0075a7 */ /* 0x000ea40008001111 */
[----:B--2---:R-:W-:Y:S05]  /*1cf0*/  @!P0 BRA `(.L_x_34) ;  /* 0x000000bc00c08947 */ /* 0x004fea0003800000 */
.L_x_33:
[----:B------:R2:W-:Y:S01]  /*1d00*/  @P5 SYNCS.ARRIVE.TRANS64 RZ, [UR17], R3 ;  /* 0x00000003ffff59a7 */ /* 0x0005e20008000011 */
[----:B------:R-:W-:-:S04]  /*1d10*/  ULOP3.LUT UR8, UR22, 0x2, URZ, 0xfc, !UPT ;  /* 0x0000000216087892 */ /* 0x000fc8000f8efcff */
[----:B------:R-:W-:-:S09]  /*1d20*/  UISETP.NE.AND UP0, UPT, UR8, 0x2, UPT ;  /* 0x000000020800788c */ /* 0x000fd2000bf05270 */
[----:B------:R-:W-:Y:S05]  /*1d30*/  BRA.U UP0, `(.L_x_35) ;  /* 0x0000000100047547 */ /* 0x000fea000b800000 */
[----:B------:R-:W-:Y:S05]  /*1d40*/  BPT.TRAP 0x1 ;  /* 0x000000040000795c */ /* 0x000fea0000300000 */
.L_x_35:
[----:B------:R-:W-:Y:S04]  /*1d50*/  BSSY.RECONVERGENT B0, `(.L_x_36) ;  /* 0x0000003000007945 */ /* 0x000fe80003800200 */
[----:B------:R-:W-:Y:S05]  /*1d60*/  @!P4 BRA `(.L_x_37) ;  /* 0x000000000004c947 */ /* 0x000fea0003800000 */
[----:B------:R-:W-:Y:S05]  /*1d70*/  BPT.TRAP 0x1 ;  /* 0x000000040000795c */ /* 0x000fea0000300000 */
.L_x_37:
[----:B------:R-:W-:Y:S05]  /*1d80*/  BSYNC.RECONVERGENT B0 ;  /* 0x0000000000007941 */ /* 0x000fea0003800200 */
.L_x_36:
[----:B------:R-:W-:Y:S02]  /*1d90*/  UIADD3 UR23, UPT, UPT, UR27, 0x1, URZ ;  /* 0x000000011b177890 */ /* 0x000fe4000fffe0ff */
[----:B------:R-:W-:Y:S02]  /*1da0*/  UIADD3 UR32, UP1, UPT, UR14, 0x80, URZ ;  /* 0x000000800e207890 */ /* 0x000fe4000ff3e0ff */
[----:B------:R-:W-:Y:S02]  /*1db0*/  UISETP.NE.AND UP0, UPT, UR23, 0x4, UPT ;  /* 0x000000041700788c */ /* 0x000fe4000bf05270 */
[----:B------:R-:W-:Y:S02]  /*1dc0*/  USHF.L.U32 UR18, UR25, 0x5, URZ ;  /* 0x0000000519127899 */ /* 0x000fe400080006ff */
[----:B------:R-:W-:Y:S02]  /*1dd0*/  USEL UR9, URZ, 0x1, UP0 ;  /* 0x00000001ff097887 */ /* 0x000fe40008000000 */
[----:B------:R-:W-:-:S02]  /*1de0*/  USEL UR23, UR23, URZ, UP0 ;  /* 0x000000ff17177287 */ /* 0x000fc40008000000 */
[----:B------:R-:W-:Y:S02]  /*1df0*/  UIADD3 UR30, UP0, UPT, UR14, 0x180, URZ ;  /* 0x000001800e1e7890 */ /* 0x000fe4000ff1e0ff */
[----:B------:R-:W-:Y:S01]  /*1e00*/  ULEA UR8, UR23, UR6, 0x3 ;  /* 0x0000000617087291 */ /* 0x000fe2000f8e18ff */
[----:B------:R-:W-:Y:S01]  /*1e10*/  LOP3.LUT R15, R15, UR9, RZ, 0x3c, !PT ;  /* 0x000000090f0f7c12 */ /* 0x000fe2000f8e3cff */
[----:B------:R-:W-:Y:S02]  /*1e20*/  ULOP3.LUT UR17, UR17, 0xfefffff8, URZ, 0xc0, !UPT ;  /* 0xfefffff811117892 */ /* 0x000fe4000f8ec0ff */
[----:B------:R-:W-:Y:S01]  /*1e30*/  UIADD3.X UR33, UPT, UPT, URZ, UR15, URZ, UP1, !UPT ;  /* 0x0000000fff217290 */ /* 0x000fe20008ffe4ff */
[----:B-1----:R-:W-:Y:S01]  /*1e40*/  SHF.L.U32 R2, R15, 0x1f, RZ ;  /* 0x0000001f0f027819 */ /* 0x002fe200000006ff */
[----:B------:R-:W-:Y:S01]  /*1e50*/  UIADD3.X UR31, UPT, UPT, URZ, UR15, URZ, UP0, !UPT ;  /* 0x0000000fff1f7290 */ /* 0x000fe200087fe4ff */
[----:B------:R-:W-:Y:S02]  /*1e60*/  UMOV UR28, 0x0 ;  /* 0x00000000001c7882 */ /* 0x000fe40000000000 */
[----:B------:R4:W1:Y:S01]  /*1e70*/  SYNCS.PHASECHK.TRANS64.TRYWAIT P0, [UR8+0x20], R2 ;  /* 0x00002002ff0075a7 */ /* 0x0008620008001108 */
[----:B------:R-:W-:Y:S01]  /*1e80*/  ULEA UR8, UR27, UR6, 0xe ;  /* 0x000000061b087291 */ /* 0x000fe2000f8e70ff */
[----:B------:R-:W-:Y:S01]  /*1e90*/  UMOV UR29, 0x10000000 ;  /* 0x10000000001d7882 */ /* 0x000fe20000000000 */
[----:B------:R-:W-:-:S02]  /*1ea0*/  UMOV UR19, UR35 ;  /* 0x0000002300137c82 */ /* 0x000fc40008000000 */
[----:B------:R-:W-:Y:S02]  /*1eb0*/  UIADD3 UR16, UPT, UPT, UR8, 0x10800, URZ ;  /* 0x0001080008107890 */ /* 0x000fe4000fffe0ff */
[----:B------:R-:W-:Y:S01]  /*1ec0*/  UIADD3 UR8, UPT, UPT, UR8, 0x20800, URZ ;  /* 0x0002080008087890 */ /* 0x000fe2000fffe0ff */
[----:B------:R-:W-:Y:S01]  /*1ed0*/  UMOV UR20, UR36 ;  /* 0x0000002400147c82 */ /* 0x000fe20008000000 */
[----:B------:R-:W-:Y:S01]  /*1ee0*/  UMOV UR12, UR36 ;  /* 0x00000024000c7c82 */ /* 0x000fe20008000000 */
[----:B------:R-:W-:Y:S01]  /*1ef0*/  UMOV UR9, UR17 ;  /* 0x0000001100097c82 */ /* 0x000fe20008000000 */
[----:B------:R-:W-:Y:S01]  /*1f00*/  UMOV UR10, UR18 ;  /* 0x00000012000a7c82 */ /* 0x000fe20008000000 */
[----:B------:R-:W-:Y:S02]  /*1f10*/  UIADD3 UR25, UPT, UPT, UR25, 0x1, URZ ;  /* 0x0000000119197890 */ /* 0x000fe4000fffe0ff */
[----:B------:R4:W-:Y:S01]  /*1f20*/  UTMALDG.3D.2CTA [UR16], [UR32], desc[UR28] ;  /* 0x00001c10200075b4 */ /* 0x0009e20008211000 */
[----:B------:R-:W-:Y:S01]  /*1f30*/  UMOV UR27, UR23 ;  /* 0x00000017001b7c82 */ /* 0x000fe20008000000 */
[----:B------:R-:W-:Y:S01]  /*1f40*/  UISETP.NE.AND UP0, UPT, UR25, UR26, UPT ;  /* 0x0000001a1900728c */ /* 0x000fe2000bf05270 */
[----:B------:R4:W-:Y:S08]  /*1f50*/  UTMALDG.3D.2CTA [UR8], [UR30], desc[UR28] ;  /* 0x00001c081e0075b4 */ /* 0x0009f00008211000 */
[----:B----4-:R-:W-:Y:S05]  /*1f60*/  BRA.U UP0, `(.L_x_38) ;  /* 0xfffffffd004c7547 */ /* 0x010fea000b83ffff */
.L_x_32:
[----:B-1----:R-:W-:Y:S01]  /*1f70*/  LEA R2, R14, UR6, 0x3 ;  /* 0x000000060e027c11 */ /* 0x002fe2000f8e18ff */
[----:B------:R-:W-:Y:S01]  /*1f80*/  NOP ;  /* 0x0000000000007918 */ /* 0x000fe20000000000 */
[----:B--2---:R-:W-:Y:S02]  /*1f90*/  SHF.L.U32 R3, R12, 0x1f, RZ ;  /* 0x0000001f0c037819 */ /* 0x004fe400000006ff */
[----:B------:R-:W-:Y:S02]  /*1fa0*/  LEA R4, R14, UR6, 0x4 ;  /* 0x000000060e047c11 */ /* 0x000fe4000f8e20ff */
[----:B------:R-:W1:Y:S02]  /*1fb0*/  SYNCS.PHASECHK.TRANS64.TRYWAIT P0, [R2+URZ+0x90], R3 ;  /* 0x00009003020075a7 */ /* 0x000e6400080011ff */
[----:B-1----:R-:W-:Y:S05]  /*1fc0*/  @!P0 BRA `(.L_x_39) ;  /* 0x000000bc00248947 */ /* 0x002fea0003800000 */
.L_x_186:
[----:B------:R-:W2:Y:S01]  /*1fd0*/  LDS.128 R4, [R4+0x100] ;  /* 0x0001000004047984 */ /* 0x000ea20000000c00 */
[----:B------:R-:W-:Y:S01]  /*1fe0*/  ISETP.GE.AND P0, PT, R40, 0x1, PT ;  /* 0x000000012800780c */ /* 0x000fe20003f06270 */
[----:B-1----:R-:W-:Y:S01]  /*1ff0*/  VIADD R2, R2, 0xa0 ;  /* 0x000000a002027836 */ /* 0x002fe20000000000 */
[----:B------:R-:W-:Y:S01]  /*2000*/  @!PT LDS RZ, [RZ] ;  /* 0x00000000fffff984 */ /* 0x000fe20000000800 */
[----:B------:R-:W-:Y:S01]  /*2010*/  @!PT LDS RZ, [RZ] ;  /* 0x00000000fffff984 */ /* 0x000fe20000000800 */
[----:B------:R-:W-:Y:S01]  /*2020*/  @!PT LDS RZ, [RZ] ;  /* 0x00000000fffff984 */ /* 0x000fe20000000800 */
[----:B------:R-:W-:Y:S01]  /*2030*/  @!PT LDS RZ, [RZ] ;  /* 0x00000000fffff984 */ /* 0x000fe20000000800 */
[----:B------:R1:W-:Y:S06]  /*2040*/  MEMBAR.ALL.CTA ;  /* 0x0000000000007992 */ /* 0x0003ec0000008000 */
[----:B-1----:R-:W1:Y:S01]  /*2050*/  FENCE.VIEW.ASYNC.S ;  /* 0x00000000000073c6 */ /* 0x002e620000000000 */
[----:B------:R-:W-:-:S04]  /*2060*/  PRMT R2, RZ, 0x654, R2 ;  /* 0x00000654ff027816 */ /* 0x000fc80000000002 */
[----:B-1----:R1:W-:Y:S01]  /*2070*/  SYNCS.ARRIVE.TRANS64.RED.A1T0 RZ, [R2+URZ], RZ ;  /* 0x000000ff02ff79a7 */ /* 0x0023e200081004ff */
[----:B--2---:R-:W-:-:S13]  /*2080*/  LOP3.LUT P2, RZ, R6, 0x1, RZ, 0xc0, !PT ;  /* 0x0000000106ff7812 */ /* 0x004fda000784c0ff */
[----:B------:R-:W-:Y:S01]  /*2090*/  @P2 SHF.R.U32.HI R3, RZ, 0x10, R5 ;  /* 0x00000010ff032819 */ /* 0x000fe20000011605 */
[----:B------:R-:W-:Y:S01]  /*20a0*/  VOTEU.ANY UP0, P2 ;  /* 0x0000000000ff7886 */ /* 0x000fe20001000100 */
[----:B------:R-:W-:Y:S02]  /*20b0*/  @P2 MOV R13, R4 ;  /* 0x00000004000d2202 */ /* 0x000fe40000000f00 */
[----:B------:R-:W-:Y:S02]  /*20c0*/  @P2 R2UR.BROADCAST UR8, R3 ;  /* 0x00000000030822ca */ /* 0x000fe400008e0000 */
[----:B------:R-:W-:-:S11]  /*20d0*/  @P2 LOP3.LUT R11, R5, 0xffff, RZ, 0xc0, !PT ;  /* 0x0000ffff050b2812 */ /* 0x000fd600078ec0ff */
[----:B------:R-:W-:Y:S01]  /*20e0*/  @UP0 UMOV UR36, UR8 ;  /* 0x0000000800240c82 */ /* 0x000fe20008000000 */
[----:B-1----:R-:W-:Y:S05]  /*20f0*/  @!P0 BRA `(.L_x_40) ;  /* 0x0000000000b88947 */ /* 0x002fea0003800000 */
[----:B------:R-:W3:Y:S01]  /*2100*/  LDC.64 R4, c[0x0][0xb18] ;  /* 0x0002c600ff047b82 */ /* 0x000ee20000000a00 */
[----:B------:R-:W-:-:S07]  /*2110*/  ISETP.NE.AND P3, PT, R40, 0x1, PT ;  /* 0x000000012800780c */ /* 0x000fce0003f65270 */
[----:B------:R-:W1:Y:S08]  /*2120*/  LDC.64 R6, c[0x0][0xb10] ;  /* 0x0002c400ff067b82 */ /* 0x000e700000000a00 */
[----:B------:R-:W2:Y:S08]  /*2130*/  LDC R17, c[0x0][0xb20] ;  /* 0x0002c800ff117b82 */ /* 0x000eb00000000800 */
[----:B------:R-:W4:Y:S01]  /*2140*/  LDC R18, c[0x0][0xb0c] ;  /* 0x0002c300ff127b82 */ /* 0x000f220000000800 */
[----:B---3--:R-:W-:Y:S01]  /*2150*/  IMAD.HI.U32 R22, R0, R5, RZ ;  /* 0x0000000500167227 */ /* 0x008fe200078e00ff */
[----:B------:R-:W-:-:S06]  /*2160*/  ISETP.NE.AND P0, PT, R4, 0x1, PT ;  /* 0x000000010400780c */ /* 0x000fcc0003f05270 */
[----:B------:R-:W3:Y:S01]  /*2170*/  LDC.64 R2, c[0x0][0xb28] ;  /* 0x0002ca00ff027b82 */ /* 0x000ee20000000a00 */
[----:B-1----:R-:W-:-:S04]  /*2180*/  IMAD.HI.U32 R20, R9, R6, RZ ;  /* 0x0000000609147227 */ /* 0x002fc800078e00ff */
[----:B------:R-:W-:Y:S01]  /*2190*/  IMAD.HI.U32 R24, R13, R6, RZ ;  /* 0x000000060d187227 */ /* 0x000fe200078e00ff */
[----:B------:R-:W-:Y:S02]  /*21a0*/  SHF.R.U32.HI R20, RZ, R7, R20 ;  /* 0x00000007ff147219 */ /* 0x000fe40000011614 */
[----:B--2---:R-:W-:Y:S01]  /*21b0*/  SHF.R.U32.HI R19, RZ, R17, R22 ;  /* 0x00000011ff137219 */ /* 0x004fe20000011616 */
[----:B------:R-:W-:Y:S01]  /*21c0*/  IMAD.HI.U32 R22, R11, R5, RZ ;  /* 0x000000050b167227 */ /* 0x000fe200078e00ff */
[----:B------:R-:W-:Y:S02]  /*21d0*/  SHF.R.U32.HI R24, RZ, R7, R24 ;  /* 0x00000007ff187219 */ /* 0x000fe40000011618 */
[----:B------:R-:W-:Y:S02]  /*21e0*/  SEL R19, R0, R19, !P0 ;  /* 0x0000001300137207 */ /* 0x000fe40004000000 */
[----:B------:R-:W-:Y:S02]  /*21f0*/  SHF.R.U32.HI R22, RZ, R17, R22 ;  /* 0x00000011ff167219 */ /* 0x000fe40000011616 */
[----:B----4-:R-:W-:-:S02]  /*2200*/  ISETP.NE.AND P1, PT, R18, 0x1, PT ;  /* 0x000000011200780c */ /* 0x010fc40003f25270 */
[----:B------:R-:W-:Y:S02]  /*2210*/  SEL R5, R11, R22, !P0 ;  /* 0x000000160b057207 */ /* 0x000fe40004000000 */
[----:B------:R-:W-:Y:S02]  /*2220*/  SEL R21, R9, R20, !P1 ;  /* 0x0000001409157207 */ /* 0x000fe40004800000 */
[----:B------:R-:W-:Y:S01]  /*2230*/  SEL R7, R13, R24, !P1 ;  /* 0x000000180d077207 */ /* 0x000fe20004800000 */
[----:B---3--:R-:W-:Y:S01]  /*2240*/  IMAD.HI.U32 R20, R19, R2, RZ ;  /* 0x0000000213147227 */ /* 0x008fe200078e00ff */
[----:B------:R-:W-:-:S03]  /*2250*/  IADD3 R17, PT, PT, -R5, RZ, RZ ;  /* 0x000000ff05117210 */ /* 0x000fc60007ffe1ff */
        /* <DEDUP_REMOVED lines=11> */
[----:B------:R-:W-:-:S04]  /*2310*/  @!P0 IMAD.HI.U32 R20, R7, R2, RZ ;  /* 0x0000000207148227 */ /* 0x000fc800078e00ff */
[----:B------:R-:W-:Y:S01]  /*2320*/  IMAD.MOV R2, RZ, RZ, -R6 ;  /* 0x000000ffff027224 */ /* 0x000fe200078e0a06 */
[----:B------:R-:W-:-:S03]  /*2330*/  @!P0 SHF.R.U32.HI R20, RZ, R3, R20 ;  /* 0x00000003ff148219 */ /* 0x000fc60000011614 */
[----:B------:R-:W-:Y:S01]  /*2340*/  IMAD R2, R40, R2, R5 ;  /* 0x0000000228027224 */ /* 0x000fe200078e0205 */
        /* <DEDUP_REMOVED lines=9> */
.L_x_40:
[----:B------:R-:W1:Y:S02]  /*23e0*/  LDCU UR8, c[0x0][0xb30] ;  /* 0x00016600ff0877ac */ /* 0x000e640008000800 */
[----:B-1----:R-:W-:-:S09]  /*23f0*/  UISETP.NE.AND UP0, UPT, UR8, 0x1, UPT ;  /* 0x000000010800788c */ /* 0x002fd2000bf05270 */
[----:B------:R-:W-:Y:S05]  /*2400*/  BRA.U UP0, `(.L_x_41) ;  /* 0x0000000100407547 */ /* 0x000fea000b800000 */
[----:B------:R-:W1:Y:S08]  /*2410*/  LDC.64 R4, c[0x0][0xb10] ;  /* 0x0002c400ff047b82 */ /* 0x000e700000000a00 */
[----:B------:R-:W2:Y:S08]  /*2420*/  LDC.64 R2, c[0x0][0xb18] ;  /* 0x0002c600ff027b82 */ /* 0x000eb00000000a00 */
[----:B------:R-:W4:Y:S08]  /*2430*/  LDC R6, c[0x0][0xb20] ;  /* 0x0002c800ff067b82 */ /* 0x000f300000000800 */
[----:B------:R-:W3:Y:S01]  /*2440*/  LDC R18, c[0x0][0xb0c] ;  /* 0x0002c300ff127b82 */ /* 0x000ee20000000800 */
[----:B-1----:R-:W-:-:S05]  /*2450*/  IMAD.HI.U32 R4, R13, R4, RZ ;  /* 0x000000040d047227 */ /* 0x002fca00078e00ff */
[----:B------:R-:W-:Y:S01]  /*2460*/  SHF.R.U32.HI R4, RZ, R5, R4 ;  /* 0x00000005ff047219 */ /* 0x000fe20000011604 */
[----:B--2---:R-:W-:Y:S01]  /*2470*/  IMAD.HI.U32 R3, R11, R3, RZ ;  /* 0x000000030b037227 */ /* 0x004fe200078e00ff */
[----:B------:R-:W-:-:S04]  /*2480*/  ISETP.NE.AND P0, PT, R2, 0x1, PT ;  /* 0x000000010200780c */ /* 0x000fc80003f05270 */
[----:B----4-:R-:W-:-:S04]  /*2490*/  SHF.R.U32.HI R6, RZ, R6, R3 ;  /* 0x00000006ff067219 */ /* 0x010fc80000011603 */
[----:B------:R-:W-:Y:S02]  /*24a0*/  SEL R3, R11, R6, !P0 ;  /* 0x000000060b037207 */ /* 0x000fe40004000000 */
[----:B---3--:R-:W-:-:S04]  /*24b0*/  ISETP.NE.AND P1, PT, R18, 0x1, PT ;  /* 0x000000011200780c */ /* 0x008fc80003f25270 */
[----:B------:R-:W-:-:S05]  /*24c0*/  SEL R4, R13, R4, !P1 ;  /* 0x000000040d047207 */ /* 0x000fca0004800000 */
[----:B------:R-:W-:Y:S02]  /*24d0*/  IMAD.IADD R5, R3, 0x1, -R4 ;  /* 0x0000000103057824 */ /* 0x000fe400078e0a04 */
[----:B------:R-:W-:Y:S02]  /*24e0*/  IMAD.IADD R3, R4, 0x1, -R3 ;  /* 0x0000000104037824 */ /* 0x000fe400078e0a03 */
[----:B------:R-:W-:Y:S02]  /*24f0*/  IMAD R13, R5, R18, R13 ;  /* 0x00000012050d7224 */ /* 0x000fe400078e020d */
[----:B------:R-:W-:-:S07]  /*2500*/  IMAD R11, R3, R2, R11 ;  /* 0x00000002030b7224 */ /* 0x000fce00078e020b */
.L_x_41:
[----:B------:R-:W-:Y:S01]  /*2510*/  VIADD R14, R14, 0x1 ;  /* 0x000000010e0e7836 */ /* 0x000fe20000000000 */
[----:B------:R-:W-:Y:S01]  /*2520*/  PLOP3.LUT P1, PT, PT, PT, PT, 0x80, 0x8 ;  /* 0x000000000008781c */ /* 0x000fe20003f2f070 */
[----:B------:R-:W-:Y:S02]  /*2530*/  IMAD.IADD R21, R13, 0x1, R104 ;  /* 0x000000010d157824 */ /* 0x000fe400078e0268 */
[----:B------:R-:W-:Y:S01]  /*2540*/  IMAD.IADD R20, R11, 0x1, R102 ;  /* 0x000000010b147824 */ /* 0x000fe200078e0266 */
[----:B------:R-:W-:-:S04]  /*2550*/  ISETP.NE.AND P0, PT, R14, 0x2, PT ;  /* 0x000000020e00780c */ /* 0x000fc80003f05270 */
[----:B------:R-:W-:Y:S02]  /*2560*/  SEL R3, RZ, 0x1, P0 ;  /* 0x00000001ff037807 */ /* 0x000fe40000000000 */
[----:B------:R-:W-:Y:S02]  /*2570*/  SEL R14, R14, RZ, P0 ;  /* 0x000000ff0e0e7207 */ /* 0x000fe40000000000 */
[----:B------:R-:W-:Y:S01]  /*2580*/  LOP3.LUT R12, R12, R3, RZ, 0x3c, !PT ;  /* 0x000000030c0c7212 */ /* 0x000fe200078e3cff */
[----:B------:R-:W-:Y:S06]  /*2590*/  @P2 BRA `(.L_x_42) ;  /* 0xfffffff000642947 */ /* 0x000fec000383ffff */
[----:B------:R-:W-:Y:S01]  /*25a0*/  UIADD3 UR6, UPT, UPT, UR6, 0x20, URZ ;  /* 0x0000002006067890 */ /* 0x000fe2000fffe0ff */
[----:B------:R-:W-:-:S03]  /*25b0*/  SHF.L.U32 R3, R15, 0x1f, RZ ;  /* 0x0000001f0f037819 */ /* 0x000fc600000006ff */
[----:B------:R-:W-:-:S09]  /*25c0*/  ULEA UR4, UR23, UR6, 0x3 ;  /* 0x0000000617047291 */ /* 0x000fd2000f8e18ff */
[----:B------:R-:W1:Y:S02]  /*25d0*/  SYNCS.PHASECHK.TRANS64.TRYWAIT P0, [UR4], R3 ;  /* 0x00000003ff0075a7 */ /* 0x000e640008001104 */
[----:B-1----:R-:W-:Y:S05]  /*25e0*/  @!P0 BRA `(.L_x_43) ;  /* 0x000000b400b08947 */ /* 0x002fea0003800000 */
.L_x_188:
[----:B------:R-:W-:-:S04]  /*25f0*/  UIADD3 UR5, UPT, UPT, UR23, 0x1, URZ ;  /* 0x0000000117057890 */ /* 0x000fc8000fffe0ff */
[----:B------:R-:W-:-:S04]  /*2600*/  UISETP.NE.AND UP0, UPT, UR5, 0x4, UPT ;  /* 0x000000040500788c */ /* 0x000fc8000bf05270 */
[----:B------:R-:W-:Y:S02]  /*2610*/  USEL UR7, URZ, 0x1, UP0 ;  /* 0x00000001ff077887 */ /* 0x000fe40008000000 */
[----:B------:R-:W-:-:S04]  /*2620*/  USEL UR5, UR5, URZ, UP0 ;  /* 0x000000ff05057287 */ /* 0x000fc80008000000 */
[----:B------:R-:W-:Y:S01]  /*2630*/  ULEA UR4, UR5, UR6, 0x3 ;  /* 0x0000000605047291 */ /* 0x000fe2000f8e18ff */
[----:B------:R-:W-:-:S04]  /*2640*/  LOP3.LUT R2, R15, UR7, RZ, 0x3c, !PT ;  /* 0x000000070f027c12 */ /* 0x000fc8000f8e3cff */
[----:B-1----:R-:W-:-:S04]  /*2650*/  SHF.L.U32 R3, R2, 0x1f, RZ ;  /* 0x0000001f02037819 */ /* 0x002fc800000006ff */
[----:B------:R-:W1:Y:S02]  /*2660*/  SYNCS.PHASECHK.TRANS64.TRYWAIT P0, [UR4], R3 ;  /* 0x00000003ff0075a7 */ /* 0x000e640008001104 */
[----:B-1----:R-:W-:Y:S05]  /*2670*/  @!P0 BRA `(.L_x_44) ;  /* 0x000000b400a48947 */ /* 0x002fea0003800000 */
.L_x_190:
        /* <DEDUP_REMOVED lines=9> */
.L_x_192:
[----:B------:R-:W-:-:S04]  /*2710*/  UIADD3 UR5, UPT, UPT, UR5, 0x1, URZ ;  /* 0x0000000105057890 */ /* 0x000fc8000fffe0ff */
[----:B------:R-:W-:-:S04]  /*2720*/  UISETP.NE.AND UP0, UPT, UR5, 0x4, UPT ;  /* 0x000000040500788c */ /* 0x000fc8000bf05270 */
[----:B------:R-:W-:Y:S02]  /*2730*/  USEL UR4, URZ, 0x1, UP0 ;  /* 0x00000001ff047887 */ /* 0x000fe40008000000 */
[----:B------:R-:W-:-:S04]  /*2740*/  USEL UR5, UR5, URZ, UP0 ;  /* 0x000000ff05057287 */ /* 0x000fc80008000000 */
[----:B------:R-:W-:Y:S01]  /*2750*/  ULEA UR5, UR5, UR6, 0x3 ;  /* 0x0000000605057291 */ /* 0x000fe2000f8e18ff */
[----:B-1----:R-:W-:-:S04]  /*2760*/  LOP3.LUT R3, R2, UR4, RZ, 0x3c, !PT ;  /* 0x0000000402037c12 */ /* 0x002fc8000f8e3cff */
[----:B------:R-:W-:Y:S01]  /*2770*/  SHF.L.U32 R3, R3, 0x1f, RZ ;  /* 0x0000001f03037819 */ /* 0x000fe200000006ff */
[----:B---3--:R-:W-:-:S07]  /*2780*/  IMAD.U32 R0, RZ, RZ, UR5 ;  /* 0x00000005ff007e24 */ /* 0x008fce000f8e00ff */
.L_x_46:
[----:B-1----:R1:W2:Y:S02]  /*2790*/  SYNCS.PHASECHK.TRANS64.TRYWAIT P0, [R0+URZ], R3 ;  /* 0x00000003000075a7 */ /* 0x0022a400080011ff */
[----:B--2---:R-:W-:Y:S05]  /*27a0*/  @!P0 NANOSLEEP.SYNCS 0x989680 ;  /* 0x009896800000895d */ /* 0x004fea0003900000 */
[----:B------:R-:W2:Y:S02]  /*27b0*/  @!P0 SYNCS.PHASECHK.TRANS64 P0, [R0+URZ], R3 ;  /* 0x00000003000085a7 */ /* 0x000ea400080010ff */
[----:B--2---:R-:W-:Y:S05]  /*27c0*/  @P0 EXIT ;  /* 0x000000000000094d */ /* 0x004fea0003800000 */
[----:B------:R-:W-:Y:S05]  /*27d0*/  BRA `(.L_x_46) ;  /* 0xfffffffc00ec7947 */ /* 0x000fea000383ffff */
.L_x_22:
[----:B------:R-:W-:-:S04]  /*27e0*/  UISETP.NE.AND UP1, UPT, UR37, URZ, UPT ;  /* 0x000000ff2500728c */ /* 0x000fc8000bf25270 */
[----:B------:R-:W-:-:S09]  /*27f0*/  UISETP.NE.OR UP1, UPT, UR10, 0x1, UP1 ;  /* 0x000000010a00788c */ /* 0x000fd20008f25670 */
[----:B------:R-:W-:Y:S05]  /*2800*/  BRA.U UP1, `(.L_x_47) ;  /* 0x00000005014c7547 */ /* 0x000fea000b800000 */
[----:B------:R-:W-:Y:S01]  /*2810*/  HFMA2 R11, -RZ, RZ, 0, 0 ;  /* 0x00000000ff0b7431 */ /* 0x000fe200000001ff */
[----:B------:R-:W-:Y:S01]  /*2820*/  ISETP.GE.U32.AND P2, PT, R10, 0x2, PT ;  /* 0x000000020a00780c */ /* 0x000fe20003f46070 */
[----:B------:R-:W-:Y:S01]  /*2830*/  IMAD.MOV.U32 R12, RZ, RZ, 0x1 ;  /* 0x00000001ff0c7424 */ /* 0x000fe200078e00ff */
[----:B------:R-:W-:Y:S01]  /*2840*/  CS2R R8, SRZ ;  /* 0x0000000000087805 */ /* 0x000fe2000001ff00 */
[----:B------:R-:W-:Y:S01]  /*2850*/  IMAD.MOV.U32 R3, RZ, RZ, RZ ;  /* 0x000000ffff037224 */ /* 0x000fe200078e00ff */
[----:B------:R-:W-:Y:S01]  /*2860*/  UMOV UR4, 0x400 ;  /* 0x0000040000047882 */ /* 0x000fe20000000000 */
[----:B------:R-:W-:Y:S01]  /*2870*/  UMOV UR6, URZ ;  /* 0x000000ff00067c82 */ /* 0x000fe20008000000 */
[----:B------:R-:W-:-:S12]  /*2880*/  ULEA UR37, UR37, UR4, 0x18 ;  /* 0x0000000425257291 */ /* 0x000fd8000f8ec0ff */
.L_x_51:
[----:B------:R-:W-:Y:S02]  /*2890*/  LEA R0, R3, UR37, 0x3 ;  /* 0x0000002503007c11 */ /* 0x000fe4000f8e18ff */
[----:B------:R-:W-:-:S03]  /*28a0*/  SHF.L.U32 R5, R8, 0x1f, RZ ;  /* 0x0000001f08057819 */ /* 0x000fc600000006ff */
[----:B------:R-:W-:Y:S01]  /*28b0*/  VIADD R4, R0, 0xe0 ;  /* 0x000000e000047836 */ /* 0x000fe20000000000 */
[----:B------:R-:W1:Y:S02]  /*28c0*/  SYNCS.PHASECHK.TRANS64.TRYWAIT P0, [R0+URZ+0xd0], R5 ;  /* 0x0000d005000075a7 */ /* 0x000e6400080011ff */
[----:B-1----:R-:W-:Y:S05]  /*28d0*/  @!P0 BRA `(.L_x_48) ;  /* 0x000000b4003c8947 */ /* 0x002fea0003800000 */
.L_x_193:
[----:B------:R-:W-:Y:S01]  /*28e0*/  ULEA UR5, UR6, UR37, 0x3 ;  /* 0x0000002506057291 */ /* 0x000fe2000f8e18ff */
[----:B------:R-:W-:Y:S01]  /*28f0*/  PRMT R4, RZ, 0x654, R4 ;  /* 0x00000654ff047816 */ /* 0x000fe20000000004 */
[----:B-1----:R-:W-:Y:S01]  /*2900*/  @!P2 IMAD.MOV.U32 R5, RZ, RZ, 0x10 ;  /* 0x00000010ff05a424 */ /* 0x002fe200078e00ff */
[----:B------:R-:W-:Y:S01]  /*2910*/  SHF.L.U32 R7, R12, 0x1f, RZ ;  /* 0x0000001f0c077819 */ /* 0x000fe200000006ff */
[----:B------:R-:W-:Y:S01]  /*2920*/  UIADD3 UR4, UPT, UPT, UR5, 0x90, URZ ;  /* 0x0000009005047890 */ /* 0x000fe2000fffe0ff */
[----:B------:R1:W-:Y:S05]  /*2930*/  SYNCS.ARRIVE.TRANS64.RED.A1T0 RZ, [R4+URZ], RZ ;  /* 0x000000ff04ff79a7 */ /* 0x0003ea00081004ff */
[----:B------:R-:W-:Y:S01]  /*2940*/  IMAD.U32 R13, RZ, RZ, UR4 ;  /* 0x00000004ff0d7e24 */ /* 0x000fe2000f8e00ff */
[----:B------:R-:W2:Y:S04]  /*2950*/  SYNCS.PHASECHK.TRANS64.TRYWAIT P0, [UR5+0xa0], R7 ;  /* 0x0000a007ff0075a7 */ /* 0x000ea80008001105 */
[----:B------:R-:W-:Y:S01]  /*2960*/  PRMT R13, R10, 0x654, R13 ;  /* 0x000006540a0d7816 */ /* 0x000fe2000000000d */
[----:B-12---:R-:W-:Y:S06]  /*2970*/  @!P0 BRA `(.L_x_49) ;  /* 0x000000b400288947 */ /* 0x006fec0003800000 */
.L_x_195:
[----:B------:R-:W-:Y:S01]  /*2980*/  ULEA UR4, UR6, UR37, 0x4 ;  /* 0x0000002506047291 */ /* 0x000fe2000f8e20ff */
[----:B------:R-:W-:Y:S01]  /*2990*/  SEL R2, R13, R2, !P2 ;  /* 0x000000020d027207 */ /* 0x000fe20005000000 */
[----:B------:R-:W-:Y:S01]  /*29a0*/  UIADD3 UR5, UPT, UPT, UR5, 0x90, URZ ;  /* 0x0000009005057890 */ /* 0x000fe2000fffe0ff */
[----:B-1----:R-:W-:Y:S01]  /*29b0*/  LEA R0, R11, UR37, 0x3 ;  /* 0x000000250b007c11 */ /* 0x002fe2000f8e18ff */
[----:B------:R-:W-:Y:S01]  /*29c0*/  UIADD3 UR4, UPT, UPT, UR4, 0x100, URZ ;  /* 0x0000010004047890 */ /* 0x000fe2000fffe0ff */
[----:B------:R1:W-:Y:S01]  /*29d0*/  @!P2 SYNCS.ARRIVE.TRANS64.RED RZ, [R2+URZ], R5 ;  /* 0x0000000502ffa9a7 */ /* 0x0003e200080004ff */
[----:B------:R-:W-:Y:S01]  /*29e0*/  UIADD3 UR6, UPT, UPT, UR6, 0x1, URZ ;  /* 0x0000000106067890 */ /* 0x000fe2000fffe0ff */
[----:B------:R-:W-:-:S03]  /*29f0*/  VIADD R3, R3, 0x1 ;  /* 0x0000000103037836 */ /* 0x000fc60000000000 */
[----:B------:R-:W-:Y:S02]  /*2a00*/  UISETP.NE.AND UP0, UPT, UR6, 0x2, UPT ;  /* 0x000000020600788c */ /* 0x000fe4000bf05270 */
[----:B------:R-:W-:Y:S01]  /*2a10*/  ISETP.NE.AND P0, PT, R3, 0x2, PT ;  /* 0x000000020300780c */ /* 0x000fe20003f05270 */
[----:B------:R-:W-:Y:S06]  /*2a20*/  UGETNEXTWORKID.BROADCAST [UR4], [UR5] ;  /* 0x00000000040073ca */ /* 0x000fec0008000100 */
[----:B------:R-:W-:Y:S02]  /*2a30*/  USEL UR4, URZ, 0x1, UP0 ;  /* 0x00000001ff047887 */ /* 0x000fe40008000000 */
[----:B------:R-:W-:-:S04]  /*2a40*/  USEL UR6, UR6, URZ, UP0 ;  /* 0x000000ff06067287 */ /* 0x000fc80008000000 */
[----:B------:R-:W-:Y:S02]  /*2a50*/  LOP3.LUT R12, R12, UR4, RZ, 0x3c, !PT ;  /* 0x000000040c0c7c12 */ /* 0x000fe4000f8e3cff */
[----:B-1----:R-:W-:-:S04]  /*2a60*/  SHF.L.U32 R5, R9, 0x1f, RZ ;  /* 0x0000001f09057819 */ /* 0x002fc800000006ff */
[----:B------:R-:W1:Y:S02]  /*2a70*/  SYNCS.PHASECHK.TRANS64.TRYWAIT P1, [R0+URZ+0x90], R5 ;  /* 0x00009005000075a7 */ /* 0x000e6400080211ff */
[----:B-1----:R-:W-:Y:S05]  /*2a80*/  @!P1 BRA `(.L_x_50) ;  /* 0x000000b000fc9947 */ /* 0x002fea0003800000 */
.L_x_196:
[----:B------:R-:W-:Y:S01]  /*2a90*/  LEA R4, R11, UR37, 0x4 ;  /* 0x000000250b047c11 */ /* 0x000fe2000f8e20ff */
[----:B-1----:R-:W-:Y:S01]  /*2aa0*/  VIADD R0, R0, 0xa0 ;  /* 0x000000a000007836 */ /* 0x002fe20000000000 */
[----:B------:R-:W-:Y:S01]  /*2ab0*/  SEL R3, R3, RZ, P0 ;  /* 0x000000ff03037207 */ /* 0x000fe20000000000 */
[----:B------:R-:W-:-:S03]  /*2ac0*/  VIADD R11, R11, 0x1 ;  /* 0x000000010b0b7836 */ /* 0x000fc60000000000 */
[----:B------:R-:W1:Y:S01]  /*2ad0*/  LDS.128 R4, [R4+0x100] ;  /* 0x0001000004047984 */ /* 0x000e620000000c00 */
[----:B------:R-:W-:Y:S02]  /*2ae0*/  PRMT R0, RZ, 0x654, R0 ;  /* 0x00000654ff007816 */ /* 0x000fe40000000000 */
[C---:B------:R-:W-:Y:S01]  /*2af0*/  ISETP.NE.AND P1, PT, R11.reuse, 0x2, PT ;  /* 0x000000020b00780c */ /* 0x040fe20003f25270 */
[----:B------:R-:W-:Y:S01]  /*2b00*/  @!PT LDS RZ, [RZ] ;  /* 0x00000000fffff984 */ /* 0x000fe20000000800 */
[----:B------:R-:W-:Y:S01]  /*2b10*/  @!PT LDS RZ, [RZ] ;  /* 0x00000000fffff984 */ /* 0x000fe20000000800 */
[----:B------:R-:W-:Y:S01]  /*2b20*/  @!PT LDS RZ, [RZ] ;  /* 0x00000000fffff984 */ /* 0x000fe20000000800 */
[----:B------:R-:W-:Y:S01]  /*2b30*/  @!PT LDS RZ, [RZ] ;  /* 0x00000000fffff984 */ /* 0x000fe20000000800 */
[----:B------:R2:W-:Y:S06]  /*2b40*/  MEMBAR.ALL.CTA ;  /* 0x0000000000007992 */ /* 0x0005ec0000008000 */
[----:B--2---:R-:W2:Y:S01]  /*2b50*/  FENCE.VIEW.ASYNC.S ;  /* 0x00000000000073c6 */ /* 0x004ea20000000000 */
[----:B------:R-:W-:Y:S01]  /*2b60*/  SEL R11, R11, RZ, P1 ;  /* 0x000000ff0b0b7207 */ /* 0x000fe20000800000 */
[----:B--2---:R2:W-:Y:S01]  /*2b70*/  SYNCS.ARRIVE.TRANS64.RED.A1T0 RZ, [R0+URZ], RZ ;  /* 0x000000ff00ff79a7 */ /* 0x0045e200081004ff */
[----:B-1----:R-:W-:-:S02]  /*2b80*/  LOP3.LUT P3, RZ, R6, 0x1, RZ, 0xc0, !PT ;  /* 0x0000000106ff7812 */ /* 0x002fc4000786c0ff */
[----:B------:R-:W-:-:S04]  /*2b90*/  SEL R5, RZ, 0x1, P0 ;  /* 0x00000001ff057807 */ /* 0x000fc80000000000 */
[----:B------:R-:W-:Y:S02]  /*2ba0*/  LOP3.LUT R8, R8, R5, RZ, 0x3c, !PT ;  /* 0x0000000508087212 */ /* 0x000fe400078e3cff */
[----:B--2---:R-:W-:-:S04]  /*2bb0*/  SEL R0, RZ, 0x1, P1 ;  /* 0x00000001ff007807 */ /* 0x004fc80000800000 */
[----:B------:R-:W-:Y:S01]  /*2bc0*/  LOP3.LUT R9, R9, R0, RZ, 0x3c, !PT ;  /* 0x0000000009097212 */ /* 0x000fe200078e3cff */
[----:B------:R-:W-:Y:S06]  /*2bd0*/  @P3 BRA `(.L_x_51) ;  /* 0xfffffffc002c3947 */ /* 0x000fec000383ffff */
[----:B------:R-:W-:Y:S01]  /*2be0*/  ULEA UR5, UR6, UR37, 0x3 ;  /* 0x0000002506057291 */ /* 0x000fe2000f8e18ff */
[----:B------:R-:W-:-:S08]  /*2bf0*/  SHF.L.U32 R3, R12, 0x1f, RZ ;  /* 0x0000001f0c037819 */ /* 0x000fd000000006ff */
[----:B------:R-:W1:Y:S02]  /*2c00*/  SYNCS.PHASECHK.TRANS64 P0, [UR5+0xa0], R3 ;  /* 0x0000a003ff0075a7 */ /* 0x000e640008001005 */
[----:B-1----:R-:W-:Y:S05]  /*2c10*/  @P0 BRA `(.L_x_52) ;  /* 0x0000000000080947 */ /* 0x002fea0003800000 */
[----:B------:R-:W1:Y:S02]  /*2c20*/  SYNCS.PHASECHK.TRANS64.TRYWAIT P0, [UR5+0xa0], R3 ;  /* 0x0000a003ff0075a7 */ /* 0x000e640008001105 */
[----:B-1----:R-:W-:Y:S05]  /*2c30*/  @!P0 BRA `(.L_x_53) ;  /* 0x000000b000a48947 */ /* 0x002fea0003800000 */
.L_x_52:
[----:B------:R-:W-:-:S04]  /*2c40*/  UIADD3 UR4, UPT, UPT, UR6, 0x1, URZ ;  /* 0x0000000106047890 */ /* 0x000fc8000fffe0ff */
[----:B------:R-:W-:-:S04]  /*2c50*/  UISETP.NE.AND UP0, UPT, UR4, 0x2, UPT ;  /* 0x000000020400788c */ /* 0x000fc8000bf05270 */
[----:B------:R-:W-:Y:S02]  /*2c60*/  USEL UR7, URZ, 0x1, UP0 ;  /* 0x00000001ff077887 */ /* 0x000fe40008000000 */
[----:B------:R-:W-:-:S04]  /*2c70*/  USEL UR4, UR4, URZ, UP0 ;  /* 0x000000ff04047287 */ /* 0x000fc80008000000 */
[----:B------:R-:W-:Y:S01]  /*2c80*/  ULEA UR4, UR4, UR37, 0x3 ;  /* 0x0000002504047291 */ /* 0x000fe2000f8e18ff */
[----:B-1----:R-:W-:-:S04]  /*2c90*/  LOP3.LUT R3, R12, UR7, RZ, 0x3c, !PT ;  /* 0x000000070c037c12 */ /* 0x002fc8000f8e3cff */
[----:B------:R-:W-:-:S04]  /*2ca0*/  SHF.L.U32 R0, R3, 0x1f, RZ ;  /* 0x0000001f03007819 */ /* 0x000fc800000006ff */
[----:B------:R-:W1:Y:S02]  /*2cb0*/  SYNCS.PHASECHK.TRANS64 P0, [UR4+0xa0], R0 ;  /* 0x0000a000ff0075a7 */ /* 0x000e640008001004 */
[----:B-1----:R-:W-:Y:S05]  /*2cc0*/  @P0 EXIT ;  /* 0x000000000000094d */ /* 0x002fea0003800000 */
[----:B------:R-:W-:Y:S02]  /*2cd0*/  SHF.L.U32 R3, R3, 0x1f, RZ ;  /* 0x0000001f03037819 */ /* 0x000fe400000006ff */
[----:B------:R-:W-:-:S07]  /*2ce0*/  MOV R0, UR4 ;  /* 0x0000000400007c02 */ /* 0x000fce0008000f00 */
.L_x_54:
[----:B-1----:R1:W2:Y:S02]  /*2cf0*/  SYNCS.PHASECHK.TRANS64.TRYWAIT P0, [R0+URZ+0xa0], R3 ;  /* 0x0000a003000075a7 */ /* 0x0022a400080011ff */
[----:B--2---:R-:W-:Y:S05]  /*2d00*/  @!P0 NANOSLEEP.SYNCS 0x989680 ;  /* 0x009896800000895d */ /* 0x004fea0003900000 */
[----:B------:R-:W2:Y:S02]  /*2d10*/  @!P0 SYNCS.PHASECHK.TRANS64 P0, [R0+URZ+0xa0], R3 ;  /* 0x0000a003000085a7 */ /* 0x000ea400080010ff */
[----:B--2---:R-:W-:Y:S05]  /*2d20*/  @P0 EXIT ;  /* 0x000000000000094d */ /* 0x004fea0003800000 */
[----:B------:R-:W-:Y:S05]  /*2d30*/  BRA `(.L_x_54) ;  /* 0xfffffffc00ec7947 */ /* 0x000fea000383ffff */
.L_x_47:
[----:B------:R-:W-:Y:S05]  /*2d40*/  BRA.U UP4, `(.L_x_55) ;  /* 0x0000001104907547 */ /* 0x000fea000b800000 */
[----:B------:R-:W-:Y:S01]  /*2d50*/  UMOV UR6, 0x40 ;  /* 0x0000004000067882 */ /* 0x000fe20000000000 */
[----:B------:R-:W-:Y:S01]  /*2d60*/  NOP ;  /* 0x0000000000007918 */ /* 0x000fe20000000000 */
[----:B------:R-:W-:Y:S01]  /*2d70*/  ULEA UR6, UR37, UR6, 0x18 ;  /* 0x0000000625067291 */ /* 0x000fe2000f8ec0ff */
[----:B------:R-:W-:Y:S02]  /*2d80*/  UMOV UR7, 0x400 ;  /* 0x0000040000077882 */ /* 0x000fe40000000000 */
[----:B------:R-:W-:-:S06]  /*2d90*/  ULEA UR37, UR37, UR7, 0x18 ;  /* 0x0000000725257291 */ /* 0x000fcc000f8ec0ff */
[----:B------:R-:W1:Y:S02]  /*2da0*/  LDS.U8 R2, [UR6+0x1c] ;  /* 0x00001c06ff027984 */ /* 0x000e640008000000 */
[----:B-1----:R-:W-:-:S13]  /*2db0*/  ISETP.NE.AND P0, PT, R2, RZ, PT ;  /* 0x000000ff0200720c */ /* 0x002fda0003f05270 */
[----:B------:R-:W-:Y:S05]  /*2dc0*/  @P0 BRA `(.L_x_56) ;  /* 0x0000000400080947 */ /* 0x000fea0003800000 */
[----:B------:R-:W-:Y:S02]  /*2dd0*/  UISETP.NE.U32.AND UP0, UPT, UR5, 0x1, UPT ;  /* 0x000000010500788c */ /* 0x000fe4000bf05070 */
[----:B------:R-:W-:-:S07]  /*2de0*/  UIADD3 UR8, UPT, UPT, UR6, 0x8, URZ ;  /* 0x0000000806087890 */ /* 0x000fce000fffe0ff */
[----:B------:R-:W-:Y:S05]  /*2df0*/  BRA.U !UP0, `(.L_x_57) ;  /* 0x00000001089c7547 */ /* 0x000fea000b800000 */
[----:B------:R-:W-:Y:S01]  /*2e00*/  ELECT P0, URZ, PT ;  /* 0x0000000000ff782f */ /* 0x000fe20003800000 */
[----:B------:R-:W-:-:S12]  /*2e10*/  BSSY B0, `(.L_x_57) ;  /* 0x0000025000007945 */ /* 0x000fd80003800000 */
[----:B------:R-:W-:Y:S05]  /*2e20*/  @!P0 BRA `(.L_x_58) ;  /* 0x00000000008c8947 */ /* 0x000fea0003800000 */
[----:B------:R-:W-:-:S05]  /*2e30*/  UMOV UR7, 0x10 ;  /* 0x0000001000077882 */ /* 0x000fca0000000000 */
[----:B------:R-:W-:Y:S04]  /*2e40*/  DEPBAR.LE SB1, 0x36 ;  /* 0x00009d800000791a */ /* 0x000fe80000000000 */
[----:B------:R-:W1:Y:S02]  /*2e50*/  UTCATOMSWS.2CTA.FIND_AND_SET.ALIGN UP1, UR7, UR7 ;  /* 0x00000007000775e3 */ /* 0x000e640008220800 */
[----:B-1----:R-:W-:Y:S01]  /*2e60*/  MOV R11, UR7 ;  /* 0x00000007000b7c02 */ /* 0x002fe20008000f00 */
[----:B------:R-:W-:Y:S06]  /*2e70*/  BRA.U UP1, `(.L_x_59) ;  /* 0x0000000101187547 */ /* 0x000fec000b800000 */
.L_x_60:
[----:B------:R-:W-:Y:S05]  /*2e80*/  NANOSLEEP 0x64 ;  /* 0x000000640000795d */ /* 0x000fea0003800000 */
[----:B------:R-:W-:-:S05]  /*2e90*/  UMOV UR7, 0x10 ;  /* 0x0000001000077882 */ /* 0x000fca0000000000 */
[----:B------:R-:W-:Y:S04]  /*2ea0*/  DEPBAR.LE SB1, 0x36 ;  /* 0x00009d800000791a */ /* 0x000fe80000000000 */
[----:B------:R-:W1:Y:S02]  /*2eb0*/  UTCATOMSWS.2CTA.FIND_AND_SET.ALIGN UP1, UR7, UR7 ;  /* 0x00000007000775e3 */ /* 0x000e640008220800 */
[----:B-1----:R-:W-:Y:S01]  /*2ec0*/  MOV R11, UR7 ;  /* 0x00000007000b7c02 */ /* 0x002fe20008000f00 */
[----:B------:R-:W-:Y:S05]  /*2ed0*/  BRA.U !UP1, `(.L_x_60) ;  /* 0xfffffffd09e87547 */ /* 0x000fea000b83ffff */
.L_x_59:
[----:B------:R-:W1:Y:S01]  /*2ee0*/  LDS R5, [UR6+0x10] ;  /* 0x00001006ff057984 */ /* 0x000e620008000800 */
[----:B------:R-:W-:Y:S01]  /*2ef0*/  IMAD.U32 R3, RZ, RZ, UR37 ;  /* 0x00000025ff037e24 */ /* 0x000fe2000f8e00ff */
[----:B------:R-:W-:-:S03]  /*2f00*/  MOV R2, UR4 ;  /* 0x0000000400027c02 */ /* 0x000fc60008000f00 */
[----:B------:R-:W-:Y:S01]  /*2f10*/  VIADD R3, R3, 0x120 ;  /* 0x0000012003037836 */ /* 0x000fe20000000000 */
[----:B-1----:R-:W-:-:S04]  /*2f20*/  SHF.L.U32 R5, R5, 0x1f, RZ ;  /* 0x0000001f05057819 */ /* 0x002fc800000006ff */
[----:B------:R-:W1:Y:S02]  /*2f30*/  SYNCS.PHASECHK.TRANS64.TRYWAIT P0, [UR6+0x8], R5 ;  /* 0x00000805ff0075a7 */ /* 0x000e640008001106 */
[----:B-1----:R-:W-:Y:S05]  /*2f40*/  @P0 BRA `(.L_x_61) ;  /* 0x0000000000080947 */ /* 0x002fea0003800000 */
[----:B------:R-:W1:Y:S02]  /*2f50*/  SYNCS.PHASECHK.TRANS64.TRYWAIT P0, [UR6+0x8], R5 ;  /* 0x00000805ff0075a7 */ /* 0x000e640008001106 */
[----:B-1----:R-:W-:Y:S05]  /*2f60*/  @!P0 BRA `(.L_x_62) ;  /* 0x000000ac00f08947 */ /* 0x002fea0003800000 */
.L_x_61:
[----:B-1----:R-:W-:Y:S01]  /*2f70*/  HFMA2 R4, -RZ, RZ, 0, 5.9604644775390625e-08 ;  /* 0x00000001ff047431 */ /* 0x002fe200000001ff */
[----:B------:R-:W-:Y:S01]  /*2f80*/  UPRMT UR7, UR4, 0x654, UR8 ;  /* 0x0000065404077896 */ /* 0x000fe20008000008 */
[----:B------:R-:W-:Y:S01]  /*2f90*/  IMAD.MOV.U32 R6, RZ, RZ, 0xffff ;  /* 0x0000ffffff067424 */ /* 0x000fe200078e00ff */
[----:B------:R-:W-:Y:S01]  /*2fa0*/  PRMT R2, R2, 0x654, R3 ;  /* 0x0000065402027816 */ /* 0x000fe20000000003 */
[----:B------:R-:W-:Y:S02]  /*2fb0*/  IMAD.MOV.U32 R5, RZ, RZ, 0x4 ;  /* 0x00000004ff057424 */ /* 0x000fe400078e00ff */
[----:B------:R-:W-:Y:S01]  /*2fc0*/  IMAD.SHL.U32 R9, R11, 0x20, RZ ;  /* 0x000000200b097824 */ /* 0x000fe200078e00ff */
[----:B------:R-:W-:Y:S02]  /*2fd0*/  MOV R3, UR7 ;  /* 0x0000000700037c02 */ /* 0x000fe40008000f00 */
[-C--:B------:R-:W-:Y:S01]  /*2fe0*/  SHF.L.U32 R7, R6, R11.reuse, RZ ;  /* 0x0000000b06077219 */ /* 0x080fe200000006ff */
[----:B------:R1:W-:Y:S01]  /*2ff0*/  SYNCS.ARRIVE.TRANS64.RED RZ, [UR7], R5 ;  /* 0x00000005ffff79a7 */ /* 0x0003e20008000407 */
[----:B------:R-:W-:Y:S01]  /*3000*/  SHF.L.U32 R6, R4, R11, RZ ;  /* 0x0000000b04067219 */ /* 0x000fe200000006ff */
[----:B------:R1:W-:Y:S04]  /*3010*/  STS [UR37+0x120], R9 ;  /* 0x00012009ff007988 */ /* 0x0003e80008000825 */
[----:B------:R1:W-:Y:S04]  /*3020*/  STAS [R2.64], R11 ;  /* 0x0000000b02007dbd */ /* 0x0003e8000c0008ff */
[----:B------:R1:W-:Y:S04]  /*3030*/  ATOMS.OR RZ, [UR6+0x14], R7 ;  /* 0x00001407ffff798c */ /* 0x0003e8000b000006 */
[----:B------:R1:W-:Y:S04]  /*3040*/  ATOMS.OR RZ, [UR6+0x18], R6 ;  /* 0x00001806ffff798c */ /* 0x0003e8000b000006 */
[----:B------:R1:W-:Y:S02]  /*3050*/  ATOMS.XOR RZ, [UR6+0x10], R4 ;  /* 0x00001004ffff798c */ /* 0x0003e4000b800006 */
.L_x_58:
[----:B------:R-:W-:Y:S05]  /*3060*/  BSYNC B0 ;  /* 0x0000000000007941 */ /* 0x000fea0003800000 */
.L_x_57:
[----:B------:R-:W-:Y:S05]  /*3070*/  BRA.U UP0, `(.L_x_63) ;  /* 0x00000001006c7547 */ /* 0x000fea000b800000 */
[----:B------:R-:W-:-:S03]  /*3080*/  UMOV UR7, 0xffffffff ;  /* 0xffffffff00077882 */ /* 0x000fc60000000000 */
[----:B------:R-:W-:Y:S05]  /*3090*/  BRA.DIV UR7, `(.L_x_64) ;  /* 0x000000ae07bc7947 */ /* 0x000fea000b800000 */
[----:B------:R-:W-:-:S13]  /*30a0*/  ELECT P6, URZ, PT ;  /* 0x0000000000ff782f */ /* 0x000fda00038c0000 */
.L_x_200:
[----:B------:R-:W-:Y:S05]  /*30b0*/  @!P6 BRA `(.L_x_63) ;  /* 0x00000000005ce947 */ /* 0x000fea0003800000 */
[----:B-1----:R-:W1:Y:S02]  /*30c0*/  LDS R3, [UR6+0x10] ;  /* 0x00001006ff037984 */ /* 0x002e640008000800 */
[----:B-1----:R-:W-:-:S04]  /*30d0*/  SHF.L.U32 R3, R3, 0x1f, RZ ;  /* 0x0000001f03037819 */ /* 0x002fc800000006ff */
[----:B------:R-:W1:Y:S02]  /*30e0*/  SYNCS.PHASECHK.TRANS64.TRYWAIT P0, [UR6+0x8], R3 ;  /* 0x00000803ff0075a7 */ /* 0x000e640008001106 */
[----:B-1----:R-:W-:Y:S05]  /*30f0*/  @P0 BRA `(.L_x_65) ;  /* 0x0000000000080947 */ /* 0x002fea0003800000 */
[----:B------:R-:W1:Y:S02]  /*3100*/  SYNCS.PHASECHK.TRANS64.TRYWAIT P0, [UR6+0x8], R3 ;  /* 0x00000803ff0075a7 */ /* 0x000e640008001106 */
[----:B-1----:R-:W-:Y:S05]  /*3110*/  @!P0 BRA `(.L_x_66) ;  /* 0x000000ac00bc8947 */ /* 0x002fea0003800000 */
.L_x_65:
[----:B------:R-:W2:Y:S01]  /*3120*/  LDS R5, [UR37+0x120] ;  /* 0x00012025ff057984 */ /* 0x000ea20008000800 */
[----:B-1----:R-:W-:Y:S02]  /*3130*/  HFMA2 R2, -RZ, RZ, 0, 5.9604644775390625e-08 ;  /* 0x00000001ff027431 */ /* 0x002fe400000001ff */
[----:B------:R-:W-:Y:S01]  /*3140*/  IMAD.MOV.U32 R3, RZ, RZ, 0xffff ;  /* 0x0000ffffff037424 */ /* 0x000fe200078e00ff */
[----:B------:R-:W-:Y:S01]  /*3150*/  UPRMT UR7, UR4, 0x654, UR8 ;  /* 0x0000065404077896 */ /* 0x000fe20008000008 */
[----:B--2---:R-:W-:-:S03]  /*3160*/  IMAD.SHL.U32 R4, R5, 0x20, RZ ;  /* 0x0000002005047824 */ /* 0x004fc600078e00ff */
[-C--:B------:R-:W-:Y:S02]  /*3170*/  SHF.L.U32 R3, R3, R5.reuse, RZ ;  /* 0x0000000503037219 */ /* 0x080fe400000006ff */
[----:B------:R-:W-:Y:S01]  /*3180*/  SHF.L.U32 R5, R2, R5, RZ ;  /* 0x0000000502057219 */ /* 0x000fe200000006ff */
[----:B------:R2:W-:Y:S04]  /*3190*/  STS [UR37+0x120], R4 ;  /* 0x00012004ff007988 */ /* 0x0005e80008000825 */
[----:B------:R2:W-:Y:S04]  /*31a0*/  ATOMS.OR RZ, [UR6+0x14], R3 ;  /* 0x00001403ffff798c */ /* 0x0005e8000b000006 */
[----:B------:R2:W-:Y:S01]  /*31b0*/  ATOMS.OR RZ, [UR6+0x18], R5 ;  /* 0x00001805ffff798c */ /* 0x0005e2000b000006 */
[----:B------:R-:W-:Y:S03]  /*31c0*/  SYNCS.ARRIVE.TRANS64.RED.A1T0 RZ, [UR7], RZ ;  /* 0x000000ffffff79a7 */ /* 0x000fe60008100407 */
[----:B------:R2:W-:Y:S01]  /*31d0*/  ATOMS.XOR RZ, [UR6+0x10], R2 ;  /* 0x00001002ffff798c */ /* 0x0005e2000b800006 */
[----:B------:R-:W-:Y:S05]  /*31e0*/  BRA `(.L_x_63) ;  /* 0x0000000000107947 */ /* 0x000fea0003800000 */
.L_x_56:
[----:B------:R-:W-:-:S05]  /*31f0*/  MOV R2, 0xffffffff ;  /* 0xffffffff00027802 */ /* 0x000fca0000000f00 */
[----:B------:R1:W-:Y:S02]  /*3200*/  STS [UR37+0x120], R2 ;  /* 0x00012002ff007988 */ /* 0x0003e40008000825 */
[----:B-1----:R-:W-:Y:S02]  /*3210*/  MOV R2, 0x3230 ;  /* 0x0000323000027802 */ /* 0x002fe40000000f00 */
[----:B-----5:R-:W-:Y:S05]  /*3220*/  CALL.REL.NOINC `($__internal_1_$__cuda_sm10x_tcgen05_guardrail_trap_phase_invalid_during_alloc) ;  /* 0x000000b800107944 */ /* 0x020fea0003c00000 */
.L_x_63:
[----:B------:R-:W-:Y:S05]  /*3230*/  WARPSYNC.ALL ;  /* 0x0000000000007948 */ /* 0x000fea0003800000 */
[----:B------:R-:W3:Y:S01]  /*3240*/  S2UR UR7, SR_CgaCtaId ;  /* 0x00000000000779c3 */ /* 0x000ee20000008800 */
[----:B------:R-:W-:Y:S01]  /*3250*/  UMOV UR6, 0x400 ;  /* 0x0000040000067882 */ /* 0x000fe20000000000 */
[----:B------:R-:W-:-:S06]  /*3260*/  NOP ;  /* 0x0000000000007918 */ /* 0x000fcc0000000000 */
[----:B------:R-:W-:Y:S06]  /*3270*/  BAR.ARV 0x6, 0xa0 ;  /* 0x0182800000007b1d */ /* 0x000fec0000002000 */
[----:B------:R-:W4:Y:S01]  /*3280*/  LDCU UR8, c[0x0][0x38c] ;  /* 0x00007180ff0877ac */ /* 0x000f220008000800 */
[----:B------:R-:W-:Y:S01]  /*3290*/  LOP3.LUT R0, R0, 0xffff, RZ, 0xc0, !PT ;  /* 0x0000ffff00007812 */ /* 0x000fe200078ec0ff */
[----:B-1----:R-:W-:Y:S01]  /*32a0*/  IMAD.MOV.U32 R9, RZ, RZ, 0x1 ;  /* 0x00000001ff097424 */ /* 0x002fe200078e00ff */
[----:B------:R-:W-:Y:S01]  /*32b0*/  LOP3.LUT R8, R8, 0xffff, RZ, 0xc0, !PT ;  /* 0x0000ffff08087812 */ /* 0x000fe200078ec0ff */
[----:B------:R-:W-:Y:S01]  /*32c0*/  UMOV UR19, URZ ;  /* 0x000000ff00137c82 */ /* 0x000fe20008000000 */
[----:B------:R-:W-:Y:S01]  /*32d0*/  R2UR UR11, R0 ;  /* 0x00000000000b72ca */ /* 0x000fe200000e0000 */
[----:B------:R-:W-:Y:S01]  /*32e0*/  UMOV UR18, URZ ;  /* 0x000000ff00127c82 */ /* 0x000fe20008000000 */
[----:B------:R-:W-:Y:S01]  /*32f0*/  R2UR UR12, R8 ;  /* 0x00000000080c72ca */ /* 0x000fe200000e0000 */
[----:B------:R-:W-:Y:S01]  /*3300*/  IMAD.MOV.U32 R8, RZ, RZ, RZ ;  /* 0x000000ffff087224 */ /* 0x000fe200078e00ff */
[----:B------:R-:W-:Y:S01]  /*3310*/  UMOV UR17, URZ ;  /* 0x000000ff00117c82 */ /* 0x000fe20008000000 */
[----:B---3--:R-:W-:-:S02]  /*3320*/  ULEA UR7, UR7, UR6, 0x18 ;  /* 0x0000000607077291 */ /* 0x008fc4000f8ec0ff */
[----:B------:R-:W-:Y:S02]  /*3330*/  UISETP.NE.AND UP2, UPT, UR5, URZ, UPT ;  /* 0x000000ff0500728c */ /* 0x000fe4000bf45270 */
[----:B------:R-:W-:Y:S02]  /*3340*/  UIADD3 UR13, UPT, UPT, UR7, 0x10800, URZ ;  /* 0x00010800070d7890 */ /* 0x000fe4000fffe0ff */
[----:B------:R-:W-:Y:S02]  /*3350*/  UIADD3 UR14, UPT, UPT, UR7, 0x20800, URZ ;  /* 0x00020800070e7890 */ /* 0x000fe4000fffe0ff */
[----:B----4-:R-:W-:Y:S01]  /*3360*/  UIADD3 UR8, UPT, UPT, UR8, 0x1f, URZ ;  /* 0x0000001f08087890 */ /* 0x010fe2000fffe0ff */
[----:B--2---:R-:W1:Y:S01]  /*3370*/  LDS R2, [UR7+0x120] ;  /* 0x00012007ff027984 */ /* 0x004e620008000800 */
[----:B------:R-:W-:Y:S02]  /*3380*/  USHF.R.U32.HI UR13, URZ, 0x4, UR13 ;  /* 0x00000004ff0d7899 */ /* 0x000fe4000801160d */
[----:B------:R-:W-:-:S02]  /*3390*/  USHF.R.S32.HI UR6, URZ, 0x1f, UR8 ;  /* 0x0000001fff067899 */ /* 0x000fc40008011408 */
[----:B------:R-:W-:Y:S02]  /*33a0*/  USHF.R.U32.HI UR14, URZ, 0x4, UR14 ;  /* 0x00000004ff0e7899 */ /* 0x000fe4000801160e */
[----:B------:R-:W-:Y:S02]  /*33b0*/  ULEA.HI UR6, UR6, UR8, URZ, 0x5 ;  /* 0x0000000806067291 */ /* 0x000fe4000f8f28ff */
[----:B------:R-:W-:Y:S02]  /*33c0*/  ULOP3.LUT UR13, UR13, 0x3fff, URZ, 0xc0, !UPT ;  /* 0x00003fff0d0d7892 */ /* 0x000fe4000f8ec0ff */
[----:B------:R-:W-:Y:S02]  /*33d0*/  USHF.R.S32.HI UR6, URZ, 0x5, UR6 ;  /* 0x00000005ff067899 */ /* 0x000fe40008011406 */
[----:B------:R-:W-:Y:S02]  /*33e0*/  ULOP3.LUT UR14, UR14, 0x3fff, URZ, 0xc0, !UPT ;  /* 0x00003fff0e0e7892 */ /* 0x000fe4000f8ec0ff */
[----:B------:R-:W-:Y:S01]  /*33f0*/  UISETP.LT.AND UP0, UPT, UR6, 0x1, UPT ;  /* 0x000000010600788c */ /* 0x000fe2000bf01270 */
[----:B------:R-:W-:Y:S01]  /*3400*/  UMOV UR28, 0x0 ;  /* 0x00000000001c7882 */ /* 0x000fe20000000000 */
[----:B------:R-:W-:Y:S01]  /*3410*/  UMOV UR29, 0x10400910 ;  /* 0x10400910001d7882 */ /* 0x000fe20000000000 */
[----:B------:R-:W-:-:S02]  /*3420*/  ULOP3.LUT UR13, UR13, 0x10000, URZ, 0xfc, !UPT ;  /* 0x000100000d0d7892 */ /* 0x000fc4000f8efcff */
[----:B------:R-:W-:Y:S02]  /*3430*/  ULOP3.LUT UR14, UR14, 0x10000, URZ, 0xfc, !UPT ;  /* 0x000100000e0e7892 */ /* 0x000fe4000f8efcff */
[----:B------:R-:W-:Y:S01]  /*3440*/  USEL UR20, UR6, 0x1, !UP0 ;  /* 0x0000000106147887 */ /* 0x000fe2000c000000 */
[----:B------:R-:W-:Y:S01]  /*3450*/  UMOV UR26, 0x0 ;  /* 0x00000000001a7882 */ /* 0x000fe20000000000 */
[----:B------:R-:W-:Y:S01]  /*3460*/  UMOV UR27, 0x10400910 ;  /* 0x10400910001b7882 */ /* 0x000fe20000000000 */
[----:B------:R-:W-:Y:S01]  /*3470*/  UMOV UR24, 0x0 ;  /* 0x0000000000187882 */ /* 0x000fe20000000000 */
[----:B------:R-:W-:Y:S01]  /*3480*/  UMOV UR25, 0x10400910 ;  /* 0x1040091000197882 */ /* 0x000fe20000000000 */
[----:B------:R-:W-:Y:S01]  /*3490*/  UMOV UR22, 0x0 ;  /* 0x0000000000167882 */ /* 0x000fe20000000000 */
[----:B------:R-:W-:Y:S01]  /*34a0*/  UMOV UR23, 0x10400910 ;  /* 0x1040091000177882 */ /* 0x000fe20000000000 */
[----:B-1----:R-:W-:Y:S02]  /*34b0*/  R2UR UR21, R2 ;  /* 0x00000000021572ca */ /* 0x002fe400000e0000 */
[----:B------:R-:W-:-:S13]  /*34c0*/  CS2R R2, SRZ ;  /* 0x0000000000027805 */ /* 0x000fda000001ff00 */
.L_x_74:
[C---:B------:R-:W-:Y:S02]  /*34d0*/  LEA R0, R8.reuse, UR7, 0x3 ;  /* 0x0000000708007c11 */ /* 0x040fe4000f8e18ff */
[----:B------:R-:W-:Y:S02]  /*34e0*/  SHF.L.U32 R5, R3, 0x1f, RZ ;  /* 0x0000001f03057819 */ /* 0x000fe400000006ff */
[----:B------:R-:W-:Y:S02]  /*34f0*/  LEA R4, R8, UR7, 0x4 ;  /* 0x0000000708047c11 */ /* 0x000fe4000f8e20ff */
[----:B------:R-:W1:Y:S02]  /*3500*/  SYNCS.PHASECHK.TRANS64.TRYWAIT P0, [R0+URZ+0x90], R5 ;  /* 0x00009005000075a7 */ /* 0x000e6400080011ff */
[----:B-1-34-:R-:W-:Y:S05]  /*3510*/  @!P0 BRA `(.L_x_67) ;  /* 0x000000a800d48947 */ /* 0x01afea0003800000 */
.L_x_201:
[----:B-1----:R-:W1:Y:S01]  /*3520*/  LDS.128 R4, [R4+0x100] ;  /* 0x0001000004047984 */ /* 0x002e620000000c00 */
[----:B------:R-:W-:Y:S02]  /*3530*/  VIADD R0, R0, 0xa0 ;  /* 0x000000a000007836 */ /* 0x000fe40000000000 */
[----:B------:R-:W-:Y:S01]  /*3540*/  VIADD R8, R8, 0x1 ;  /* 0x0000000108087836 */ /* 0x000fe20000000000 */
[----:B------:R-:W-:Y:S01]  /*3550*/  @!PT LDS RZ, [RZ] ;  /* 0x00000000fffff984 */ /* 0x000fe20000000800 */
[----:B------:R-:W-:Y:S01]  /*3560*/  @!PT LDS RZ, [RZ] ;  /* 0x00000000fffff984 */ /* 0x000fe20000000800 */
[----:B------:R-:W-:Y:S01]  /*3570*/  @!PT LDS RZ, [RZ] ;  /* 0x00000000fffff984 */ /* 0x000fe20000000800 */
[----:B------:R-:W-:Y:S01]  /*3580*/  @!PT LDS RZ, [RZ] ;  /* 0x00000000fffff984 */ /* 0x000fe20000000800 */
[----:B------:R2:W-:Y:S06]  /*3590*/  MEMBAR.ALL.CTA ;  /* 0x0000000000007992 */ /* 0x0005ec0000008000 */
[----:B--2---:R-:W2:Y:S01]  /*35a0*/  FENCE.VIEW.ASYNC.S ;  /* 0x00000000000073c6 */ /* 0x004ea20000000000 */
[----:B------:R-:W-:-:S04]  /*35b0*/  PRMT R0, RZ, 0x654, R0 ;  /* 0x00000654ff007816 */ /* 0x000fc80000000000 */
[----:B--2---:R2:W-:Y:S01]  /*35c0*/  SYNCS.ARRIVE.TRANS64.RED.A1T0 RZ, [R0+URZ], RZ ;  /* 0x000000ff00ff79a7 */ /* 0x0045e200081004ff */
[----:B-1----:R-:W-:Y:S01]  /*35d0*/  LOP3.LUT P1, RZ, R6, 0x1, RZ, 0xc0, !PT ;  /* 0x0000000106ff7812 */ /* 0x002fe2000782c0ff */
[----:B--2---:R-:W-:-:S12]  /*35e0*/  BRA.U UP2, `(.L_x_68) ;  /* 0x0000000502087547 */ /* 0x004fd8000b800000 */
[----:B------:R-:W1:Y:S01]  /*35f0*/  LDCU UR8, c[0x0][0x38c] ;  /* 0x00007180ff0877ac */ /* 0x000e620008000800 */
[----:B------:R-:W-:Y:S02]  /*3600*/  PLOP3.LUT P2, PT, PT, PT, PT, 0x80, 0x8 ;  /* 0x000000000008781c */ /* 0x000fe40003f4f070 */
[----:B------:R-:W-:Y:S01]  /*3610*/  SHF.L.U32 R5, R9, 0x1f, RZ ;  /* 0x0000001f09057819 */ /* 0x000fe200000006ff */
[----:B------:R-:W-:Y:S02]  /*3620*/  ULEA UR9, UR19, UR7, 0x3 ;  /* 0x0000000713097291 */ /* 0x000fe4000f8e18ff */
[----:B------:R-:W-:Y:S02]  /*3630*/  ULEA UR10, UR19, UR21, 0x8 ;  /* 0x00000015130a7291 */ /* 0x000fe4000f8e40ff */
[----:B-1----:R-:W-:-:S06]  /*3640*/  UISETP.GE.AND UP0, UPT, UR8, 0x1, UPT ;  /* 0x000000010800788c */ /* 0x002fcc000bf06270 */
[----:B------:R-:W-:-:S05]  /*3650*/  PLOP3.LUT P0, PT, PT, PT, UP0, 0x80, 0x8 ;  /* 0x000000000008781c */ /* 0x000fca0003f0f008 */
[----:B------:R-:W-:-:S08]  /*3660*/  @UP0 ULEA UR8, UR18, UR7, 0x3 ;  /* 0x0000000712080291 */ /* 0x000fd0000f8e18ff */
[----:B------:R-:W-:-:S04]  /*3670*/  @P0 SHF.L.U32 R0, R2, 0x1f, RZ ;  /* 0x0000001f02000819 */ /* 0x000fc800000006ff */
[----:B------:R1:W2:Y:S01]  /*3680*/  @P0 SYNCS.PHASECHK.TRANS64.TRYWAIT P2, [UR8], R0 ;  /* 0x00000000ff0005a7 */ /* 0x0002a20008041108 */
[----:B------:R-:W3:Y:S02]  /*3690*/  SYNCS.PHASECHK.TRANS64.TRYWAIT P0, [UR9+0xc0], R5 ;  /* 0x0000c005ff0075a7 */ /* 0x000ee40008001109 */
[----:B-123--:R-:W-:Y:S05]  /*36a0*/  @!P0 BRA `(.L_x_69) ;  /* 0x000000a800848947 */ /* 0x00efea0003800000 */
.L_x_203:
[----:B------:R-:W-:Y:S01]  /*36b0*/  UMOV UR16, UR17 ;  /* 0x0000001100107c82 */ /* 0x000fe20008000000 */
[----:B------:R-:W-:Y:S05]  /*36c0*/  BRA.U !UP0, `(.L_x_70) ;  /* 0x0000000108c07547 */ /* 0x000fea000b800000 */
[----:B------:R-:W-:Y:S02]  /*36d0*/  UIADD3 UR16, UPT, UPT, UR20, UR17, URZ ;  /* 0x0000001114107290 */ /* 0x000fe4000fffe0ff */
[----:B------:R-:W-:Y:S01]  /*36e0*/  UPLOP3.LUT UP3, UPT, UPT, UPT, UPT, 0x40, 0x4 ;  /* 0x000000000004789c */ /* 0x000fe20003f6e870 */
[----:B------:R-:W-:Y:S01]  /*36f0*/  UMOV UR15, UR6 ;  /* 0x00000006000f7c82 */ /* 0x000fe20008000000 */
[----:B------:R-:W-:-:S09]  /*3700*/  UMOV UR46, UR18 ;  /* 0x00000012002e7c82 */ /* 0x000fd20008000000 */
.L_x_73:
[----:B--2---:R-:W-:Y:S01]  /*3710*/  ULEA UR8, UR46, UR7, 0x3 ;  /* 0x000000072e087291 */ /* 0x004fe2000f8e18ff */
[----:B---3--:R-:W-:Y:S11]  /*3720*/  @P2 BRA `(.L_x_71) ;  /* 0x00000000000c2947 */ /* 0x008ff60003800000 */
[----:B-1----:R-:W-:Y:S04]  /*3730*/  SHF.L.U32 R5, R2, 0x1f, RZ ;  /* 0x0000001f02057819 */ /* 0x002fe800000006ff */
[----:B------:R-:W1:Y:S02]  /*3740*/  SYNCS.PHASECHK.TRANS64.TRYWAIT P0, [UR8], R5 ;  /* 0x00000005ff0075a7 */ /* 0x000e640008001108 */
[----:B-1----:R-:W-:Y:S05]  /*3750*/  @!P0 BRA `(.L_x_72) ;  /* 0x000000a800708947 */ /* 0x002fea0003800000 */
.L_x_71:
[----:B------:R-:W-:Y:S01]  /*3760*/  UISETP.NE.AND UP0, UPT, UR15, 0x1, UPT ;  /* 0x000000010f00788c */ /* 0x000fe2000bf05270 */
[----:B------:R-:W-:Y:S01]  /*3770*/  PLOP3.LUT P2, PT, PT, PT, PT, 0x80, 0x8 ;  /* 0x000000000008781c */ /* 0x000fe20003f4f070 */
[----:B------:R-:W-:Y:S02]  /*3780*/  UIADD3 UR18, UPT, UPT, UR46, 0x1, URZ ;  /* 0x000000012e127890 */ /* 0x000fe4000fffe0ff */
[----:B------:R-:W-:Y:S02]  /*3790*/  ULEA UR32, UR46, UR14, 0xa ;  /* 0x0000000e2e207291 */ /* 0x000fe4000f8e50ff */
[----:B------:R-:W-:Y:S01]  /*37a0*/  UISETP.NE.AND UP1, UPT, UR18, 0x4, UPT ;  /* 0x000000041200788c */ /* 0x000fe2000bf25270 */
[----:B------:R-:W-:Y:S01]  /*37b0*/  PLOP3.LUT P0, PT, PT, PT, UP0, 0x80, 0x8 ;  /* 0x000000000008781c */ /* 0x000fe20003f0f008 */
[----:B------:R-:W-:Y:S02]  /*37c0*/  UIADD3 UR44, UPT, UPT, UR32, 0x2, URZ ;  /* 0x00000002202c7890 */ /* 0x000fe4000fffe0ff */
[----:B------:R-:W-:Y:S02]  /*37d0*/  USEL UR31, URZ, 0x1, UP1 ;  /* 0x00000001ff1f7887 */ /* 0x000fe40008800000 */
[----:B------:R-:W-:Y:S02]  /*37e0*/  USEL UR18, UR18, URZ, UP1 ;  /* 0x000000ff12127287 */ /* 0x000fe40008800000 */
[----:B------:R-:W-:Y:S02]  /*37f0*/  UIADD3 UR40, UPT, UPT, UR32, 0x4, URZ ;  /* 0x0000000420287890 */ /* 0x000fe4000fffe0ff */
[----:B------:R-:W-:Y:S01]  /*3800*/  @UP0 ULEA UR30, UR18, UR7, 0x3 ;  /* 0x00000007121e0291 */ /* 0x000fe2000f8e18ff */
[----:B------:R-:W-:Y:S01]  /*3810*/  LOP3.LUT R2, R2, UR31, RZ, 0x3c, !PT ;  /* 0x0000001f02027c12 */ /* 0x000fe2000f8e3cff */
[----:B------:R-:W-:Y:S02]  /*3820*/  UIADD3 UR36, UPT, UPT, UR32, 0x6, URZ ;  /* 0x0000000620247890 */ /* 0x000fe4000fffe0ff */
[----:B------:R-:W-:Y:S01]  /*3830*/  UIADD3 UR8, UPT, UPT, UR8, 0x20, URZ ;  /* 0x0000002008087890 */ /* 0x000fe2000fffe0ff */
[----:B-1----:R-:W-:Y:S01]  /*3840*/  @P0 SHF.L.U32 R0, R2, 0x1f, RZ ;  /* 0x0000001f02000819 */ /* 0x002fe200000006ff */
[----:B------:R-:W-:Y:S02]  /*3850*/  UIADD3 UR17, UPT, UPT, UR17, 0x1, URZ ;  /* 0x0000000111117890 */ /* 0x000fe4000fffe0ff */
[----:B------:R-:W-:Y:S01]  /*3860*/  UIADD3 UR15, UPT, UPT, UR15, -0x1, URZ ;  /* 0xffffffff0f0f7890 */ /* 0x000fe2000fffe0ff */
[----:B------:R2:W3:Y:S01]  /*3870*/  @P0 SYNCS.PHASECHK.TRANS64.TRYWAIT P2, [UR30], R0 ;  /* 0x00000000ff0005a7 */ /* 0x0004e2000804111e */
[----:B------:R-:W-:Y:S02]  /*3880*/  ULEA UR30, UR46, UR13, 0xa ;  /* 0x0000000d2e1e7291 */ /* 0x000fe4000f8e50ff */
[----:B------:R-:W-:Y:S02]  /*3890*/  UISETP.NE.AND UP0, UPT, UR17, UR16, UPT ;  /* 0x000000101100728c */ /* 0x000fe4000bf05270 */
[----:B------:R-:W-:Y:S02]  /*38a0*/  UIADD3 UR42, UPT, UPT, UR30, 0x2, URZ ;  /* 0x000000021e2a7890 */ /* 0x000fe4000fffe0ff */
[----:B------:R-:W-:Y:S02]  /*38b0*/  UIADD3 UR38, UPT, UPT, UR30, 0x4, URZ ;  /* 0x000000041e267890 */ /* 0x000fe4000fffe0ff */
[----:B------:R-:W-:Y:S01]  /*38c0*/  UIADD3 UR34, UPT, UPT, UR30, 0x6, URZ ;  /* 0x000000061e227890 */ /* 0x000fe2000fffe0ff */
[----:B------:R-:W-:Y:S01]  /*38d0*/  UMOV UR33, 0x40004040 ;  /* 0x4000404000217882 */ /* 0x000fe20000000000 */
[----:B------:R-:W-:Y:S01]  /*38e0*/  UMOV UR31, 0x40004040 ;  /* 0x40004040001f7882 */ /* 0x000fe20000000000 */
[----:B------:R-:W-:Y:S01]  /*38f0*/  UMOV UR45, 0x40004040 ;  /* 0x40004040002d7882 */ /* 0x000fe20000000000 */
[----:B------:R2:W-:Y:S01]  /*3900*/  UTCHMMA.2CTA gdesc[UR30], gdesc[UR32], tmem[UR10], tmem[UR28], idesc[UR29], UP3 ;  /* 0x00ff1c201e0075ea */ /* 0x0005e20009a0000a */
[----:B------:R-:W-:Y:S01]  /*3910*/  UPLOP3.LUT UP3, UPT, UPT, UPT, UPT, 0x80, 0x8 ;  /* 0x000000000008789c */ /* 0x000fe20003f6f070 */
[----:B------:R-:W-:Y:S01]  /*3920*/  UMOV UR43, 0x40004040 ;  /* 0x40004040002b7882 */ /* 0x000fe20000000000 */
[----:B------:R-:W-:Y:S01]  /*3930*/  UMOV UR41, 0x40004040 ;  /* 0x4000404000297882 */ /* 0x000fe20000000000 */
[----:B------:R2:W-:Y:S01]  /*3940*/  UTCHMMA.2CTA gdesc[UR42], gdesc[UR44], tmem[UR10], tmem[UR26], idesc[UR27], UPT ;  /* 0x00ff1a2c2a0075ea */ /* 0x0005e2000ba0000a */
[----:B------:R-:W-:Y:S01]  /*3950*/  UMOV UR39, 0x40004040 ;  /* 0x4000404000277882 */ /* 0x000fe20000000000 */
[----:B------:R-:W-:Y:S01]  /*3960*/  UMOV UR37, 0x40004040 ;  /* 0x4000404000257882 */ /* 0x000fe20000000000 */
[----:B------:R-:W-:Y:S01]  /*3970*/  UMOV UR35, 0x40004040 ;  /* 0x4000404000237882 */ /* 0x000fe20000000000 */
[----:B------:R2:W-:Y:S01]  /*3980*/  UTCHMMA.2CTA gdesc[UR38], gdesc[UR40], tmem[UR10], tmem[UR24], idesc[UR25], UPT ;  /* 0x00ff1828260075ea */ /* 0x0005e2000ba0000a */
[----:B------:R2:W-:Y:S01]  /*3990*/  UTCHMMA.2CTA gdesc[UR34], gdesc[UR36], tmem[UR10], tmem[UR22], idesc[UR23], UPT ;  /* 0x00ff1624220075ea */ /* 0x0005e2000ba0000a */
[----:B------:R2:W-:Y:S01]  /*39a0*/  UTCBAR.2CTA.MULTICAST [UR8], URZ, UR12 ;  /* 0x000000ff080073e9 */ /* 0x0005e2000820080c */
[----:B------:R-:W-:Y:S01]  /*39b0*/  UMOV UR46, UR18 ;  /* 0x00000012002e7c82 */ /* 0x000fe20008000000 */
[----:B------:R-:W-:Y:S05]  /*39c0*/  BRA.U UP0, `(.L_x_73) ;  /* 0xfffffffd00507547 */ /* 0x000fea000b83ffff */
.L_x_70:
[----:B------:R-:W-:Y:S01]  /*39d0*/  UIADD3 UR9, UPT, UPT, UR9, 0xb0, URZ ;  /* 0x000000b009097890 */ /* 0x000fe2000fffe0ff */
[----:B------:R-:W-:-:S08]  /*39e0*/  UMOV UR17, UR16 ;  /* 0x0000001000117c82 */ /* 0x000fd00008000000 */
[----:B------:R4:W-:Y:S01]  /*39f0*/  UTCBAR.2CTA.MULTICAST [UR9], URZ, UR11 ;  /* 0x000000ff090073e9 */ /* 0x0009e2000820080b */
[----:B------:R-:W-:Y:S02]  /*3a00*/  NOP ;  /* 0x0000000000007918 */ /* 0x000fe40000000000 */
.L_x_68:
[----:B------:R-:W-:Y:S01]  /*3a10*/  UIADD3 UR19, UPT, UPT, UR19, 0x1, URZ ;  /* 0x0000000113137890 */ /* 0x000fe2000fffe0ff */
[----:B------:R-:W-:-:S03]  /*3a20*/  ISETP.NE.AND P0, PT, R8, 0x2, PT ;  /* 0x000000020800780c */ /* 0x000fc60003f05270 */
[----:B------:R-:W-:Y:S01]  /*3a30*/  UISETP.NE.AND UP0, UPT, UR19, 0x2, UPT ;  /* 0x000000021300788c */ /* 0x000fe2000bf05270 */
[----:B-12---:R-:W-:Y:S02]  /*3a40*/  SEL R0, RZ, 0x1, P0 ;  /* 0x00000001ff007807 */ /* 0x006fe40000000000 */
[----:B------:R-:W-:Y:S01]  /*3a50*/  SEL R8, R8, RZ, P0 ;  /* 0x000000ff08087207 */ /* 0x000fe20000000000 */
[----:B------:R-:W-:Y:S01]  /*3a60*/  USEL UR8, URZ, 0x1, UP0 ;  /* 0x00000001ff087887 */ /* 0x000fe20008000000 */
[----:B------:R-:W-:Y:S01]  /*3a70*/  LOP3.LUT R3, R3, R0, RZ, 0x3c, !PT ;  /* 0x0000000003037212 */ /* 0x000fe200078e3cff */
[----:B------:R-:W-:-:S04]  /*3a80*/  USEL UR19, UR19, URZ, UP0 ;  /* 0x000000ff13137287 */ /* 0x000fc80008000000 */
[----:B------:R-:W-:Y:S01]  /*3a90*/  LOP3.LUT R9, R9, UR8, RZ, 0x3c, !PT ;  /* 0x0000000809097c12 */ /* 0x000fe2000f8e3cff */
[----:B------:R-:W-:Y:S07]  /*3aa0*/  @P1 BRA `(.L_x_74) ;  /* 0xfffffff800881947 */ /* 0x000fee000383ffff */
[----:B------:R-:W1:Y:S01]  /*3ab0*/  S2UR UR6, SR_CgaCtaId ;  /* 0x00000000000679c3 */ /* 0x000e620000008800 */
[----:B------:R-:W-:Y:S01]  /*3ac0*/  ELECT P0, URZ, PT ;  /* 0x0000000000ff782f */ /* 0x000fe20003800000 */
[----:B------:R-:W-:Y:S01]  /*3ad0*/  HFMA2 R0, -RZ, RZ, 0, 5.9604644775390625e-08 ;  /* 0x00000001ff007431 */ /* 0x000fe200000001ff */
[----:B------:R-:W-:-:S05]  /*3ae0*/  UMOV UR8, 0x40 ;  /* 0x0000004000087882 */ /* 0x000fca0000000000 */
[----:B------:R-:W-:Y:S01]  /*3af0*/  UVIRTCOUNT.DEALLOC.SMPOOL 0x80 ;  /* 0x000000800000784c */ /* 0x000fe20000000000 */
[----:B------:R-:W-:Y:S02]  /*3b00*/  UISETP.NE.AND UP0, UPT, UR5, URZ, UPT ;  /* 0x000000ff0500728c */ /* 0x000fe4000bf05270 */
[----:B-1----:R-:W-:-:S09]  /*3b10*/  ULEA UR6, UR6, UR8, 0x18 ;  /* 0x0000000806067291 */ /* 0x002fd2000f8ec0ff */
[----:B------:R1:W-:Y:S01]  /*3b20*/  @P0 STS.U8 [UR6+0x1c], R0 ;  /* 0x00001c00ff000988 */ /* 0x0003e20008000006 */
[----:B------:R-:W-:Y:S05]  /*3b30*/  BRA.U UP0, `(.L_x_75) ;  /* 0x0000000100587547 */ /* 0x000fea000b800000 */
[----:B------:R-:W-:Y:S01]  /*3b40*/  UIADD3 UR8, UPT, UPT, UR7, 0xc0, URZ ;  /* 0x000000c007087890 */ /* 0x000fe2000fffe0ff */
[----:B------:R-:W-:-:S03]  /*3b50*/  SHF.L.U32 R3, R9, 0x1f, RZ ;  /* 0x0000001f09037819 */ /* 0x000fc600000006ff */
[----:B------:R-:W-:-:S09]  /*3b60*/  ULEA UR5, UR19, UR8, 0x3 ;  /* 0x0000000813057291 */ /* 0x000fd2000f8e18ff */
[----:B------:R-:W2:Y:S02]  /*3b70*/  SYNCS.PHASECHK.TRANS64.TRYWAIT P0, [UR5], R3 ;  /* 0x00000003ff0075a7 */ /* 0x000ea40008001105 */
[----:B--2---:R-:W-:Y:S05]  /*3b80*/  @!P0 BRA `(.L_x_76) ;  /* 0x000000a4007c8947 */ /* 0x004fea0003800000 */
.L_x_206:
[----:B----4-:R-:W-:-:S04]  /*3b90*/  UIADD3 UR9, UPT, UPT, UR19, 0x1, URZ ;  /* 0x0000000113097890 */ /* 0x010fc8000fffe0ff */
[----:B------:R-:W-:-:S04]  /*3ba0*/  UISETP.NE.AND UP1, UPT, UR9, 0x2, UPT ;  /* 0x000000020900788c */ /* 0x000fc8000bf25270 */
[----:B------:R-:W-:Y:S02]  /*3bb0*/  USEL UR5, URZ, 0x1, UP1 ;  /* 0x00000001ff057887 */ /* 0x000fe40008800000 */
[----:B------:R-:W-:-:S04]  /*3bc0*/  USEL UR9, UR9, URZ, UP1 ;  /* 0x000000ff09097287 */ /* 0x000fc80008800000 */
[----:B------:R-:W-:Y:S01]  /*3bd0*/  ULEA UR9, UR9, UR8, 0x3 ;  /* 0x0000000809097291 */ /* 0x000fe2000f8e18ff */
[----:B-1----:R-:W-:-:S04]  /*3be0*/  LOP3.LUT R3, R9, UR5, RZ, 0x3c, !PT ;  /* 0x0000000509037c12 */ /* 0x002fc8000f8e3cff */
[----:B------:R-:W-:Y:S01]  /*3bf0*/  SHF.L.U32 R3, R3, 0x1f, RZ ;  /* 0x0000001f03037819 */ /* 0x000fe200000006ff */
[----:B------:R-:W-:-:S04]  /*3c00*/  IMAD.U32 R0, RZ, RZ, UR9 ;  /* 0x00000009ff007e24 */ /* 0x000fc8000f8e00ff */
[----:B------:R1:W2:Y:S03]  /*3c10*/  SYNCS.PHASECHK.TRANS64.TRYWAIT P0, [R0+URZ], R3 ;  /* 0x00000003000075a7 */ /* 0x0002a600080011ff */
[----:B--2---:R-:W-:Y:S05]  /*3c20*/  @!P0 NANOSLEEP.SYNCS 0x989680 ;  /* 0x009896800000895d */ /* 0x004fea0003900000 */
[----:B------:R-:W2:Y:S02]  /*3c30*/  @!P0 SYNCS.PHASECHK.TRANS64 P0, [R0+URZ], R3 ;  /* 0x00000003000085a7 */ /* 0x000ea400080010ff */
[----:B--2---:R-:W-:Y:S05]  /*3c40*/  @P0 BRA `(.L_x_77) ;  /* 0x0000000000200947 */ /* 0x004fea0003800000 */
.L_x_78:
[----:B--2---:R2:W4:Y:S02]  /*3c50*/  SYNCS.PHASECHK.TRANS64.TRYWAIT P0, [R0+URZ], R3 ;  /* 0x00000003000075a7 */ /* 0x00452400080011ff */
[----:B----4-:R-:W-:Y:S05]  /*3c60*/  @!P0 NANOSLEEP.SYNCS 0x989680 ;  /* 0x009896800000895d */ /* 0x010fea0003900000 */
[----:B------:R-:W4:Y:S02]  /*3c70*/  @!P0 SYNCS.PHASECHK.TRANS64 P0, [R0+URZ], R3 ;  /* 0x00000003000085a7 */ /* 0x000f2400080010ff */
[----:B----4-:R-:W-:Y:S05]  /*3c80*/  @!P0 BRA `(.L_x_78) ;  /* 0xfffffffc00f08947 */ /* 0x010fea000383ffff */
[----:B------:R-:W-:Y:S05]  /*3c90*/  BRA `(.L_x_77) ;  /* 0x00000000000c7947 */ /* 0x000fea0003800000 */
.L_x_75:
[----:B------:R-:W-:-:S04]  /*3ca0*/  UIADD3 UR5, UPT, UPT, UR7, 0xf0, URZ ;  /* 0x000000f007057890 */ /* 0x000fc8000fffe0ff */
[----:B------:R-:W-:-:S09]  /*3cb0*/  UPRMT UR5, UR4, 0x654, UR5 ;  /* 0x0000065404057896 */ /* 0x000fd20008000005 */
[----:B------:R-:W-:Y:S03]  /*3cc0*/  SYNCS.ARRIVE.TRANS64.RED.A1T0 RZ, [UR5], RZ ;  /* 0x000000ffffff79a7 */ /* 0x000fe60008100405 */
.L_x_77:
[----:B-12---:R-:W-:Y:S01]  /*3cd0*/  SHF.L.U32 R3, RZ, 0x1f, RZ ;  /* 0x0000001fff037819 */ /* 0x006fe200000006ff */
[----:B------:R-:W-:Y:S01]  /*3ce0*/  UIADD3 UR5, UPT, UPT, UR7, 0xf0, URZ ;  /* 0x000000f007057890 */ /* 0x000fe2000fffe0ff */
[----:B------:R-:W-:Y:S02]  /*3cf0*/  PLOP3.LUT P0, PT, PT, PT, UP0, 0x80, 0x8 ;  /* 0x000000000008781c */ /* 0x000fe40003f0f008 */
[----:B------:R-:W1:Y:S02]  /*3d00*/  SYNCS.PHASECHK.TRANS64.TRYWAIT P1, [UR7+0xf0], R3 ;  /* 0x0000f003ff0075a7 */ /* 0x000e640008021107 */
[----:B-1----:R-:W-:Y:S09]  /*3d10*/  @!P1 BRA `(.L_x_79) ;  /* 0x000000a400309947 */ /* 0x002ff20003800000 */
.L_x_208:
[----:B------:R-:W-:Y:S01]  /*3d20*/  @!UP0 UPRMT UR5, UR4, 0x654, UR5 ;  /* 0x0000065404058896 */ /* 0x000fe20008000005 */
[----:B------:R-:W-:Y:S02]  /*3d30*/  UMOV UR8, 0xffff ;  /* 0x0000ffff00087882 */ /* 0x000fe40000000000 */
[----:B------:R-:W-:-:S06]  /*3d40*/  UMOV UR4, 0x1 ;  /* 0x0000000100047882 */ /* 0x000fcc0000000000 */
[----:B------:R-:W-:Y:S01]  /*3d50*/  @!P0 SYNCS.ARRIVE.TRANS64.RED.A1T0 RZ, [UR5], RZ ;  /* 0x000000ffffff89a7 */ /* 0x000fe20008100405 */
[----:B------:R-:W-:Y:S01]  /*3d60*/  NOP ;  /* 0x0000000000007918 */ /* 0x000fe20000000000 */
[----:B-1----:R-:W1:Y:S01]  /*3d70*/  LDS R0, [UR6+0x14] ;  /* 0x00001406ff007984 */ /* 0x002e620008000800 */
[----:B------:R-:W-:-:S04]  /*3d80*/  ULOP3.LUT UR5, UR21, 0xffff, URZ, 0xc0, !UPT ;  /* 0x0000ffff15057892 */ /* 0x000fc8000f8ec0ff */
[----:B------:R-:W-:-:S04]  /*3d90*/  USHF.R.U32.HI UR5, URZ, 0x5, UR5 ;  /* 0x00000005ff057899 */ /* 0x000fc80008011605 */
[----:B------:R-:W-:Y:S02]  /*3da0*/  USHF.L.U32 UR8, UR8, UR5, URZ ;  /* 0x0000000508087299 */ /* 0x000fe400080006ff */
[----:B------:R-:W-:-:S04]  /*3db0*/  USHF.L.U32 UR4, UR4, UR5, URZ ;  /* 0x0000000504047299 */ /* 0x000fc800080006ff */
[----:B-1----:R-:W-:-:S04]  /*3dc0*/  LOP3.LUT R0, R0, UR8, RZ, 0xc0, !PT ;  /* 0x0000000800007c12 */ /* 0x002fc8000f8ec0ff */
[----:B------:R-:W-:-:S13]  /*3dd0*/  ISETP.NE.AND P0, PT, R0, UR8, PT ;  /* 0x0000000800007c0c */ /* 0x000fda000bf05270 */
[----:B------:R-:W-:Y:S05]  /*3de0*/  @P0 BRA `(.L_x_80) ;  /* 0x0000000000580947 */ /* 0x000fea0003800000 */
[----:B------:R-:W1:Y:S02]  /*3df0*/  LDS R0, [UR6+0x18] ;  /* 0x00001806ff007984 */ /* 0x000e640008000800 */
[----:B-1----:R-:W-:-:S04]  /*3e00*/  LOP3.LUT R0, R0, UR4, RZ, 0xc0, !PT ;  /* 0x0000000400007c12 */ /* 0x002fc8000f8ec0ff */
[----:B------:R-:W-:-:S13]  /*3e10*/  ISETP.NE.AND P0, PT, R0, UR4, PT ;  /* 0x0000000400007c0c */ /* 0x000fda000bf05270 */
[----:B------:R-:W-:Y:S05]  /*3e20*/  @P0 BRA `(.L_x_81) ;  /* 0x00000000003c0947 */ /* 0x000fea0003800000 */
[----:B------:R-:W1:Y:S01]  /*3e30*/  S2R R2, SR_LANEID ;  /* 0x0000000000027919 */ /* 0x000e620000000000 */
[----:B------:R-:W-:Y:S01]  /*3e40*/  ULOP3.LUT UR8, URZ, UR8, URZ, 0x33, !UPT ;  /* 0x00000008ff087292 */ /* 0x000fe2000f8e33ff */
[----:B------:R-:W-:Y:S01]  /*3e50*/  LOP3.LUT R4, RZ, UR4, RZ, 0x33, !PT ;  /* 0x00000004ff047c12 */ /* 0x000fe2000f8e33ff */
[----:B------:R-:W-:Y:S02]  /*3e60*/  VOTEU.ANY UR7, UPT, PT ;  /* 0x0000000000077886 */ /* 0x000fe400038e0100 */
[----:B------:R-:W-:Y:S01]  /*3e70*/  UFLO.U32 UR7, UR7 ;  /* 0x00000007000772bd */ /* 0x000fe200080e0000 */
[----:B------:R-:W2:Y:S01]  /*3e80*/  REDUX UR4, R4 ;  /* 0x00000000040473c4 */ /* 0x000ea20000000000 */
[----:B------:R-:W-:-:S06]  /*3e90*/  IMAD.U32 R0, RZ, RZ, UR8 ;  /* 0x00000008ff007e24 */ /* 0x000fcc000f8e00ff */
[----:B------:R1:W-:Y:S01]  /*3ea0*/  UTCATOMSWS.AND URZ, UR8 ;  /* 0x0000000800ff79e3 */ /* 0x0003e20008000000 */
[----:B------:R-:W3:Y:S01]  /*3eb0*/  REDUX UR5, R0 ;  /* 0x00000000000573c4 */ /* 0x000ee20000000000 */
[----:B-1----:R-:W-:Y:S01]  /*3ec0*/  ISETP.EQ.U32.AND P0, PT, R2, UR7, PT ;  /* 0x0000000702007c0c */ /* 0x002fe2000bf02070 */
[----:B--2---:R-:W-:Y:S01]  /*3ed0*/  IMAD.U32 R2, RZ, RZ, UR4 ;  /* 0x00000004ff027e24 */ /* 0x004fe2000f8e00ff */
[----:B---3--:R-:W-:-:S11]  /*3ee0*/  MOV R3, UR5 ;  /* 0x0000000500037c02 */ /* 0x008fd60008000f00 */
[----:B------:R1:W-:Y:S04]  /*3ef0*/  @P0 ATOMS.AND RZ, [UR6+0x14], R3 ;  /* 0x00001403ffff098c */ /* 0x0003e8000a800006 */
[----:B------:R1:W-:Y:S01]  /*3f00*/  @P0 ATOMS.AND RZ, [UR6+0x18], R2 ;  /* 0x00001802ffff098c */ /* 0x0003e2000a800006 */
[----:B------:R-:W-:Y:S05]  /*3f10*/  BRA `(.L_x_82) ;  /* 0x0000000000147947 */ /* 0x000fea0003800000 */
.L_x_81:
[----:B------:R-:W-:Y:S02]  /*3f20*/  MOV R2, 0x3f40 ;  /* 0x00003f4000027802 */ /* 0x000fe40000000f00 */
[----:B---345:R-:W-:Y:S05]  /*3f30*/  CALL.REL.NOINC `($__internal_0_$__cuda_sm10x_tcgen05_guardrail_trap_col_being_dealloced_not_returned_by_alloc) ;  /* 0x000000a800c07944 */ /* 0x038fea0003c00000 */
[----:B------:R-:W-:Y:S05]  /*3f40*/  BRA `(.L_x_82) ;  /* 0x0000000000087947 */ /* 0x000fea0003800000 */
.L_x_80:
[----:B------:R-:W-:Y:S02]  /*3f50*/  MOV R2, 0x3f70 ;  /* 0x00003f7000027802 */ /* 0x000fe40000000f00 */
[----:B---345:R-:W-:Y:S05]  /*3f60*/  CALL.REL.NOINC `($__internal_2_$__cuda_sm10x_tcgen05_guardrail_trap_unallocated_columns_being_dealloced) ;  /* 0x000000a800cc7944 */ /* 0x038fea0003c00000 */
.L_x_82:
[----:B------:R-:W-:Y:S01]  /*3f70*/  NOP ;  /* 0x0000000000007918 */ /* 0x000fe20000000000 */
[----:B----4-:R-:W-:Y:S05]  /*3f80*/  EXIT ;  /* 0x000000000000794d */ /* 0x010fea0003800000 */
.L_x_55:
[----:B------:R-:W-:-:S09]  /*3f90*/  UISETP.NE.OR UP5, UPT, UR10, 0x3, !UP5 ;  /* 0x000000030a00788c */ /* 0x000fd2000efa5670 */
[----:B------:R-:W-:Y:S05]  /*3fa0*/  BRA.U UP5, `(.L_x_83) ;  /* 0x0000001505907547 */ /* 0x000fea000b800000 */
[----:B------:R-:W1:Y:S01]  /*3fb0*/  LDC R0, c[0x0][0xb30] ;  /* 0x0002cc00ff007b82 */ /* 0x000e620000000800 */
[----:B------:R-:W2:Y:S01]  /*3fc0*/  LDCU.64 UR8, c[0x0][0x888] ;  /* 0x00011100ff0877ac */ /* 0x000ea20008000a00 */
[----:B------:R-:W-:Y:S02]  /*3fd0*/  HFMA2 R29, -RZ, RZ, 0, 0 ;  /* 0x00000000ff1d7431 */ /* 0x000fe400000001ff */
[----:B------:R-:W-:Y:S01]  /*3fe0*/  IMAD.MOV.U32 R30, RZ, RZ, RZ ;  /* 0x000000ffff1e7224 */ /* 0x000fe200078e00ff */
[----:B------:R-:W3:Y:S01]  /*3ff0*/  LDCU.64 UR4, c[0x0][0x890] ;  /* 0x00011200ff0477ac */ /* 0x000ee20008000a00 */
[----:B------:R-:W-:Y:S02]  /*4000*/  IMAD.MOV.U32 R23, RZ, RZ, 0x4000 ;  /* 0x00004000ff177424 */ /* 0x000fe400078e00ff */
[----:B------:R-:W4:Y:S01]  /*4010*/  LDC R19, c[0x0][0x370] ;  /* 0x0000dc00ff137b82 */ /* 0x000f220000000800 */
[----:B------:R-:W-:Y:S01]  /*4020*/  UMOV UR7, 0x400 ;  /* 0x0000040000077882 */ /* 0x000fe20000000000 */
[----:B------:R-:W-:-:S02]  /*4030*/  UPLOP3.LUT UP1, UPT, UPT, UPT, UPT, 0x40, 0x4 ;  /* 0x000000000004789c */ /* 0x000fc40003f2e870 */
[----:B------:R-:W-:-:S04]  /*4040*/  ULEA UR7, UR37, UR7, 0x18 ;  /* 0x0000000725077291 */ /* 0x000fc8000f8ec0ff */
[----:B------:R-:W4:Y:S01]  /*4050*/  LDC R2, c[0x0][0xb0c] ;  /* 0x0002c300ff027b82 */ /* 0x000f220000000800 */
[----:B------:R-:W-:Y:S02]  /*4060*/  UIADD3 UR41, UPT, UPT, UR7, 0x40, URZ ;  /* 0x0000004007297890 */ /* 0x000fe4000fffe0ff */
[----:B--2---:R-:W-:Y:S02]  /*4070*/  UISETP.NE.U32.AND UP2, UPT, UR8, URZ, UPT ;  /* 0x000000ff0800728c */ /* 0x004fe4000bf45070 */
[----:B------:R-:W-:Y:S02]  /*4080*/  UIADD3 UR33, UPT, UPT, UR7, 0x48, URZ ;  /* 0x0000004807217890 */ /* 0x000fe4000fffe0ff */
[----:B---3--:R-:W-:Y:S01]  /*4090*/  UISETP.NE.U32.AND UP3, UPT, UR4, URZ, UPT ;  /* 0x000000ff0400728c */ /* 0x008fe2000bf65070 */
[----:B------:R-:W2:Y:S01]  /*40a0*/  LDC R18, c[0x0][0xb20] ;  /* 0x0002c800ff127b82 */ /* 0x000ea20000000800 */
[----:B-1----:R-:W-:Y:S01]  /*40b0*/  ISETP.NE.AND P1, PT, R0, 0x1, PT ;  /* 0x000000010000780c */ /* 0x002fe20003f25270 */
[----:B------:R-:W-:-:S02]  /*40c0*/  UISETP.NE.AND.EX UP2, UPT, UR9, URZ, UPT, UP2 ;  /* 0x000000ff0900728c */ /* 0x000fc4000bf45320 */
[----:B------:R-:W-:Y:S02]  /*40d0*/  UIADD3 UR25, UPT, UPT, UR7, 0x50, URZ ;  /* 0x0000005007197890 */ /* 0x000fe4000fffe0ff */
[----:B------:R-:W-:Y:S02]  /*40e0*/  UIADD3 UR17, UPT, UPT, UR7, 0x58, URZ ;  /* 0x0000005807117890 */ /* 0x000fe4000fffe0ff */
[----:B------:R-:W1:Y:S01]  /*40f0*/  LDC.64 R32, c[0x0][0x348] ;  /* 0x0000d200ff207b82 */ /* 0x000e620000000a00 */
[----:B------:R-:W-:-:S07]  /*4100*/  UISETP.NE.AND.EX UP3, UPT, UR5, URZ, UPT, UP3 ;  /* 0x000000ff0500728c */ /* 0x000fce000bf65330 */
[----:B------:R-:W3:Y:S08]  /*4110*/  LDC.64 R16, c[0x0][0xb10] ;  /* 0x0002c400ff107b82 */ /* 0x000ef00000000a00 */
[----:B------:R-:W1:Y:S08]  /*4120*/  LDC.64 R6, c[0x0][0xb18] ;  /* 0x0002c600ff067b82 */ /* 0x000e700000000a00 */
[----:B------:R-:W1:Y:S08]  /*4130*/  LDC.64 R4, c[0x0][0xb28] ;  /* 0x0002ca00ff047b82 */ /* 0x000e700000000a00 */
[----:B--2-4-:R-:W1:Y:S02]  /*4140*/  LDC R22, c[0x0][0x374] ;  /* 0x0000dd00ff167b82 */ /* 0x014e640000000800 */
.L_x_98:
[C---:B------:R-:W-:Y:S02]  /*4150*/  LEA R0, R30.reuse, UR7, 0x3 ;  /* 0x000000071e007c11 */ /* 0x040fe4000f8e18ff */
[----:B------:R-:W-:Y:S02]  /*4160*/  SHF.L.U32 R3, R29, 0x1f, RZ ;  /* 0x0000001f1d037819 */ /* 0x000fe400000006ff */
[----:B------:R-:W-:Y:S02]  /*4170*/  LEA R24, R30, UR7, 0x4 ;  /* 0x000000071e187c11 */ /* 0x000fe4000f8e20ff */
[----:B--2---:R-:W2:Y:S02]  /*4180*/  SYNCS.PHASECHK.TRANS64.TRYWAIT P0, [R0+URZ+0x90], R3 ;  /* 0x00009003000075a7 */ /* 0x004ea400080011ff */
[----:B--2---:R-:W-:Y:S05]  /*4190*/  @!P0 BRA `(.L_x_84) ;  /* 0x000000a000288947 */ /* 0x004fea0003800000 */
.L_x_209:
[----:B------:R-:W-:Y:S01]  /*41a0*/  ISETP.GE.AND P0, PT, R40, 0x1, PT ;  /* 0x000000012800780c */ /* 0x000fe20003f06270 */
[----:B------:R-:W4:Y:S01]  /*41b0*/  LDS.128 R24, [R24+0x100] ;  /* 0x0001000018187984 */ /* 0x000f220000000c00 */
[----:B--2---:R-:W-:Y:S01]  /*41c0*/  VIADD R0, R0, 0xa0 ;  /* 0x000000a000007836 */ /* 0x004fe20000000000 */
[----:B------:R-:W-:Y:S01]  /*41d0*/  @!PT LDS RZ, [RZ] ;  /* 0x00000000fffff984 */ /* 0x000fe20000000800 */
[----:B------:R-:W-:Y:S01]  /*41e0*/  @!PT LDS RZ, [RZ] ;  /* 0x00000000fffff984 */ /* 0x000fe20000000800 */
[----:B------:R-:W-:Y:S01]  /*41f0*/  @!PT LDS RZ, [RZ] ;  /* 0x00000000fffff984 */ /* 0x000fe20000000800 */
[----:B------:R-:W-:Y:S01]  /*4200*/  @!PT LDS RZ, [RZ] ;  /* 0x00000000fffff984 */ /* 0x000fe20000000800 */
[----:B------:R2:W-:Y:S06]  /*4210*/  MEMBAR.ALL.CTA ;  /* 0x0000000000007992 */ /* 0x0005ec0000008000 */
[----:B--2---:R-:W2:Y:S01]  /*4220*/  FENCE.VIEW.ASYNC.S ;  /* 0x00000000000073c6 */ /* 0x004ea20000000000 */
[----:B------:R-:W-:Y:S04]  /*4230*/  PRMT R0, RZ, 0x654, R0 ;  /* 0x00000654ff007816 */ /* 0x000fe80000000000 */
[----:B--2---:R2:W-:Y:S01]  /*4240*/  SYNCS.ARRIVE.TRANS64.RED.A1T0 RZ, [R0+URZ], RZ ;  /* 0x000000ff00ff79a7 */ /* 0x0045e200081004ff */
[----:B----4-:R-:W-:Y:S11]  /*4250*/  LOP3.LUT P3, RZ, R26, 0x1, RZ, 0xc0, !PT ;  /* 0x000000011aff7812 */ /* 0x010ff6000786c0ff */
[----:B------:R-:W-:Y:S02]  /*4260*/  @!UPT UIADD3 URZ, UPT, UPT, URZ, URZ, URZ ;  /* 0x000000fffffff290 */ /* 0x000fe4000fffe0ff */
[----:B------:R-:W-:Y:S02]  /*4270*/  @P3 MOV R13, R24 ;  /* 0x00000018000d3202 */ /* 0x000fe40000000f00 */
[----:B------:R-:W-:Y:S01]  /*4280*/  @P3 LOP3.LUT R8, R25, 0xffff, RZ, 0xc0, !PT ;  /* 0x0000ffff19083812 */ /* 0x000fe200078ec0ff */
[----:B--2---:R-:W-:Y:S06]  /*4290*/  @!P0 BRA `(.L_x_85) ;  /* 0x0000000000a48947 */ /* 0x004fec0003800000 */
[----:B-1----:R-:W-:Y:S01]  /*42a0*/  IMAD.HI.U32 R31, R22, R7, RZ ;  /* 0x00000007161f7227 */ /* 0x002fe200078e00ff */
[----:B------:R-:W-:Y:S02]  /*42b0*/  ISETP.NE.AND P0, PT, R6, 0x1, PT ;  /* 0x000000010600780c */ /* 0x000fe40003f05270 */
[----:B------:R-:W-:Y:S01]  /*42c0*/  ISETP.NE.AND P2, PT, R40, 0x1, PT ;  /* 0x000000012800780c */ /* 0x000fe20003f45270 */
[----:B---3--:R-:W-:Y:S01]  /*42d0*/  IMAD.HI.U32 R34, R19, R16, RZ ;  /* 0x0000001013227227 */ /* 0x008fe200078e00ff */
[----:B------:R-:W-:Y:S02]  /*42e0*/  SHF.R.U32.HI R31, RZ, R18, R31 ;  /* 0x00000012ff1f7219 */ /* 0x000fe4000001161f */
[----:B------:R-:W-:Y:S01]  /*42f0*/  ISETP.NE.AND P4, PT, R2, 0x1, PT ;  /* 0x000000010200780c */ /* 0x000fe20003f85270 */
[----:B------:R-:W-:Y:S01]  /*4300*/  IMAD.HI.U32 R36, R13, R16, RZ ;  /* 0x000000100d247227 */ /* 0x000fe200078e00ff */
[----:B------:R-:W-:Y:S02]  /*4310*/  SHF.R.U32.HI R34, RZ, R17, R34 ;  /* 0x00000011ff227219 */ /* 0x000fe40000011622 */
[----:B------:R-:W-:Y:S01]  /*4320*/  SEL R3, R22, R31, !P0 ;  /* 0x0000001f16037207 */ /* 0x000fe20004000000 */
[C---:B------:R-:W-:Y:S01]  /*4330*/  IMAD.HI.U32 R31, R8.reuse, R7, RZ ;  /* 0x00000007081f7227 */ /* 0x040fe200078e00ff */
[----:B------:R-:W-:Y:S02]  /*4340*/  SEL R11, R19, R34, !P4 ;  /* 0x00000022130b7207 */ /* 0x000fe40006000000 */
[----:B------:R-:W-:Y:S01]  /*4350*/  SHF.R.U32.HI R36, RZ, R17, R36 ;  /* 0x00000011ff247219 */ /* 0x000fe20000011624 */
[----:B------:R-:W-:Y:S01]  /*4360*/  IMAD.HI.U32 R38, R3, R4, RZ ;  /* 0x0000000403267227 */ /* 0x000fe200078e00ff */
[----:B------:R-:W-:Y:S03]  /*4370*/  SHF.R.U32.HI R31, RZ, R18, R31 ;  /* 0x00000012ff1f7219 */ /* 0x000fe6000001161f */
[----:B------:R-:W-:Y:S01]  /*4380*/  IMAD.HI.U32 R34, R11, R4, RZ ;  /* 0x000000040b227227 */ /* 0x000fe200078e00ff */
[----:B------:R-:W-:Y:S02]  /*4390*/  @P2 SHF.R.U32.HI R3, RZ, R5, R38 ;  /* 0x00000005ff032219 */ /* 0x000fe40000011626 */
[----:B------:R-:W-:Y:S02]  /*43a0*/  SEL R9, R8, R31, !P0 ;  /* 0x0000001f08097207 */ /* 0x000fe40004000000 */
[----:B------:R-:W-:Y:S01]  /*43b0*/  @P2 SHF.R.U32.HI R11, RZ, R5, R34 ;  /* 0x00000005ff0b2219 */ /* 0x000fe20000011622 */
[C---:B------:R-:W-:Y:S01]  /*43c0*/  IMAD R10, R40.reuse, R3, RZ ;  /* 0x00000003280a7224 */ /* 0x040fe200078e02ff */
[----:B------:R-:W-:Y:S01]  /*43d0*/  SEL R3, R13, R36, !P4 ;  /* 0x000000240d037207 */ /* 0x000fe20006000000 */
[C---:B------:R-:W-:Y:S03]  /*43e0*/  IMAD.HI.U32 R14, R9.reuse, R4, RZ ;  /* 0x00000004090e7227 */ /* 0x040fe600078e00ff */
[----:B------:R-:W-:Y:S01]  /*43f0*/  ISETP.GE.AND P0, PT, R9, R10, PT ;  /* 0x0000000a0900720c */ /* 0x000fe20003f06270 */
[C---:B------:R-:W-:Y:S01]  /*4400*/  IMAD R12, R40.reuse, R11, RZ ;  /* 0x0000000b280c7224 */ /* 0x040fe200078e02ff */
[-C--:B------:R-:W-:Y:S04]  /*4410*/  SHF.R.U32.HI R14, RZ, R5.reuse, R14 ;  /* 0x00000005ff0e7219 */ /* 0x080fe8000001160e */
[----:B------:R-:W-:Y:S02]  /*4420*/  ISETP.GE.OR P0, PT, R3, R12, P0 ;  /* 0x0000000c0300720c */ /* 0x000fe40000706670 */
[----:B------:R-:W-:Y:S05]  /*4430*/  SEL R15, R9, R14, !P2 ;  /* 0x0000000e090f7207 */ /* 0x000fea0005000000 */
[----:B------:R-:W-:Y:S04]  /*4440*/  IMAD.MOV R14, RZ, RZ, -R15 ;  /* 0x000000ffff0e7224 */ /* 0x000fe800078e0a0f */
[----:B------:R-:W-:Y:S02]  /*4450*/  IMAD R14, R40, R14, R9 ;  /* 0x0000000e280e7224 */ /* 0x000fe400078e0209 */
[C---:B------:R-:W-:Y:S05]  /*4460*/  @!P0 IMAD.HI.U32 R10, R3.reuse, R4, RZ ;  /* 0x00000004030a8227 */ /* 0x040fea00078e00ff */
[----:B------:R-:W-:Y:S04]  /*4470*/  @!P0 SHF.R.U32.HI R10, RZ, R5, R10 ;  /* 0x00000005ff0a8219 */ /* 0x000fe8000001160a */
[----:B------:R-:W-:Y:S01]  /*4480*/  @!P0 SEL R0, R3, R10, !P2 ;  /* 0x0000000a03008207 */ /* 0x000fe20005000000 */
[----:B------:R-:W-:Y:S03]  /*4490*/  IMAD.MOV R10, RZ, RZ, -R3 ;  /* 0x000000ffff0a7224 */ /* 0x000fe600078e0a03 */
[----:B------:R-:W-:Y:S01]  /*44a0*/  @!P0 IADD3 R15, PT, PT, R15, -R0, RZ ;  /* 0x800000000f0f8210 */ /* 0x000fe20007ffe0ff */
[----:B------:R-:W-:Y:S01]  /*44b0*/  @!P0 IMAD R0, R11, R14, R0 ;  /* 0x0000000e0b008224 */ /* 0x000fe200078e0200 */
[----:B------:R-:W-:Y:S01]  /*44c0*/  IADD3 R11, PT, PT, -R9, RZ, RZ ;  /* 0x000000ff090b7210 */ /* 0x000fe20007ffe1ff */
[----:B------:R-:W-:Y:S02]  /*44d0*/  IMAD R13, R2, R10, R13 ;  /* 0x0000000a020d7224 */ /* 0x000fe400078e020d */
[----:B------:R-:W-:Y:S02]  /*44e0*/  @!P0 IMAD R9, R15, R40, R3 ;  /* 0x000000280f098224 */ /* 0x000fe400078e0203 */
[----:B------:R-:W-:Y:S02]  /*44f0*/  @!P0 IMAD.MOV.U32 R3, RZ, RZ, R0 ;  /* 0x000000ffff038224 */ /* 0x000fe400078e0000 */
[----:B------:R-:W-:Y:S02]  /*4500*/  IMAD R8, R6, R11, R8 ;  /* 0x0000000b06087224 */ /* 0x000fe400078e0208 */
[----:B------:R-:W-:Y:S02]  /*4510*/  IMAD R13, R3, R2, R13 ;  /* 0x00000002030d7224 */ /* 0x000fe400078e020d */
[----:B------:R-:W-:Y:S02]  /*4520*/  IMAD R8, R9, R6, R8 ;  /* 0x0000000609087224 */ /* 0x000fe400078e0208 */
.L_x_85:
[----:B------:R-:W-:Y:S05]  /*4530*/  BRA.U UP1, `(.L_x_86) ;  /* 0x0000000101107547 */ /* 0x000fea000b800000 */
[----:B------:R-:W-:Y:S04]  /*4540*/  MOV R0, UR6 ;  /* 0x0000000600007c02 */ /* 0x000fe80008000f00 */
[----:B------:R-:W-:Y:S04]  /*4550*/  SHF.L.U32 R3, R0, 0x1f, RZ ;  /* 0x0000001f00037819 */ /* 0x000fe800000006ff */
[----:B------:R-:W2:Y:S02]  /*4560*/  SYNCS.PHASECHK.TRANS64.TRYWAIT P0, [UR7+0x88], R3 ;  /* 0x00008803ff0075a7 */ /* 0x000ea40008001107 */
[----:B--2---:R-:W-:Y:S05]  /*4570*/  @!P0 BRA `(.L_x_87) ;  /* 0x0000009c00448947 */ /* 0x004fea0003800000 */
.L_x_86:
[----:B------:R-:W-:Y:S01]  /*4580*/  R2UR UR43, R21 ;  /* 0x00000000152b72ca */ /* 0x000fe200000e0000 */
[----:B------:R-:W-:Y:S01]  /*4590*/  IMAD.MOV.U32 R12, RZ, RZ, 0x1 ;  /* 0x00000001ff0c7424 */ /* 0x000fe200078e00ff */
[----:B------:R-:W-:Y:S02]  /*45a0*/  R2UR UR42, R20 ;  /* 0x00000000142a72ca */ /* 0x000fe400000e0000 */
[----:B------:R-:W-:Y:S02]  /*45b0*/  ISETP.NE.U32.AND P2, PT, RZ, UR4, PT ;  /* 0x00000004ff007c0c */ /* 0x000fe4000bf45070 */
[----:B------:R-:W-:Y:S02]  /*45c0*/  SHF.L.U32 R12, R12, 0x1f, RZ ;  /* 0x0000001f0c0c7819 */ /* 0x000fe400000006ff */
[----:B------:R-:W-:Y:S05]  /*45d0*/  ISETP.NE.AND.EX P2, PT, RZ, UR5, PT, P2 ;  /* 0x00000005ff007c0c */ /* 0x000fea000bf45320 */
[----:B------:R-:W-:Y:S02]  /*45e0*/  USHF.L.U32 UR43, UR43, 0x7, URZ ;  /* 0x000000072b2b7899 */ /* 0x000fe400080006ff */
[----:B------:R-:W-:Y:S01]  /*45f0*/  USHF.L.U32 UR42, UR42, 0x8, URZ ;  /* 0x000000082a2a7899 */ /* 0x000fe200080006ff */
[----:B------:R-:W-:Y:S11]  /*4600*/  BRA.U !UP3, `(.L_x_88) ;  /* 0x000000010b347547 */ /* 0x000ff6000b800000 */
[----:B------:R-:W-:Y:S01]  /*4610*/  UPLOP3.LUT UP0, UPT, UPT, UPT, UP2, 0x80, 0x8 ;  /* 0x000000000008789c */ /* 0x000fe20003f0f020 */
[----:B--2---:R-:W-:Y:S02]  /*4620*/  HFMA2 R0, -RZ, RZ, 0, 5.9604644775390625e-08 ;  /* 0x00000001ff007431 */ /* 0x004fe400000001ff */
[----:B------:R-:W-:Y:S03]  /*4630*/  IMAD.MOV.U32 R103, RZ, RZ, 0x1 ;  /* 0x00000001ff677424 */ /* 0x000fe600078e00ff */
[----:B------:R-:W-:Y:S05]  /*4640*/  PLOP3.LUT P0, PT, PT, PT, UP0, 0x80, 0x8 ;  /* 0x000000000008781c */ /* 0x000fea0003f0f008 */
[----:B------:R-:W2:Y:S01]  /*4650*/  @UP0 LDCU.64 UR10, c[0x0][0x888] ;  /* 0x00011100ff0a07ac */ /* 0x000ea20008000a00 */
[----:B------:R-:W-:Y:S07]  /*4660*/  @UP0 UIMAD UR8, UR36, UR4, URZ ;  /* 0x00000004240802a4 */ /* 0x000fee000f8e02ff */
[----:B------:R-:W-:Y:S01]  /*4670*/  @!P0 PRMT R103, R0, 0x7610, R103 ;  /* 0x0000761000678816 */ /* 0x000fe20000000067 */
[----:B--2---:R-:W-:Y:S03]  /*4680*/  @UP0 UIMAD.WIDE UR10, UR8, 0x4, UR10 ;  /* 0x00000004080a08a5 */ /* 0x004fe6000f8e020a */
[----:B------:R-:W2:Y:S03]  /*4690*/  @!UP0 LDCU UR8, c[0x0][0x880] ;  /* 0x00011000ff0887ac */ /* 0x000ea60008000800 */
[----:B------:R-:W-:Y:S01]  /*46a0*/  IMAD.U32 R10, RZ, RZ, UR10 ;  /* 0x0000000aff0a7e24 */ /* 0x000fe2000f8e00ff */
[----:B------:R-:W-:Y:S05]  /*46b0*/  MOV R11, UR11 ;  /* 0x0000000b000b7c02 */ /* 0x000fea0008000f00 */
[----:B-----5:R4:W5:Y:S02]  /*46c0*/  @P0 LDG.E R49, desc[UR46][R10.64] ;  /* 0x0000002e0a310981 */ /* 0x020964000c1e1900 */
[----:B--2-4-:R-:W-:Y:S07]  /*46d0*/  @!P0 IMAD.U32 R49, RZ, RZ, UR8 ;  /* 0x00000008ff318e24 */ /* 0x014fee000f8e00ff */
.L_x_88:
[----:B-----5:R-:W-:Y:S01]  /*46e0*/  @!P2 FSETP.EQ.AND P0, PT, R49, RZ, PT ;  /* 0x000000ff3100a20b */ /* 0x020fe20003f02000 */
[----:B------:R-:W-:Y:S01]  /*46f0*/  @!UPT UIADD3 URZ, UPT, UPT, URZ, URZ, URZ ;  /* 0x000000fffffff290 */ /* 0x000fe2000fffe0ff */
[----:B------:R-:W-:Y:S11]  /*4700*/  @!P2 BRA `(.L_x_89) ;  /* 0x000000000014a947 */ /* 0x000ff60003800000 */
[----:B------:R-:W-:Y:S02]  /*4710*/  LOP3.LUT P2, RZ, R103, 0xff, RZ, 0xc0, !PT ;  /* 0x000000ff67ff7812 */ /* 0x000fe4000784c0ff */
[----:B------:R-:W-:Y:S04]  /*4720*/  PLOP3.LUT P0, PT, PT, PT, UP0, 0x80, 0x8 ;  /* 0x000000000008781c */ /* 0x000fe80003f0f008 */
[----:B------:R-:W-:Y:S07]  /*4730*/  PLOP3.LUT P0, PT, P0, PT, PT, 0x8, 0x80 ;  /* 0x000000000080781c */ /* 0x000fee000070e170 */
[----:B------:R-:W-:Y:S11]  /*4740*/  @P2 FSETP.EQ.AND P0, PT, R49, RZ, PT ;  /* 0x000000ff3100220b */ /* 0x000ff60003f02000 */
[----:B------:R-:W-:Y:S02]  /*4750*/  @!UPT UIADD3 URZ, UPT, UPT, URZ, URZ, URZ ;  /* 0x000000fffffff290 */ /* 0x000fe4000fffe0ff */
.L_x_89:
[----:B------:R-:W4:Y:S01]  /*4760*/  SYNCS.PHASECHK.TRANS64.TRYWAIT P2, [UR7+0x60], R12 ;  /* 0x0000600cff0075a7 */ /* 0x000f220008041107 */
[----:B------:R-:W-:Y:S04]  /*4770*/  ELECT P4, URZ, PT ;  /* 0x0000000000ff782f */ /* 0x000fe80003880000 */
[----:B------:R-:W-:Y:S11]  /*4780*/  PLOP3.LUT P4, PT, P0, P4, PT, 0xf2, 0x2f ;  /* 0x00000000002f781c */ /* 0x000ff60000789e72 */
[----:B------:R-:W-:Y:S02]  /*4790*/  @!UPT UIADD3 URZ, UPT, UPT, URZ, URZ, URZ ;  /* 0x000000fffffff290 */ /* 0x000fe4000fffe0ff */
[----:B-1----:R-:W-:Y:S05]  /*47a0*/  @!P4 IADD3 R9, P0, PT, R32, 0x580, RZ ;  /* 0x000005802009c810 */ /* 0x002fea0007f1e0ff */
[----:B--2---:R-:W-:Y:S01]  /*47b0*/  @!P4 IMAD.X R0, RZ, RZ, R33, P0 ;  /* 0x000000ffff00c224 */ /* 0x004fe200000e0621 */
[----:B----4-:R-:W-:Y:S07]  /*47c0*/  @!P2 BRA `(.L_x_90) ;  /* 0x0000009800c8a947 */ /* 0x010fee0003800000 */
.L_x_212:
[----:B------:R-:W-:Y:S01]  /*47d0*/  @!P4 R2UR UR9, R9 ;  /* 0x000000000909c2ca */ /* 0x000fe200000e0000 */
[----:B------:R-:W-:Y:S01]  /*47e0*/  VOTEU.ALL UP1, P4 ;  /* 0x0000000000ff7886 */ /* 0x000fe20002020000 */
[----:B------:R-:W-:Y:S01]  /*47f0*/  @!P4 R2UR UR8, R0 ;  /* 0x000000000008c2ca */ /* 0x000fe200000e0000 */
[----:B------:R-:W-:Y:S01]  /*4800*/  @!P4 IMAD.MOV.U32 R0, RZ, RZ, 0x4000 ;  /* 0x00004000ff00c424 */ /* 0x000fe200078e00ff */
[----:B------:R-:W-:Y:S01]  /*4810*/  UMOV UR44, UR36 ;  /* 0x00000024002c7c82 */ /* 0x000fe20008000000 */
[----:B------:R-:W-:Y:S01]  /*4820*/  UPRMT UR21, UR37, 0x654, UR41 ;  /* 0x0000065425157896 */ /* 0x000fe20008000029 */
[----:B------:R-:W-:Y:S01]  /*4830*/  @!P4 IADD3 R9, P0, PT, R32, 0x580, RZ ;  /* 0x000005802009c810 */ /* 0x000fe20007f1e0ff */
[----:B------:R-:W-:Y:S01]  /*4840*/  @!UP1 UIADD3 UR40, UPT, UPT, UR7, 0x400, URZ ;  /* 0x0000040007289890 */ /* 0x000fe2000fffe0ff */
[----:B------:R-:W-:Y:S05]  /*4850*/  VOTEU.ALL UP1, P4 ;  /* 0x0000000000ff7886 */ /* 0x000fea0002020000 */
[----:B------:R-:W-:Y:S01]  /*4860*/  IMAD.U32 R10, RZ, RZ, UR9 ;  /* 0x00000009ff0a7e24 */ /* 0x000fe2000f8e00ff */
[----:B------:R-:W-:Y:S01]  /*4870*/  UMOV UR9, 0x10000000 ;  /* 0x1000000000097882 */ /* 0x000fe20000000000 */
[----:B------:R-:W-:Y:S01]  /*4880*/  IMAD.U32 R11, RZ, RZ, UR8 ;  /* 0x00000008ff0b7e24 */ /* 0x000fe2000f8e00ff */
[----:B------:R-:W-:Y:S02]  /*4890*/  UMOV UR8, 0x0 ;  /* 0x0000000000087882 */ /* 0x000fe40000000000 */
[----:B------:R-:W-:Y:S02]  /*48a0*/  @!P4 R2UR UR10, R10 ;  /* 0x000000000a0ac2ca */ /* 0x000fe400000e0000 */
[----:B------:R-:W-:Y:S11]  /*48b0*/  @!P4 R2UR UR11, R11 ;  /* 0x000000000b0bc2ca */ /* 0x000ff600000e0000 */
[----:B------:R-:W-:Y:S02]  /*48c0*/  @!UPT UIADD3 URZ, UPT, UPT, URZ, URZ, URZ ;  /* 0x000000fffffff290 */ /* 0x000fe4000fffe0ff */
[----:B------:R2:W-:Y:S01]  /*48d0*/  @!UP1 UTMALDG.3D [UR40], [UR10], desc[UR8] ;  /* 0x000008280a0095b4 */ /* 0x0005e20008011000 */
[----:B------:R4:W-:Y:S01]  /*48e0*/  @!P4 SYNCS.ARRIVE.TRANS64.RED.A0TR RZ, [UR7+0x40], R0 ;  /* 0x00004000ffffc9a7 */ /* 0x0009e20008300407 */
[----:B------:R-:W-:Y:S01]  /*48f0*/  SYNCS.ARRIVE.TRANS64.RED.A1T0 RZ, [UR21], RZ ;  /* 0x000000ffffff79a7 */ /* 0x000fe20008100415 */
[----:B----4-:R-:W-:Y:S01]  /*4900*/  @!P4 IMAD.X R0, RZ, RZ, R33, P0 ;  /* 0x000000ffff00c224 */ /* 0x010fe200000e0621 */
[----:B------:R-:W4:Y:S02]  /*4910*/  SYNCS.PHASECHK.TRANS64.TRYWAIT P2, [UR7+0x68], R12 ;  /* 0x0000680cff0075a7 */ /* 0x000f240008041107 */
[----:B--2-4-:R-:W-:Y:S05]  /*4920*/  @!P2 BRA `(.L_x_91) ;  /* 0x000000980088a947 */ /* 0x014fea0003800000 */
.L_x_214:
[----:B------:R-:W-:Y:S01]  /*4930*/  @!P4 R2UR UR9, R9 ;  /* 0x000000000909c2ca */ /* 0x000fe200000e0000 */
[----:B------:R-:W-:Y:S01]  /*4940*/  VOTEU.ALL UP1, P4 ;  /* 0x0000000000ff7886 */ /* 0x000fe20002020000 */
[----:B------:R-:W-:Y:S01]  /*4950*/  @!P4 R2UR UR8, R0 ;  /* 0x000000000008c2ca */ /* 0x000fe200000e0000 */
[----:B------:R-:W-:Y:S01]  /*4960*/  @!P4 IMAD.MOV.U32 R0, RZ, RZ, 0x4000 ;  /* 0x00004000ff00c424 */ /* 0x000fe200078e00ff */
[----:B------:R-:W-:Y:S01]  /*4970*/  UMOV UR35, UR43 ;  /* 0x0000002b00237c82 */ /* 0x000fe20008000000 */
[----:B------:R-:W-:Y:S01]  /*4980*/  UPRMT UR15, UR37, 0x654, UR33 ;  /* 0x00000654250f7896 */ /* 0x000fe20008000021 */
[----:B------:R-:W-:Y:S01]  /*4990*/  @!P4 IADD3 R9, P0, PT, R32, 0x580, RZ ;  /* 0x000005802009c810 */ /* 0x000fe20007f1e0ff */
[----:B------:R-:W-:Y:S02]  /*49a0*/  @!UP1 UIADD3 UR34, UPT, UPT, UR42, 0x20, URZ ;  /* 0x000000202a229890 */ /* 0x000fe4000fffe0ff */
[----:B------:R-:W-:Y:S01]  /*49b0*/  @!UP1 UIADD3 UR32, UPT, UPT, UR7, 0x4400, URZ ;  /* 0x0000440007209890 */ /* 0x000fe2000fffe0ff */
[----:B------:R-:W-:Y:S03]  /*49c0*/  VOTEU.ALL UP1, P4 ;  /* 0x0000000000ff7886 */ /* 0x000fe60002020000 */
        /* <DEDUP_REMOVED lines=13> */
.L_x_216:
[----:B------:R-:W-:Y:S01]  /*4aa0*/  @!P4 R2UR UR9, R9 ;  /* 0x000000000909c2ca */ /* 0x000fe200000e0000 */
[----:B------:R-:W-:Y:S01]  /*4ab0*/  VOTEU.ALL UP1, P4 ;  /* 0x0000000000ff7886 */ /* 0x000fe20002020000 */
[----:B------:R-:W-:Y:S01]  /*4ac0*/  @!P4 R2UR UR8, R0 ;  /* 0x000000000008c2ca */ /* 0x000fe200000e0000 */
[----:B------:R-:W-:Y:S01]  /*4ad0*/  @!P4 IMAD.MOV.U32 R0, RZ, RZ, 0x4000 ;  /* 0x00004000ff00c424 */ /* 0x000fe200078e00ff */
[----:B------:R-:W-:Y:S01]  /*4ae0*/  UMOV UR27, UR43 ;  /* 0x0000002b001b7c82 */ /* 0x000fe20008000000 */
[----:B------:R-:W-:Y:S01]  /*4af0*/  UMOV UR28, UR36 ;  /* 0x00000024001c7c82 */ /* 0x000fe20008000000 */
[----:B------:R-:W-:Y:S01]  /*4b00*/  @!UP1 UIADD3 UR26, UPT, UPT, UR42, 0x40, URZ ;  /* 0x000000402a1a9890 */ /* 0x000fe2000fffe0ff */
[----:B------:R-:W-:Y:S01]  /*4b10*/  @!P4 IADD3 R9, P0, PT, R32, 0x580, RZ ;  /* 0x000005802009c810 */ /* 0x000fe20007f1e0ff */
[----:B------:R-:W-:Y:S01]  /*4b20*/  @!UP1 UIADD3 UR24, UPT, UPT, UR7, 0x8400, URZ ;  /* 0x0000840007189890 */ /* 0x000fe2000fffe0ff */
[----:B------:R-:W-:Y:S01]  /*4b30*/  VOTEU.ALL UP1, P4 ;  /* 0x0000000000ff7886 */ /* 0x000fe20002020000 */
[----:B------:R-:W-:Y:S03]  /*4b40*/  UPRMT UR14, UR37, 0x654, UR25 ;  /* 0x00000654250e7896 */ /* 0x000fe60008000019 */
        /* <DEDUP_REMOVED lines=13> */
.L_x_218:
[----:B------:R-:W-:Y:S01]  /*4c20*/  @!P4 R2UR UR9, R9 ;  /* 0x000000000909c2ca */ /* 0x000fe200000e0000 */
[----:B------:R-:W-:Y:S01]  /*4c30*/  VOTEU.ALL UP1, P4 ;  /* 0x0000000000ff7886 */ /* 0x000fe20002020000 */
[----:B------:R-:W-:Y:S01]  /*4c40*/  @!P4 R2UR UR8, R0 ;  /* 0x000000000008c2ca */ /* 0x000fe200000e0000 */
[----:B------:R-:W-:Y:S01]  /*4c50*/  @!P4 IMAD.MOV.U32 R0, RZ, RZ, 0x4000 ;  /* 0x00004000ff00c424 */ /* 0x000fe200078e00ff */
[----:B------:R-:W-:Y:S01]  /*4c60*/  UMOV UR19, UR43 ;  /* 0x0000002b00137c82 */ /* 0x000fe20008000000 */
[----:B------:R-:W-:Y:S01]  /*4c70*/  UMOV UR20, UR36 ;  /* 0x0000002400147c82 */ /* 0x000fe20008000000 */
[----:B------:R-:W-:Y:S01]  /*4c80*/  @!UP1 UIADD3 UR18, UPT, UPT, UR42, 0x60, URZ ;  /* 0x000000602a129890 */ /* 0x000fe2000fffe0ff */
[----:B------:R-:W-:Y:S01]  /*4c90*/  SHF.L.U32 R20, RZ, 0x1f, RZ ;  /* 0x0000001fff147819 */ /* 0x000fe200000006ff */
[----:B------:R-:W-:Y:S01]  /*4ca0*/  @!UP1 UIADD3 UR16, UPT, UPT, UR7, 0xc400, URZ ;  /* 0x0000c40007109890 */ /* 0x000fe2000fffe0ff */
[----:B------:R-:W-:Y:S01]  /*4cb0*/  @!P4 IADD3 R9, P0, PT, R32, 0x580, RZ ;  /* 0x000005802009c810 */ /* 0x000fe20007f1e0ff */
[----:B------:R-:W-:Y:S01]  /*4cc0*/  VOTEU.ALL UP1, P4 ;  /* 0x0000000000ff7886 */ /* 0x000fe20002020000 */
[----:B------:R-:W-:Y:S02]  /*4cd0*/  UPRMT UR13, UR37, 0x654, UR17 ;  /* 0x00000654250d7896 */ /* 0x000fe40008000011 */
        /* <DEDUP_REMOVED lines=13> */
.L_x_220:
[----:B------:R-:W-:Y:S01]  /*4db0*/  @!P4 R2UR UR9, R9 ;  /* 0x000000000909c2ca */ /* 0x000fe200000e0000 */
[----:B------:R-:W-:Y:S01]  /*4dc0*/  VOTEU.ALL UP1, P4 ;  /* 0x0000000000ff7886 */ /* 0x000fe20002020000 */
[----:B------:R-:W-:Y:S01]  /*4dd0*/  @!P4 R2UR UR8, R0 ;  /* 0x000000000008c2ca */ /* 0x000fe200000e0000 */
[----:B------:R-:W-:Y:S01]  /*4de0*/  @!P4 IMAD.MOV.U32 R0, RZ, RZ, 0x4000 ;  /* 0x00004000ff00c424 */ /* 0x000fe200078e00ff */
[----:B------:R-:W-:Y:S01]  /*4df0*/  UMOV UR18, 0x0 ;  /* 0x0000000000127882 */ /* 0x000fe20000000000 */
[----:B------:R-:W-:Y:S01]  /*4e00*/  UMOV UR19, 0x10000000 ;  /* 0x1000000000137882 */ /* 0x000fe20000000000 */
[----:B------:R-:W-:Y:S01]  /*4e10*/  @!UP1 UIADD3 UR10, UPT, UPT, UR42, 0x80, URZ ;  /* 0x000000802a0a9890 */ /* 0x000fe2000fffe0ff */
[----:B------:R-:W-:Y:S01]  /*4e20*/  @!P4 IADD3 R9, P0, PT, R32, 0x580, RZ ;  /* 0x000005802009c810 */ /* 0x000fe20007f1e0ff */
[----:B------:R-:W-:Y:S01]  /*4e30*/  UMOV UR11, UR43 ;  /* 0x0000002b000b7c82 */ /* 0x000fe20008000000 */
[----:B------:R-:W-:Y:S04]  /*4e40*/  UMOV UR12, UR36 ;  /* 0x00000024000c7c82 */ /* 0x000fe80008000000 */
[----:B------:R-:W-:Y:S01]  /*4e50*/  IMAD.U32 R10, RZ, RZ, UR9 ;  /* 0x00000009ff0a7e24 */ /* 0x000fe2000f8e00ff */
[----:B------:R-:W-:Y:S01]  /*4e60*/  UMOV UR9, UR41 ;  /* 0x0000002900097c82 */ /* 0x000fe20008000000 */
[----:B------:R-:W-:Y:S01]  /*4e70*/  IMAD.U32 R11, RZ, RZ, UR8 ;  /* 0x00000008ff0b7e24 */ /* 0x000fe2000f8e00ff */
[----:B------:R-:W-:Y:S02]  /*4e80*/  @!UP1 UIADD3 UR8, UPT, UPT, UR7, 0x400, URZ ;  /* 0x0000040007089890 */ /* 0x000fe4000fffe0ff */
[----:B------:R-:W-:Y:S01]  /*4e90*/  @!P4 R2UR UR22, R10 ;  /* 0x000000000a16c2ca */ /* 0x000fe200000e0000 */
[----:B------:R-:W-:Y:S01]  /*4ea0*/  VOTEU.ALL UP1, P4 ;  /* 0x0000000000ff7886 */ /* 0x000fe20002020000 */
        /* <DEDUP_REMOVED lines=8> */
.L_x_222:
        /* <DEDUP_REMOVED lines=9> */
[----:B------:R-:W-:Y:S03]  /*4fc0*/  UMOV UR12, UR36 ;  /* 0x00000024000c7c82 */ /* 0x000fe60008000000 */
[----:B------:R-:W-:Y:S02]  /*4fd0*/  @!P4 IMAD.X R21, RZ, RZ, R33, P0 ;  /* 0x000000ffff15c224 */ /* 0x000fe400000e0621 */
        /* <DEDUP_REMOVED lines=11> */
[----:B------:R-:W4:Y:S02]  /*5090*/  SYNCS.PHASECHK.TRANS64.TRYWAIT P2, [UR7+0x70], R20 ;  /* 0x00007014ff0075a7 */ /* 0x000f240008041107 */
[----:B--2-4-:R-:W-:Y:S05]  /*50a0*/  @!P2 BRA `(.L_x_96) ;  /* 0x000000940020a947 */ /* 0x014fea0003800000 */
.L_x_224:
[----:B------:R-:W2:Y:S01]  /*50b0*/  LDC.64 R14, c[0x0][0xb10] ;  /* 0x0002c400ff0e7b82 */ /* 0x000ea20000000a00 */
[----:B------:R-:W-:Y:S01]  /*50c0*/  @!P4 R2UR UR9, R31 ;  /* 0x000000001f09c2ca */ /* 0x000fe200000e0000 */
[----:B------:R-:W-:Y:S01]  /*50d0*/  VOTEU.ALL UP1, P4 ;  /* 0x0000000000ff7886 */ /* 0x000fe20002020000 */
[----:B------:R-:W-:Y:S01]  /*50e0*/  @!P4 R2UR UR8, R21 ;  /* 0x000000001508c2ca */ /* 0x000fe200000e0000 */
[----:B------:R-:W-:Y:S01]  /*50f0*/  @!P4 IMAD.MOV.U32 R21, RZ, RZ, 0x4000 ;  /* 0x00004000ff15c424 */ /* 0x000fe200078e00ff */
[----:B------:R-:W-:Y:S03]  /*5100*/  UMOV UR18, 0x0 ;  /* 0x0000000000127882 */ /* 0x000fe60000000000 */
[----:B------:R-:W4:Y:S01]  /*5110*/  LDC.64 R10, c[0x0][0xb18] ;  /* 0x0002c600ff0a7b82 */ /* 0x000f220000000a00 */
[----:B------:R-:W-:Y:S01]  /*5120*/  @!UP1 UIADD3 UR10, UPT, UPT, UR42, 0xc0, URZ ;  /* 0x000000c02a0a9890 */ /* 0x000fe2000fffe0ff */
[----:B------:R-:W-:Y:S01]  /*5130*/  @P3 SHF.R.U32.HI R28, RZ, 0x10, R25 ;  /* 0x00000010ff1c3819 */ /* 0x000fe20000011619 */
[----:B------:R-:W-:Y:S01]  /*5140*/  UMOV UR19, 0x10000000 ;  /* 0x1000000000137882 */ /* 0x000fe20000000000 */
[----:B------:R-:W-:Y:S01]  /*5150*/  UMOV UR11, UR43 ;  /* 0x0000002b000b7c82 */ /* 0x000fe20008000000 */
[----:B------:R-:W-:Y:S03]  /*5160*/  UMOV UR12, UR36 ;  /* 0x00000024000c7c82 */ /* 0x000fe60008000000 */
[----:B------:R-:W5:Y:S01]  /*5170*/  @!P1 LDC R0, c[0x0][0xb20] ;  /* 0x0002c800ff009b82 */ /* 0x000f620000000800 */
[----:B------:R-:W-:Y:S02]  /*5180*/  VIADD R30, R30, 0x1 ;  /* 0x000000011e1e7836 */ /* 0x000fe40000000000 */
[----:B------:R-:W-:Y:S05]  /*5190*/  IMAD.U32 R34, RZ, RZ, UR9 ;  /* 0x00000009ff227e24 */ /* 0x000fea000f8e00ff */
[----:B-1----:R-:W1:Y:S01]  /*51a0*/  @!P1 LDC R3, c[0x0][0xb0c] ;  /* 0x0002c300ff039b82 */ /* 0x002e620000000800 */
[----:B------:R-:W-:Y:S01]  /*51b0*/  IMAD.U32 R35, RZ, RZ, UR8 ;  /* 0x00000008ff237e24 */ /* 0x000fe2000f8e00ff */
[----:B------:R-:W-:Y:S01]  /*51c0*/  @!UP1 UIADD3 UR8, UPT, UPT, UR7, 0x8400, URZ ;  /* 0x0000840007089890 */ /* 0x000fe2000fffe0ff */
[----:B------:R-:W-:Y:S01]  /*51d0*/  @!P4 R2UR UR20, R34 ;  /* 0x000000002214c2ca */ /* 0x000fe200000e0000 */
[----:B------:R-:W-:Y:S02]  /*51e0*/  VOTEU.ALL UP1, P4 ;  /* 0x0000000000ff7886 */ /* 0x000fe40002020000 */
[----:B------:R-:W-:Y:S01]  /*51f0*/  @!P4 R2UR UR21, R35 ;  /* 0x000000002315c2ca */ /* 0x000fe200000e0000 */
[----:B------:R-:W-:Y:S11]  /*5200*/  UMOV UR9, UR25 ;  /* 0x0000001900097c82 */ /* 0x000ff60008000000 */
[----:B------:R-:W-:Y:S01]  /*5210*/  @!UPT UIADD3 URZ, UPT, UPT, URZ, URZ, URZ ;  /* 0x000000fffffff290 */ /* 0x000fe2000fffe0ff */
[----:B------:R1:W-:Y:S01]  /*5220*/  @!UP1 UTMALDG.3D [UR8], [UR20], desc[UR18] ;  /* 0x00001208140095b4 */ /* 0x0003e20008011000 */
[----:B------:R1:W-:Y:S02]  /*5230*/  @!P4 SYNCS.ARRIVE.TRANS64.RED.A0TR RZ, [UR7+0x50], R21 ;  /* 0x00005015ffffc9a7 */ /* 0x0003e40008300407 */
[----:B-1----:R-:W-:Y:S01]  /*5240*/  @!P1 ISETP.NE.AND P2, PT, R3, 0x1, PT ;  /* 0x000000010300980c */ /* 0x002fe20003f45270 */
[C---:B--2---:R-:W-:Y:S01]  /*5250*/  @!P1 IMAD.HI.U32 R14, R13.reuse, R14, RZ ;  /* 0x0000000e0d0e9227 */ /* 0x044fe200078e00ff */
[----:B----4-:R-:W-:Y:S03]  /*5260*/  @!P1 ISETP.NE.AND P0, PT, R10, 0x1, PT ;  /* 0x000000010a00980c */ /* 0x010fe60003f05270 */
[C---:B------:R-:W-:Y:S01]  /*5270*/  @!P1 IMAD.HI.U32 R11, R8.reuse, R11, RZ ;  /* 0x0000000b080b9227 */ /* 0x040fe200078e00ff */
[----:B------:R-:W-:Y:S04]  /*5280*/  @!P1 SHF.R.U32.HI R14, RZ, R15, R14 ;  /* 0x0000000fff0e9219 */ /* 0x000fe8000001160e */
[----:B-----5:R-:W-:Y:S01]  /*5290*/  @!P1 SHF.R.U32.HI R9, RZ, R0, R11 ;  /* 0x00000000ff099219 */ /* 0x020fe2000001160b */
[----:B------:R-:W-:Y:S01]  /*52a0*/  SYNCS.ARRIVE.TRANS64.RED.A1T0 RZ, [UR14], RZ ;  /* 0x000000ffffff79a7 */ /* 0x000fe2000810040e */
[----:B------:R-:W-:Y:S02]  /*52b0*/  @!P1 SEL R14, R13, R14, !P2 ;  /* 0x0000000e0d0e9207 */ /* 0x000fe40005000000 */
[----:B------:R-:W-:Y:S01]  /*52c0*/  @!P1 SEL R9, R8, R9, !P0 ;  /* 0x0000000908099207 */ /* 0x000fe20004000000 */
[----:B------:R-:W1:Y:S04]  /*52d0*/  SYNCS.PHASECHK.TRANS64.TRYWAIT P5, [UR7+0x78], R20 ;  /* 0x00007814ff0075a7 */ /* 0x000e6800080a1107 */
[----:B------:R-:W-:Y:S02]  /*52e0*/  @!P1 IMAD.IADD R0, R9, 0x1, -R14 ;  /* 0x0000000109009824 */ /* 0x000fe400078e0a0e */
[----:B------:R-:W-:Y:S02]  /*52f0*/  @!P1 IMAD.IADD R9, R14, 0x1, -R9 ;  /* 0x000000010e099824 */ /* 0x000fe400078e0a09 */
[----:B------:R-:W-:Y:S02]  /*5300*/  @!P1 IMAD R13, R0, R3, R13 ;  /* 0x00000003000d9224 */ /* 0x000fe400078e020d */
[----:B------:R-:W-:Y:S01]  /*5310*/  @!P1 IMAD R8, R9, R10, R8 ;  /* 0x0000000a09089224 */ /* 0x000fe200078e0208 */
[----:B-1----:R-:W-:Y:S06]  /*5320*/  @!P5 BRA `(.L_x_97) ;  /* 0x000000900098d947 */ /* 0x002fec0003800000 */
.L_x_226:
[----:B-1----:R-:W-:Y:S01]  /*5330*/  @!P4 IADD3 R3, P0, PT, R32, 0x580, RZ ;  /* 0x000005802003c810 */ /* 0x002fe20007f1e0ff */
[----:B------:R-:W-:Y:S01]  /*5340*/  VOTEU.ALL UP1, P4 ;  /* 0x0000000000ff7886 */ /* 0x000fe20002020000 */
[----:B------:R-:W-:Y:S01]  /*5350*/  UMOV UR18, 0x0 ;  /* 0x0000000000127882 */ /* 0x000fe20000000000 */
[----:B------:R-:W-:Y:S01]  /*5360*/  UMOV UR19, 0x10000000 ;  /* 0x1000000000137882 */ /* 0x000fe20000000000 */
[----:B------:R-:W-:Y:S01]  /*5370*/  @!P4 R2UR UR9, R3 ;  /* 0x000000000309c2ca */ /* 0x000fe200000e0000 */
[----:B------:R-:W-:Y:S01]  /*5380*/  @!P4 IMAD.X R0, RZ, RZ, R33, P0 ;  /* 0x000000ffff00c224 */ /* 0x000fe200000e0621 */
[----:B------:R-:W-:Y:S01]  /*5390*/  @!UP1 UIADD3 UR10, UPT, UPT, UR42, 0xe0, URZ ;  /* 0x000000e02a0a9890 */ /* 0x000fe2000fffe0ff */
[----:B------:R-:W-:Y:S01]  /*53a0*/  ISETP.NE.AND P0, PT, R30, 0x2, PT ;  /* 0x000000021e00780c */ /* 0x000fe20003f05270 */
[----:B------:R-:W-:Y:S01]  /*53b0*/  UMOV UR11, UR43 ;  /* 0x0000002b000b7c82 */ /* 0x000fe20008000000 */
[----:B------:R-:W-:Y:S01]  /*53c0*/  UMOV UR12, UR36 ;  /* 0x00000024000c7c82 */ /* 0x000fe20008000000 */
[----:B------:R-:W-:Y:S01]  /*53d0*/  @!P4 R2UR UR8, R0 ;  /* 0x000000000008c2ca */ /* 0x000fe200000e0000 */
[----:B------:R-:W-:Y:S01]  /*53e0*/  IMAD.IADD R20, R8, 0x1, R102 ;  /* 0x0000000108147824 */ /* 0x000fe200078e0266 */
[----:B------:R-:W-:Y:S01]  /*53f0*/  @P3 R2UR UR36, R28 ;  /* 0x000000001c2432ca */ /* 0x000fe200000e0000 */
[----:B------:R-:W-:Y:S01]  /*5400*/  IMAD.IADD R21, R13, 0x1, R104 ;  /* 0x000000010d157824 */ /* 0x000fe200078e0268 */
[----:B------:R-:W-:Y:S02]  /*5410*/  SEL R0, RZ, 0x1, P0 ;  /* 0x00000001ff007807 */ /* 0x000fe40000000000 */
[----:B------:R-:W-:Y:S01]  /*5420*/  SEL R30, R30, RZ, P0 ;  /* 0x000000ff1e1e7207 */ /* 0x000fe20000000000 */
[----:B------:R-:W-:Y:S01]  /*5430*/  IMAD.U32 R10, RZ, RZ, UR9 ;  /* 0x00000009ff0a7e24 */ /* 0x000fe2000f8e00ff */
[----:B------:R-:W-:Y:S01]  /*5440*/  UMOV UR9, UR17 ;  /* 0x0000001100097c82 */ /* 0x000fe20008000000 */
[----:B------:R-:W-:Y:S03]  /*5450*/  LOP3.LUT R29, R29, R0, RZ, 0x3c, !PT ;  /* 0x000000001d1d7212 */ /* 0x000fe600078e3cff */
[----:B------:R-:W-:Y:S01]  /*5460*/  @!P4 R2UR UR14, R10 ;  /* 0x000000000a0ec2ca */ /* 0x000fe200000e0000 */
[----:B------:R-:W-:Y:S01]  /*5470*/  IMAD.U32 R11, RZ, RZ, UR8 ;  /* 0x00000008ff0b7e24 */ /* 0x000fe2000f8e00ff */
[----:B------:R-:W-:Y:S01]  /*5480*/  @!UP1 UIADD3 UR8, UPT, UPT, UR7, 0xc400, URZ ;  /* 0x0000c40007089890 */ /* 0x000fe2000fffe0ff */
[----:B------:R-:W-:Y:S03]  /*5490*/  VOTEU.ALL UP1, P4 ;  /* 0x0000000000ff7886 */ /* 0x000fe60002020000 */
[----:B------:R-:W-:Y:S11]  /*54a0*/  @!P4 R2UR UR15, R11 ;  /* 0x000000000b0fc2ca */ /* 0x000ff600000e0000 */
[----:B------:R-:W-:Y:S02]  /*54b0*/  @!UPT UIADD3 URZ, UPT, UPT, URZ, URZ, URZ ;  /* 0x000000fffffff290 */ /* 0x000fe4000fffe0ff */
[----:B------:R2:W-:Y:S01]  /*54c0*/  @!UP1 UTMALDG.3D [UR8], [UR14], desc[UR18] ;  /* 0x000012080e0095b4 */ /* 0x0005e20008011000 */
[----:B------:R2:W-:Y:S01]  /*54d0*/  @!P4 SYNCS.ARRIVE.TRANS64.RED.A0TR RZ, [UR7+0x58], R23 ;  /* 0x00005817ffffc9a7 */ /* 0x0005e20008300407 */
[----:B------:R-:W-:Y:S01]  /*54e0*/  UPLOP3.LUT UP1, UPT, UPT, UPT, UPT, 0x80, 0x8 ;  /* 0x000000000008789c */ /* 0x000fe20003f2f070 */
[----:B------:R-:W-:Y:S01]  /*54f0*/  SYNCS.ARRIVE.TRANS64.RED.A1T0 RZ, [UR13], RZ ;  /* 0x000000ffffff79a7 */ /* 0x000fe2000810040d */
[----:B------:R-:W-:Y:S09]  /*5500*/  @P3 BRA `(.L_x_98) ;  /* 0xffffffec00103947 */ /* 0x000ff2000383ffff */
[----:B------:R-:W1:Y:S02]  /*5510*/  SYNCS.PHASECHK.TRANS64.TRYWAIT P0, [UR7+0x60], R12 ;  /* 0x0000600cff0075a7 */ /* 0x000e640008001107 */
[----:B-1----:R-:W-:Y:S05]  /*5520*/  @!P0 BRA `(.L_x_99) ;  /* 0x0000009000308947 */ /* 0x002fea0003800000 */
.L_x_228:
[----:B------:R-:W4:Y:S02]  /*5530*/  SYNCS.PHASECHK.TRANS64.TRYWAIT P0, [UR7+0x68], R12 ;  /* 0x0000680cff0075a7 */ /* 0x000f240008001107 */
[----:B----4-:R-:W-:Y:S05]  /*5540*/  @!P0 BRA `(.L_x_100) ;  /* 0x0000009000408947 */ /* 0x010fea0003800000 */
.L_x_230:
[----:B------:R-:W4:Y:S01]  /*5550*/  SYNCS.PHASECHK.TRANS64.TRYWAIT P0, [UR7+0x70], R12 ;  /* 0x0000700cff0075a7 */ /* 0x000f220008001107 */
[----:B------:R-:W-:Y:S01]  /*5560*/  HFMA2 R0, -RZ, RZ, 0, 5.9604644775390625e-08 ;  /* 0x00000001ff007431 */ /* 0x000fe200000001ff */
[----:B----4-:R-:W-:Y:S06]  /*5570*/  @!P0 BRA `(.L_x_101) ;  /* 0x00000090004c8947 */ /* 0x010fec0003800000 */
.L_x_232:
[----:B------:R-:W-:Y:S02]  /*5580*/  MOV R2, UR7 ;  /* 0x0000000700027c02 */ /* 0x000fe40008000f00 */
[----:B-1----:R-:W-:-:S07]  /*5590*/  SHF.L.U32 R3, R0, 0x1f, RZ ;  /* 0x0000001f00037819 */ /* 0x002fce00000006ff */
.L_x_102:
[----:B-1----:R1:W4:Y:S02]  /*55a0*/  SYNCS.PHASECHK.TRANS64.TRYWAIT P0, [R2+URZ+0x78], R3 ;  /* 0x00007803020075a7 */ /* 0x00232400080011ff */
[----:B----4-:R-:W-:Y:S05]  /*55b0*/  @!P0 NANOSLEEP.SYNCS 0x989680 ;  /* 0x009896800000895d */ /* 0x010fea0003900000 */
[----:B------:R-:W4:Y:S02]  /*55c0*/  @!P0 SYNCS.PHASECHK.TRANS64 P0, [R2+URZ+0x78], R3 ;  /* 0x00007803020085a7 */ /* 0x000f2400080010ff */
[----:B--2-4-:R-:W-:Y:S05]  /*55d0*/  @P0 EXIT ;  /* 0x000000000000094d */ /* 0x014fea0003800000 */
[----:B------:R-:W-:Y:S05]  /*55e0*/  BRA `(.L_x_102) ;  /* 0xfffffffc00ec7947 */ /* 0x000fea000383ffff */
.L_x_83:
[----:B------:R-:W-:-:S06]  /*55f0*/  UISETP.GE.AND UP1, UPT, UR10, 0x4, UPT ;  /* 0x000000040a00788c */ /* 0x000fcc000bf26270 */
[----:B------:R-:W-:-:S13]  /*5600*/  PLOP3.LUT P0, PT, PT, PT, UP1, 0x80, 0x8 ;  /* 0x000000000008781c */ /* 0x000fda0003f0f018 */
[----:B------:R-:W-:Y:S05]  /*5610*/  @!P0 EXIT ;  /* 0x000000000000894d */ /* 0x000fea0003800000 */
[----:B------:R-:W-:Y:S01]  /*5620*/  BAR.SYNC.DEFER_BLOCKING 0x6, 0xa0 ;  /* 0x0182800000007b1d */ /* 0x000fe20000010000 */
[C---:B------:R-:W-:Y:S01]  /*5630*/  IMAD.SHL.U32 R3, R117.reuse, 0x20, RZ ;  /* 0x0000002075037824 */ /* 0x040fe200078e00ff */
[C---:B------:R-:W-:Y:S01]  /*5640*/  LOP3.LUT R109, R117.reuse, 0x1, RZ, 0xc0, !PT ;  /* 0x00000001756d7812 */ /* 0x040fe200078ec0ff */
[C---:B------:R-:W-:Y:S02]  /*5650*/  IMAD.U32 R47, R117.reuse, 0x10000, RZ ;  /* 0x00010000752f7824 */ /* 0x040fe400078e00ff */
[----:B------:R-:W-:Y:S01]  /*5660*/  IMAD.SHL.U32 R108, R117, 0x4, RZ ;  /* 0x00000004756c7824 */ /* 0x000fe200078e00ff */
[----:B------:R-:W-:Y:S02]  /*5670*/  UMOV UR48, 0x400 ;  /* 0x0000040000307882 */ /* 0x000fe40000000000 */
[----:B------:R-:W1:Y:S01]  /*5680*/  LDC R107, c[0x0][0x370] ;  /* 0x0000dc00ff6b7b82 */ /* 0x000e620000000800 */
[----:B------:R-:W-:Y:S01]  /*5690*/  ULEA UR48, UR37, UR48, 0x18 ;  /* 0x0000003025307291 */ /* 0x000fe2000f8ec0ff */
[----:B------:R-:W-:Y:S01]  /*56a0*/  ISETP.NE.U32.AND P0, PT, R109, 0x1, PT ;  /* 0x000000016d00780c */ /* 0x000fe20003f05070 */
[----:B------:R-:W-:Y:S01]  /*56b0*/  IMAD.MOV.U32 R116, RZ, RZ, 0x2 ;  /* 0x00000002ff747424 */ /* 0x000fe200078e00ff */
[----:B------:R-:W-:Y:S01]  /*56c0*/  LOP3.LUT R5, R3, 0xe0, RZ, 0xc0, !PT ;  /* 0x000000e003057812 */ /* 0x000fe200078ec0ff */
[----:B------:R-:W-:Y:S01]  /*56d0*/  UIADD3 UR4, UPT, UPT, UR48, 0x400, URZ ;  /* 0x0000040030047890 */ /* 0x000fe2000fffe0ff */
[----:B------:R-:W-:Y:S01]  /*56e0*/  LOP3.LUT R47, R47, 0x600000, RZ, 0xc0, !PT ;  /* 0x006000002f2f7812 */ /* 0x000fe200078ec0ff */
[----:B------:R-:W-:Y:S01]  /*56f0*/  IMAD.MOV.U32 R115, RZ, RZ, 0x4 ;  /* 0x00000004ff737424 */ /* 0x000fe200078e00ff */
[----:B------:R-:W2:Y:S01]  /*5700*/  LDC R42, c[0x0][0xb0c] ;  /* 0x0002c300ff2a7b82 */ /* 0x000ea20000000800 */
[----:B------:R-:W-:Y:S01]  /*5710*/  R2P PR, R117, 0x6 ;  /* 0x0000000675007804 */ /* 0x000fe20000000000 */
[----:B------:R-:W-:Y:S01]  /*5720*/  IMAD.MOV.U32 R44, RZ, RZ, RZ ;  /* 0x000000ffff2c7224 */ /* 0x000fe200078e00ff */
[----:B------:R-:W-:Y:S01]  /*5730*/  LOP3.LUT R108, R5, 0x1c, R108, 0xf8, !PT ;  /* 0x0000001c056c7812 */ /* 0x000fe200078ef86c */
[----:B------:R-:W-:Y:S01]  /*5740*/  IMAD.MOV.U32 R114, RZ, RZ, RZ ;  /* 0x000000ffff727224 */ /* 0x000fe200078e00ff */
[----:B------:R-:W-:Y:S01]  /*5750*/  P2R R2, PR, RZ, 0x1 ;  /* 0x00000001ff027803 */ /* 0x000fe20000000000 */
[----:B------:R-:W-:Y:S01]  /*5760*/  IMAD.MOV.U32 R120, RZ, RZ, RZ ;  /* 0x000000ffff787224 */ /* 0x000fe200078e00ff */
[----:B------:R-:W-:Y:S01]  /*5770*/  LOP3.LUT R108, R108, 0xf00, R3, 0xf8, !PT ;  /* 0x00000f006c6c7812 */ /* 0x000fe200078ef803 */
[----:B------:R-:W3:Y:S01]  /*5780*/  LDC R105, c[0x0][0xb20] ;  /* 0x0002c800ff697b82 */ /* 0x000ee20000000800 */
[----:B------:R-:W4:Y:S01]  /*5790*/  LDS R0, [UR48+0x120] ;  /* 0x00012030ff007984 */ /* 0x000f220008000800 */
[----:B------:R-:W-:Y:S01]  /*57a0*/  LOP3.LUT R117, R117, 0x60, RZ, 0xc0, !PT ;  /* 0x0000006075757812 */ /* 0x000fe200078ec0ff */
[----:B------:R-:W-:Y:S01]  /*57b0*/  IMAD.MOV.U32 R113, RZ, RZ, RZ ;  /* 0x000000ffff717224 */ /* 0x000fe200078e00ff */
[----:B------:R-:W-:Y:S01]  /*57c0*/  SEL R116, R116, 0xfffffffe, !P1 ;  /* 0xfffffffe74747807 */ /* 0x000fe20004800000 */
[----:B------:R-:W-:Y:S01]  /*57d0*/  IMAD.U32 R111, RZ, RZ, UR4 ;  /* 0x00000004ff6f7e24 */ /* 0x000fe2000f8e00ff */
[----:B------:R-:W-:Y:S01]  /*57e0*/  SEL R115, R115, 0xfffffffc, !P2 ;  /* 0xfffffffc73737807 */ /* 0x000fe20005000000 */
[----:B------:R-:W1:Y:S01]  /*57f0*/  LDCU.64 UR52, c[0x0][0x348] ;  /* 0x00006900ff3477ac */ /* 0x000e620008000a00 */
[----:B------:R-:W1:Y:S01]  /*5800*/  LDC R41, c[0x0][0xb30] ;  /* 0x0002cc00ff297b82 */ /* 0x000e620000000800 */
[----:B------:R-:W1:Y:S01]  /*5810*/  LDCU.64 UR38, c[0x0][0x888] ;  /* 0x00011100ff2677ac */ /* 0x000e620008000a00 */
[----:B------:R-:W1:Y:S06]  /*5820*/  LDCU.64 UR44, c[0x0][0x890] ;  /* 0x00011200ff2c77ac */ /* 0x000e6c0008000a00 */
[----:B------:R-:W1:Y:S01]  /*5830*/  LDC.64 R100, c[0x0][0xb10] ;  /* 0x0002c400ff647b82 */ /* 0x000e620000000a00 */
[----:B------:R-:W-:Y:S01]  /*5840*/  UMOV UR49, URZ ;  /* 0x000000ff00317c82 */ /* 0x000fe20008000000 */
[----:B------:R-:W-:-:S06]  /*5850*/  UMOV UR51, URZ ;  /* 0x000000ff00337c82 */ /* 0x000fcc0008000000 */
[----:B------:R-:W1:Y:S08]  /*5860*/  LDC.64 R38, c[0x0][0xb18] ;  /* 0x0002c600ff267b82 */ /* 0x000e700000000a00 */
[----:B------:R-:W1:Y:S08]  /*5870*/  LDC.64 R36, c[0x0][0xb28] ;  /* 0x0002ca00ff247b82 */ /* 0x000e700000000a00 */
[----:B------:R-:W1:Y:S01]  /*5880*/  LDC.64 R98, c[0x0][0x8b0] ;  /* 0x00022c00ff627b82 */ /* 0x000e620000000a00 */
[----:B----4-:R-:W-:-:S07]  /*5890*/  IMAD.IADD R47, R0, 0x1, R47 ;  /* 0x00000001002f7824 */ /* 0x010fce00078e022f */
[----:B------:R-:W4:Y:S08]  /*58a0*/  LDC.64 R96, c[0x0][0x8a8] ;  /* 0x00022a00ff607b82 */ /* 0x000f300000000a00 */
[----:B--23--:R-:W1:Y:S02]  /*58b0*/  LDC R106, c[0x0][0x374] ;  /* 0x0000dd00ff6a7b82 */ /* 0x00ce640000000800 */
.L_x_178:
[C---:B------:R-:W-:Y:S02]  /*58c0*/  LEA R0, R120.reuse, UR48, 0x3 ;  /* 0x0000003078007c11 */ /* 0x040fe4000f8e18ff */
[----:B------:R-:W-:Y:S02]  /*58d0*/  SHF.L.U32 R3, R113, 0x1f, RZ ;  /* 0x0000001f71037819 */ /* 0x000fe400000006ff */
[----:B------:R-:W-:Y:S02]  /*58e0*/  LEA R16, R120, UR48, 0x4 ;  /* 0x0000003078107c11 */ /* 0x000fe4000f8e20ff */
[----:B------:R-:W2:Y:S02]  /*58f0*/  SYNCS.PHASECHK.TRANS64.TRYWAIT P0, [R0+URZ+0x90], R3 ;  /* 0x00009003000075a7 */ /* 0x000ea400080011ff */
[----:B--2---:R-:W-:Y:S05]  /*5900*/  @!P0 BRA `(.L_x_103) ;  /* 0x0000008c00808947 */ /* 0x004fea0003800000 */
.L_x_233:
[----:B------:R-:W3:Y:S01]  /*5910*/  LDC.64 R12, c[0x0][0xb10] ;  /* 0x0002c400ff0c7b82 */ /* 0x000ee20000000a00 */
[----:B------:R-:W4:Y:S01]  /*5920*/  LDS.128 R16, [R16+0x100] ;  /* 0x0001000010107984 */ /* 0x000f220000000c00 */
[----:B-1----:R-:W-:Y:S01]  /*5930*/  ISETP.NE.AND P1, PT, R41, 0x1, PT ;  /* 0x000000012900780c */ /* 0x002fe20003f25270 */
[----:B--2---:R-:W-:Y:S01]  /*5940*/  VIADD R0, R0, 0xa0 ;  /* 0x000000a000007836 */ /* 0x004fe20000000000 */
[----:B------:R-:W-:Y:S04]  /*5950*/  ISETP.GE.AND P0, PT, R40, 0x1, PT ;  /* 0x000000012800780c */ /* 0x000fe80003f06270 */
[----:B------:R-:W1:Y:S01]  /*5960*/  LDC.64 R10, c[0x0][0xb18] ;  /* 0x0002c600ff0a7b82 */ /* 0x000e620000000a00 */
[----:B------:R-:W-:Y:S01]  /*5970*/  PRMT R0, RZ, 0x654, R0 ;  /* 0x00000654ff007816 */ /* 0x000fe20000000000 */
[----:B------:R-:W-:Y:S01]  /*5980*/  @!PT LDS RZ, [RZ] ;  /* 0x00000000fffff984 */ /* 0x000fe20000000800 */
[----:B------:R-:W-:Y:S01]  /*5990*/  @!PT LDS RZ, [RZ] ;  /* 0x00000000fffff984 */ /* 0x000fe20000000800 */
[----:B------:R-:W-:Y:S01]  /*59a0*/  @!PT LDS RZ, [RZ] ;  /* 0x00000000fffff984 */ /* 0x000fe20000000800 */
[----:B------:R-:W-:Y:S01]  /*59b0*/  @!PT LDS RZ, [RZ] ;  /* 0x00000000fffff984 */ /* 0x000fe20000000800 */
[----:B------:R2:W-:Y:S06]  /*59c0*/  MEMBAR.ALL.CTA ;  /* 0x0000000000007992 */ /* 0x0005ec0000008000 */
[----:B--2---:R-:W2:Y:S01]  /*59d0*/  FENCE.VIEW.ASYNC.S ;  /* 0x00000000000073c6 */ /* 0x004ea20000000000 */
[----:B------:R-:W1:Y:S08]  /*59e0*/  @!P1 LDC R14, c[0x0][0xb20] ;  /* 0x0002c800ff0e9b82 */ /* 0x000e700000000800 */
[----:B------:R-:W1:Y:S01]  /*59f0*/  @!P1 LDC R9, c[0x0][0xb0c] ;  /* 0x0002c300ff099b82 */ /* 0x000e620000000800 */
[----:B--2---:R2:W-:Y:S01]  /*5a00*/  SYNCS.ARRIVE.TRANS64.RED.A1T0 RZ, [R0+URZ], RZ ;  /* 0x000000ff00ff79a7 */ /* 0x0045e200081004ff */
[----:B----4-:R-:W-:Y:S04]  /*5a10*/  LOP3.LUT P4, RZ, R18, 0x1, RZ, 0xc0, !PT ;  /* 0x0000000112ff7812 */ /* 0x010fe8000788c0ff */
[----:B------:R-:W-:Y:S09]  /*5a20*/  P2R R118, PR, RZ, 0x10 ;  /* 0x00000010ff767803 */ /* 0x000ff20000000000 */
[----:B------:R-:W-:Y:S02]  /*5a30*/  @P4 MOV R45, R16 ;  /* 0x00000010002d4202 */ /* 0x000fe40000000f00 */
[----:B------:R-:W-:Y:S01]  /*5a40*/  @P4 LOP3.LUT R43, R17, 0xffff, RZ, 0xc0, !PT ;  /* 0x0000ffff112b4812 */ /* 0x000fe200078ec0ff */
[----:B--23--:R-:W-:Y:S06]  /*5a50*/  @!P0 BRA `(.L_x_104) ;  /* 0x0000000000a48947 */ /* 0x00cfec0003800000 */
[----:B------:R-:W-:Y:S01]  /*5a60*/  IMAD.HI.U32 R24, R106, R39, RZ ;  /* 0x000000276a187227 */ /* 0x000fe200078e00ff */
[----:B------:R-:W-:Y:S02]  /*5a70*/  ISETP.NE.AND P0, PT, R38, 0x1, PT ;  /* 0x000000012600780c */ /* 0x000fe40003f05270 */
[----:B------:R-:W-:Y:S01]  /*5a80*/  ISETP.NE.AND P2, PT, R40, 0x1, PT ;  /* 0x000000012800780c */ /* 0x000fe20003f45270 */
[-C--:B------:R-:W-:Y:S01]  /*5a90*/  IMAD.HI.U32 R22, R107, R100.reuse, RZ ;  /* 0x000000646b167227 */ /* 0x080fe200078e00ff */
[----:B------:R-:W-:Y:S02]  /*5aa0*/  SHF.R.U32.HI R23, RZ, R105, R24 ;  /* 0x00000069ff177219 */ /* 0x000fe40000011618 */
[----:B------:R-:W-:Y:S01]  /*5ab0*/  ISETP.NE.AND P3, PT, R42, 0x1, PT ;  /* 0x000000012a00780c */ /* 0x000fe20003f65270 */
[----:B------:R-:W-:Y:S01]  /*5ac0*/  IMAD.HI.U32 R28, R43, R39, RZ ;  /* 0x000000272b1c7227 */ /* 0x000fe200078e00ff */
[----:B------:R-:W-:Y:S02]  /*5ad0*/  SHF.R.U32.HI R22, RZ, R101, R22 ;  /* 0x00000065ff167219 */ /* 0x000fe40000011616 */
[----:B------:R-:W-:Y:S01]  /*5ae0*/  SEL R3, R106, R23, !P0 ;  /* 0x000000176a037207 */ /* 0x000fe20004000000 */
[----:B------:R-:W-:Y:S01]  /*5af0*/  IMAD.HI.U32 R26, R45, R100, RZ ;  /* 0x000000642d1a7227 */ /* 0x000fe200078e00ff */
[----:B------:R-:W-:Y:S03]  /*5b00*/  SEL R7, R107, R22, !P3 ;  /* 0x000000166b077207 */ /* 0x000fe60005800000 */
[-C--:B------:R-:W-:Y:S01]  /*5b10*/  IMAD.HI.U32 R22, R3, R36.reuse, RZ ;  /* 0x0000002403167227 */ /* 0x080fe200078e00ff */
[----:B------:R-:W-:Y:S03]  /*5b20*/  SHF.R.U32.HI R26, RZ, R101, R26 ;  /* 0x00000065ff1a7219 */ /* 0x000fe6000001161a */
[----:B------:R-:W-:Y:S01]  /*5b30*/  IMAD.HI.U32 R24, R7, R36, RZ ;  /* 0x0000002407187227 */ /* 0x000fe200078e00ff */
[----:B------:R-:W-:Y:S02]  /*5b40*/  @P2 SHF.R.U32.HI R3, RZ, R37, R22 ;  /* 0x00000025ff032219 */ /* 0x000fe40000011616 */
[----:B------:R-:W-:Y:S02]  /*5b50*/  SHF.R.U32.HI R22, RZ, R105, R28 ;  /* 0x00000069ff167219 */ /* 0x000fe4000001161c */
[----:B------:R-:W-:Y:S01]  /*5b60*/  @P2 SHF.R.U32.HI R7, RZ, R37, R24 ;  /* 0x00000025ff072219 */ /* 0x000fe20000011618 */
[C---:B------:R-:W-:Y:S01]  /*5b70*/  IMAD R2, R40.reuse, R3, RZ ;  /* 0x0000000328027224 */ /* 0x040fe200078e02ff */
[----:B------:R-:W-:Y:S02]  /*5b80*/  SEL R5, R43, R22, !P0 ;  /* 0x000000162b057207 */ /* 0x000fe40004000000 */
[----:B------:R-:W-:Y:S01]  /*5b90*/  SEL R3, R45, R26, !P3 ;  /* 0x0000001a2d037207 */ /* 0x000fe20005800000 */
[----:B------:R-:W-:Y:S01]  /*5ba0*/  IMAD R4, R40, R7, RZ ;  /* 0x0000000728047224 */ /* 0x000fe200078e02ff */
[C---:B------:R-:W-:Y:S01]  /*5bb0*/  ISETP.GE.AND P0, PT, R5.reuse, R2, PT ;  /* 0x000000020500720c */ /* 0x040fe20003f06270 */
[----:B------:R-:W-:Y:S03]  /*5bc0*/  IMAD.HI.U32 R6, R5, R36, RZ ;  /* 0x0000002405067227 */ /* 0x000fe600078e00ff */
[----:B------:R-:W-:Y:S01]  /*5bd0*/  ISETP.GE.OR P0, PT, R3, R4, P0 ;  /* 0x000000040300720c */ /* 0x000fe20000706670 */
[----:B------:R-:W-:Y:S01]  /*5be0*/  IMAD.MOV R4, RZ, RZ, -R3 ;  /* 0x000000ffff047224 */ /* 0x000fe200078e0a03 */
[-C--:B------:R-:W-:Y:S03]  /*5bf0*/  SHF.R.U32.HI R6, RZ, R37.reuse, R6 ;  /* 0x00000025ff067219 */ /* 0x080fe60000011606 */
[----:B------:R-:W-:Y:S01]  /*5c00*/  IMAD R45, R42, R4, R45 ;  /* 0x000000042a2d7224 */ /* 0x000fe200078e022d */
[----:B------:R-:W-:Y:S05]  /*5c10*/  SEL R15, R5, R6, !P2 ;  /* 0x00000006050f7207 */ /* 0x000fea0005000000 */
[----:B------:R-:W-:Y:S02]  /*5c20*/  IMAD.MOV R6, RZ, RZ, -R15 ;  /* 0x000000ffff067224 */ /* 0x000fe400078e0a0f */
[C---:B------:R-:W-:Y:S04]  /*5c30*/  @!P0 IMAD.HI.U32 R2, R3.reuse, R36, RZ ;  /* 0x0000002403028227 */ /* 0x040fe800078e00ff */
[----:B------:R-:W-:Y:S01]  /*5c40*/  IMAD R6, R40, R6, R5 ;  /* 0x0000000628067224 */ /* 0x000fe200078e0205 */
[----:B------:R-:W-:Y:S04]  /*5c50*/  @!P0 SHF.R.U32.HI R2, RZ, R37, R2 ;  /* 0x00000025ff028219 */ /* 0x000fe80000011602 */
[----:B------:R-:W-:Y:S02]  /*5c60*/  @!P0 SEL R0, R3, R2, !P2 ;  /* 0x0000000203008207 */ /* 0x000fe40005000000 */
[----:B------:R-:W-:Y:S02]  /*5c70*/  IADD3 R2, PT, PT, -R5, RZ, RZ ;  /* 0x000000ff05027210 */ /* 0x000fe40007ffe1ff */
[----:B------:R-:W-:Y:S01]  /*5c80*/  @!P0 IADD3 R8, PT, PT, R15, -R0, RZ ;  /* 0x800000000f088210 */ /* 0x000fe20007ffe0ff */
[----:B------:R-:W-:Y:S02]  /*5c90*/  @!P0 IMAD R0, R7, R6, R0 ;  /* 0x0000000607008224 */ /* 0x000fe400078e0200 */
[----:B------:R-:W-:Y:S02]  /*5ca0*/  IMAD R43, R38, R2, R43 ;  /* 0x00000002262b7224 */ /* 0x000fe400078e022b */
[----:B------:R-:W-:Y:S02]  /*5cb0*/  @!P0 IMAD R5, R8, R40, R3 ;  /* 0x0000002808058224 */ /* 0x000fe400078e0203 */
[----:B------:R-:W-:Y:S04]  /*5cc0*/  @!P0 IMAD.MOV.U32 R3, RZ, RZ, R0 ;  /* 0x000000ffff038224 */ /* 0x000fe800078e0000 */
[----:B------:R-:W-:Y:S02]  /*5cd0*/  IMAD R45, R3, R42, R45 ;  /* 0x0000002a032d7224 */ /* 0x000fe400078e022d */
[----:B------:R-:W-:Y:S07]  /*5ce0*/  IMAD R43, R5, R38, R43 ;  /* 0x00000026052b7224 */ /* 0x000fee00078e022b */
.L_x_104:
[----:B-1----:R-:W-:Y:S01]  /*5cf0*/  @!P1 ISETP.NE.AND P0, PT, R10, 0x1, PT ;  /* 0x000000010a00980c */ /* 0x002fe20003f05270 */
[----:B------:R-:W-:Y:S01]  /*5d00*/  @!P1 IMAD.HI.U32 R3, R43, R11, RZ ;  /* 0x0000000b2b039227 */ /* 0x000fe200078e00ff */
[----:B------:R-:W-:Y:S01]  /*5d10*/  R2UR UR42, R21 ;  /* 0x00000000152a72ca */ /* 0x000fe200000e0000 */
[----:B------:R-:W-:Y:S01]  /*5d20*/  BSSY.RECONVERGENT B6, `(.L_x_105) ;  /* 0x0000031000067945 */ /* 0x000fe20003800200 */
[----:B------:R-:W-:Y:S01]  /*5d30*/  R2UR UR41, R20 ;  /* 0x00000000142972ca */ /* 0x000fe200000e0000 */
[----:B------:R-:W-:Y:S01]  /*5d40*/  @!P1 IMAD.HI.U32 R0, R45, R12, RZ ;  /* 0x0000000c2d009227 */ /* 0x000fe200078e00ff */
[----:B------:R-:W-:Y:S02]  /*5d50*/  @!P1 SHF.R.U32.HI R2, RZ, R14, R3 ;  /* 0x0000000eff029219 */ /* 0x000fe40000011603 */
[----:B------:R-:W-:Y:S01]  /*5d60*/  @!P1 ISETP.NE.AND P2, PT, R9, 0x1, PT ;  /* 0x000000010900980c */ /* 0x000fe20003f45270 */
[----:B------:R-:W-:Y:S01]  /*5d70*/  VIADD R120, R120, 0x1 ;  /* 0x0000000178787836 */ /* 0x000fe20000000000 */
[----:B------:R-:W-:Y:S02]  /*5d80*/  @!P1 SEL R2, R43, R2, !P0 ;  /* 0x000000022b029207 */ /* 0x000fe40004000000 */
[----:B------:R-:W-:Y:S02]  /*5d90*/  @!P1 SHF.R.U32.HI R0, RZ, R13, R0 ;  /* 0x0000000dff009219 */ /* 0x000fe40000011600 */
[----:B------:R-:W-:Y:S01]  /*5da0*/  LOP3.LUT P0, RZ, R111, 0x3f0, RZ, 0xc0, !PT ;  /* 0x000003f06fff7812 */ /* 0x000fe2000780c0ff */
[----:B------:R-:W-:Y:S01]  /*5db0*/  USHF.L.U32 UR42, UR42, 0x7, URZ ;  /* 0x000000072a2a7899 */ /* 0x000fe200080006ff */
[----:B------:R-:W-:Y:S01]  /*5dc0*/  @!P1 SEL R3, R45, R0, !P2 ;  /* 0x000000002d039207 */ /* 0x000fe20005000000 */
[----:B------:R-:W-:Y:S01]  /*5dd0*/  USHF.L.U32 UR41, UR41, 0x8, URZ ;  /* 0x0000000829297899 */ /* 0x000fe200080006ff */
[----:B------:R-:W-:Y:S03]  /*5de0*/  @P4 SHF.R.U32.HI R112, RZ, 0x10, R17 ;  /* 0x00000010ff704819 */ /* 0x000fe60000011611 */
[----:B------:R-:W-:Y:S02]  /*5df0*/  @!P1 IMAD.IADD R0, R2, 0x1, -R3 ;  /* 0x0000000102009824 */ /* 0x000fe400078e0a03 */
[----:B------:R-:W-:Y:S02]  /*5e00*/  @!P1 IMAD.IADD R2, R3, 0x1, -R2 ;  /* 0x0000000103029824 */ /* 0x000fe400078e0a02 */
[----:B------:R-:W-:Y:S02]  /*5e10*/  @!P1 IMAD R45, R0, R9, R45 ;  /* 0x00000009002d9224 */ /* 0x000fe400078e022d */
[----:B------:R-:W-:Y:S01]  /*5e20*/  @!P1 IMAD R43, R2, R10, R43 ;  /* 0x0000000a022b9224 */ /* 0x000fe200078e022b */
[----:B------:R-:W-:Y:S06]  /*5e30*/  @!P0 BRA `(.L_x_106) ;  /* 0x00000000007c8947 */ /* 0x000fec0003800000 */
[----:B------:R-:W1:Y:S01]  /*5e40*/  LDCU.64 UR8, c[0x4][0x80] ;  /* 0x01001000ff0877ac */ /* 0x000e620008000a00 */
[----:B------:R-:W-:Y:S01]  /*5e50*/  MOV R2, 0x0 ;  /* 0x0000000000027802 */ /* 0x000fe20000000f00 */
[----:B------:R-:W-:Y:S02]  /*5e60*/  HFMA2 R12, -RZ, RZ, 0, 5.9604644775390625e-08 ;  /* 0x00000001ff0c7431 */ /* 0x000fe400000001ff */
[----:B------:R-:W-:Y:S01]  /*5e70*/  IMAD.MOV.U32 R8, RZ, RZ, 0x70 ;  /* 0x00000070ff087424 */ /* 0x000fe200078e00ff */
[----:B------:R2:W3:Y:S01]  /*5e80*/  LDC.64 R14, c[0x4][R2] ;  /* 0x01000000020e7b82 */ /* 0x0004e20000000a00 */
[----:B------:R-:W4:Y:S01]  /*5e90*/  LDCU.64 UR6, c[0x4][0x88] ;  /* 0x01001100ff0677ac */ /* 0x000f220008000a00 */
[----:B------:R-:W-:Y:S01]  /*5ea0*/  IMAD.MOV.U32 R13, RZ, RZ, RZ ;  /* 0x000000ffff0d7224 */ /* 0x000fe200078e00ff */
[----:B------:R-:W2:Y:S01]  /*5eb0*/  LDCU.64 UR4, c[0x4][0x8] ;  /* 0x01000100ff0477ac */ /* 0x000ea20008000a00 */
[----:B-1----:R-:W-:Y:S01]  /*5ec0*/  MOV R5, UR9 ;  /* 0x0000000900057c02 */ /* 0x002fe20008000f00 */
[----:B------:R-:W-:Y:S01]  /*5ed0*/  IMAD.U32 R4, RZ, RZ, UR8 ;  /* 0x00000008ff047e24 */ /* 0x000fe2000f8e00ff */
[----:B----4-:R-:W-:Y:S01]  /*5ee0*/  MOV R7, UR7 ;  /* 0x0000000700077c02 */ /* 0x010fe20008000f00 */
[----:B------:R-:W-:Y:S01]  /*5ef0*/  IMAD.U32 R6, RZ, RZ, UR6 ;  /* 0x00000006ff067e24 */ /* 0x000fe2000f8e00ff */
[----:B--2---:R-:W-:Y:S01]  /*5f00*/  MOV R11, UR5 ;  /* 0x00000005000b7c02 */ /* 0x004fe20008000f00 */
[----:B------:R-:W-:Y:S02]  /*5f10*/  IMAD.U32 R10, RZ, RZ, UR4 ;  /* 0x00000004ff0a7e24 */ /* 0x000fe4000f8e00ff */
[----:B------:R-:W-:Y:S07]  /*5f20*/  LEPC R20, `(.L_x_107) ;  /* 0x000000001014794e */ /* 0x000fee0000000000 */
[----:B---3-5:R-:W-:Y:S05]  /*5f30*/  CALL.ABS.NOINC R14 ;  /* 0x000000000e007343 */ /* 0x028fea0003c00000 */
.L_x_107:
[----:B------:R-:W1:Y:S01]  /*5f40*/  LDCU.64 UR8, c[0x4][0x80] ;  /* 0x01001000ff0877ac */ /* 0x000e620008000a00 */
[----:B------:R-:W2:Y:S01]  /*5f50*/  LDC.64 R2, c[0x4][R2] ;  /* 0x0100000002027b82 */ /* 0x000ea20000000a00 */
[----:B------:R-:W-:Y:S02]  /*5f60*/  HFMA2 R12, -RZ, RZ, 0, 5.9604644775390625e-08 ;  /* 0x00000001ff0c7431 */ /* 0x000fe400000001ff */
[----:B------:R-:W-:Y:S02]  /*5f70*/  IMAD.MOV.U32 R8, RZ, RZ, 0x70 ;  /* 0x00000070ff087424 */ /* 0x000fe400078e00ff */
[----:B------:R-:W-:Y:S01]  /*5f80*/  IMAD.MOV.U32 R13, RZ, RZ, RZ ;  /* 0x000000ffff0d7224 */ /* 0x000fe200078e00ff */
[----:B------:R-:W3:Y:S01]  /*5f90*/  LDCU.64 UR6, c[0x4][0x88] ;  /* 0x01001100ff0677ac */ /* 0x000ee20008000a00 */
[----:B------:R-:W4:Y:S01]  /*5fa0*/  LDCU.64 UR4, c[0x4][0x8] ;  /* 0x01000100ff0477ac */ /* 0x000f220008000a00 */
[----:B-1----:R-:W-:Y:S02]  /*5fb0*/  MOV R4, UR8 ;  /* 0x0000000800047c02 */ /* 0x002fe40008000f00 */
[----:B------:R-:W-:Y:S02]  /*5fc0*/  MOV R5, UR9 ;  /* 0x0000000900057c02 */ /* 0x000fe40008000f00 */
[----:B---3--:R-:W-:Y:S01]  /*5fd0*/  MOV R7, UR7 ;  /* 0x0000000700077c02 */ /* 0x008fe20008000f00 */
[----:B------:R-:W-:Y:S01]  /*5fe0*/  IMAD.U32 R6, RZ, RZ, UR6 ;  /* 0x00000006ff067e24 */ /* 0x000fe2000f8e00ff */
[----:B----4-:R-:W-:Y:S01]  /*5ff0*/  MOV R11, UR5 ;  /* 0x00000005000b7c02 */ /* 0x010fe20008000f00 */
[----:B------:R-:W-:Y:S02]  /*6000*/  IMAD.U32 R10, RZ, RZ, UR4 ;  /* 0x00000004ff0a7e24 */ /* 0x000fe4000f8e00ff */
[----:B------:R-:W-:Y:S07]  /*6010*/  LEPC R20, `(.L_x_106) ;  /* 0x000000001014794e */ /* 0x000fee0000000000 */
[----:B--2---:R-:W-:Y:S05]  /*6020*/  CALL.ABS.NOINC R2 ;  /* 0x0000000002007343 */ /* 0x004fea0003c00000 */
.L_x_106:
[----:B------:R-:W-:Y:S05]  /*6030*/  BSYNC.RECONVERGENT B6 ;  /* 0x0000000000067941 */ /* 0x000fea0003800200 */
.L_x_105:
[----:B------:R-:W-:Y:S01]  /*6040*/  ISETP.NE.U32.AND P4, PT, R98, RZ, PT ;  /* 0x000000ff6200720c */ /* 0x000fe20003f85070 */
[----:B------:R-:W-:Y:S01]  /*6050*/  UISETP.NE.AND UP2, UPT, UR50, URZ, UPT ;  /* 0x000000ff3200728c */ /* 0x000fe2000bf45270 */
[----:B------:R-:W-:Y:S01]  /*6060*/  ISETP.NE.U32.AND P2, PT, RZ, UR38, PT ;  /* 0x00000026ff007c0c */ /* 0x000fe2000bf45070 */
[----:B------:R-:W-:Y:S01]  /*6070*/  UISETP.NE.U32.AND UP1, UPT, UR44, URZ, UPT ;  /* 0x000000ff2c00728c */ /* 0x000fe2000bf25070 */
[----:B------:R-:W-:Y:S01]  /*6080*/  ISETP.NE.AND.EX P4, PT, R99, RZ, PT, P4 ;  /* 0x000000ff6300720c */ /* 0x000fe20003f85340 */
[----:B------:R-:W-:Y:S01]  /*6090*/  UPLOP3.LUT UP0, UPT, UPT, UPT, UPT, 0x40, 0x4 ;  /* 0x000000000004789c */ /* 0x000fe20003f0e870 */
[----:B------:R-:W-:Y:S01]  /*60a0*/  ISETP.NE.AND.EX P2, PT, RZ, UR39, PT, P2 ;  /* 0x00000027ff007c0c */ /* 0x000fe2000bf45320 */
[----:B------:R-:W-:Y:S01]  /*60b0*/  UISETP.NE.AND.EX UP1, UPT, UR45, URZ, UPT, UP1 ;  /* 0x000000ff2d00728c */ /* 0x000fe2000bf25310 */
[----:B------:R-:W-:Y:S04]  /*60c0*/  PLOP3.LUT P1, PT, PT, PT, UP2, 0x80, 0x8 ;  /* 0x000000000008781c */ /* 0x000fe80003f2f028 */
[----:B------:R-:W-:Y:S06]  /*60d0*/  @UP2 UPLOP3.LUT UP0, UPT, UPT, UPT, UP1, 0x80, 0x8 ;  /* 0x000000000008289c */ /* 0x000fec0003f0f010 */
[----:B------:R-:W-:Y:S01]  /*60e0*/  PLOP3.LUT P0, PT, PT, PT, UP0, 0x80, 0x8 ;  /* 0x000000000008781c */ /* 0x000fe20003f0f008 */
[----:B------:R-:W-:Y:S01]  /*60f0*/  @!UPT UIADD3 URZ, UPT, UPT, URZ, URZ, URZ ;  /* 0x000000fffffff290 */ /* 0x000fe2000fffe0ff */
[----:B------:R-:W-:Y:S11]  /*6100*/  BRA.U !UP1, `(.L_x_108) ;  /* 0x0000000109387547 */ /* 0x000ff6000b800000 */
[----:B------:R-:W-:Y:S01]  /*6110*/  UISETP.NE.U32.AND UP0, UPT, UR38, URZ, UPT ;  /* 0x000000ff2600728c */ /* 0x000fe2000bf05070 */
[----:B------:R-:W-:Y:S02]  /*6120*/  HFMA2 R0, -RZ, RZ, 0, 5.9604644775390625e-08 ;  /* 0x00000001ff007431 */ /* 0x000fe400000001ff */
[----:B------:R-:W-:Y:S01]  /*6130*/  IMAD.MOV.U32 R103, RZ, RZ, 0x1 ;  /* 0x00000001ff677424 */ /* 0x000fe200078e00ff */
[----:B------:R-:W-:Y:S06]  /*6140*/  UISETP.NE.AND.EX UP0, UPT, UR39, URZ, UPT, UP0 ;  /* 0x000000ff2700728c */ /* 0x000fec000bf05300 */
[----:B------:R-:W-:Y:S05]  /*6150*/  PLOP3.LUT P3, PT, PT, PT, UP0, 0x80, 0x8 ;  /* 0x000000000008781c */ /* 0x000fea0003f6f008 */
[----:B------:R-:W1:Y:S01]  /*6160*/  @UP0 LDCU.64 UR6, c[0x0][0x888] ;  /* 0x00011100ff0607ac */ /* 0x000e620008000a00 */
[----:B------:R-:W-:Y:S07]  /*6170*/  @UP0 UIMAD UR4, UR36, UR44, URZ ;  /* 0x0000002c240402a4 */ /* 0x000fee000f8e02ff */
[----:B------:R-:W-:Y:S01]  /*6180*/  @!P3 PRMT R103, R0, 0x7610, R103 ;  /* 0x000076100067b816 */ /* 0x000fe20000000067 */
[----:B-1----:R-:W-:Y:S03]  /*6190*/  @UP0 UIMAD.WIDE UR6, UR4, 0x4, UR6 ;  /* 0x00000004040608a5 */ /* 0x002fe6000f8e0206 */
[----:B------:R-:W1:Y:S03]  /*61a0*/  @!UP0 LDCU UR4, c[0x0][0x880] ;  /* 0x00011000ff0487ac */ /* 0x000e660008000800 */
[----:B------:R-:W-:Y:S01]  /*61b0*/  IMAD.U32 R2, RZ, RZ, UR6 ;  /* 0x00000006ff027e24 */ /* 0x000fe2000f8e00ff */
[----:B------:R-:W-:Y:S05]  /*61c0*/  MOV R3, UR7 ;  /* 0x0000000700037c02 */ /* 0x000fea0008000f00 */
[----:B-----5:R2:W5:Y:S02]  /*61d0*/  @P3 LDG.E R49, desc[UR46][R2.64] ;  /* 0x0000002e02313981 */ /* 0x020564000c1e1900 */
[----:B-12---:R-:W-:Y:S02]  /*61e0*/  @!P3 IMAD.U32 R49, RZ, RZ, UR4 ;  /* 0x00000004ff31be24 */ /* 0x006fe4000f8e00ff */
.L_x_108:
[----:B------:R-:W-:Y:S05]  /*61f0*/  @!P4 BRA `(.L_x_109) ;  /* 0x000000000020c947 */ /* 0x000fea0003800000 */
[----:B------:R-:W-:Y:S04]  /*6200*/  ISETP.NE.U32.AND P3, PT, R96, RZ, PT ;  /* 0x000000ff6000720c */ /* 0x000fe80003f65070 */
[----:B------:R-:W-:Y:S11]  /*6210*/  ISETP.NE.AND.EX P3, PT, R97, RZ, PT, P3 ;  /* 0x000000ff6100720c */ /* 0x000ff60003f65330 */
[----:B------:R-:W-:Y:S02]  /*6220*/  @!UPT UIADD3 URZ, UPT, UPT, URZ, URZ, URZ ;  /* 0x000000fffffff290 */ /* 0x000fe4000fffe0ff */
[----:B------:R-:W1:Y:S01]  /*6230*/  @P3 LDC.64 R2, c[0x0][0x8a8] ;  /* 0x00022a00ff023b82 */ /* 0x000e620000000a00 */
[----:B------:R-:W-:Y:S04]  /*6240*/  @P3 IMAD R0, R98, UR36, RZ ;  /* 0x0000002462003c24 */ /* 0x000fe8000f8e02ff */
[----:B-1----:R-:W-:Y:S05]  /*6250*/  @P3 IMAD.WIDE R2, R0, 0x4, R2 ;  /* 0x0000000400023825 */ /* 0x002fea00078e0202 */
[----:B-----5:R1:W5:Y:S02]  /*6260*/  @P3 LDG.E R46, desc[UR46][R2.64] ;  /* 0x0000002e022e3981 */ /* 0x020364000c1e1900 */
[----:B-1----:R-:W2:Y:S02]  /*6270*/  @!P3 LDC R46, c[0x0][0x8a0] ;  /* 0x00022800ff2ebb82 */ /* 0x002ea40000000800 */
.L_x_109:
[----:B-----5:R-:W-:Y:S01]  /*6280*/  FSETP.NEU.AND P3, PT, R49, RZ, PT ;  /* 0x000000ff3100720b */ /* 0x020fe20003f6d000 */
[----:B------:R-:W-:Y:S01]  /*6290*/  IMAD.SHL.U32 R129, R108, 0x4, RZ ;  /* 0x000000046c817824 */ /* 0x000fe200078e00ff */
[----:B------:R-:W-:Y:S01]  /*62a0*/  SEL R5, RZ, 0xffffffff, P2 ;  /* 0xffffffffff057807 */ /* 0x000fe20001000000 */
[----:B------:R-:W-:Y:S01]  /*62b0*/  IMAD.SHL.U32 R59, R115, 0x10, RZ ;  /* 0x00000010733b7824 */ /* 0x000fe200078e00ff */
[----:B------:R-:W-:Y:S01]  /*62c0*/  @P1 LOP3.LUT P2, RZ, R103, 0xff, RZ, 0xc0, !PT ;  /* 0x000000ff67ff1812 */ /* 0x000fe2000784c0ff */
[----:B------:R-:W-:Y:S01]  /*62d0*/  VIADD R128, R129, UR48 ;  /* 0x0000003081807c36 */ /* 0x000fe20008000000 */
[----:B------:R-:W-:Y:S01]  /*62e0*/  @P1 SEL R0, RZ, 0xffffffff, P3 ;  /* 0xffffffffff001807 */ /* 0x000fe20001800000 */
[----:B------:R-:W-:Y:S01]  /*62f0*/  IMAD.MOV.U32 R63, RZ, RZ, -0x10 ;  /* 0xfffffff0ff3f7424 */ /* 0x000fe200078e00ff */
[----:B------:R-:W-:Y:S01]  /*6300*/  LEA R130, R44, UR48, 0x3 ;  /* 0x000000302c827c11 */ /* 0x000fe2000f8e18ff */
[----:B------:R-:W-:Y:S01]  /*6310*/  IMAD.SHL.U32 R61, R116, 0x10, RZ ;  /* 0x00000010743d7824 */ /* 0x000fe200078e00ff */
[----:B------:R-:W-:Y:S01]  /*6320*/  @P0 SEL R0, R5, R0, !P2 ;  /* 0x0000000005000207 */ /* 0x000fe20005000000 */
[----:B------:R-:W-:Y:S01]  /*6330*/  IMAD.IADD R124, R128, 0x1, R59 ;  /* 0x00000001807c7824 */ /* 0x000fe200078e023b */
[----:B------:R-:W-:Y:S01]  /*6340*/  SHF.L.U32 R3, R114, 0x1f, RZ ;  /* 0x0000001f72037819 */ /* 0x000fe200000006ff */
[----:B------:R-:W-:Y:S01]  /*6350*/  IMAD.IADD R127, R128, 0x1, R61 ;  /* 0x00000001807f7824 */ /* 0x000fe200078e023d */
[----:B------:R-:W-:Y:S01]  /*6360*/  @P1 LOP3.LUT R0, R0, 0x1, RZ, 0xc0, !PT ;  /* 0x0000000100001812 */ /* 0x000fe200078ec0ff */
[--C-:B------:R-:W-:Y:S01]  /*6370*/  IMAD.IADD R122, R61, 0x1, R124.reuse ;  /* 0x000000013d7a7824 */ /* 0x100fe200078e027c */
[----:B------:R-:W-:Y:S01]  /*6380*/  PLOP3.LUT P2, PT, PT, PT, UP1, 0x80, 0x8 ;  /* 0x000000000008781c */ /* 0x000fe20003f4f018 */
[----:B------:R-:W-:Y:S01]  /*6390*/  BSSY B1, `(.L_x_110) ;  /* 0x0000049000017945 */ /* 0x000fe20003800000 */
[----:B------:R-:W-:Y:S01]  /*63a0*/  ISETP.NE.U32.OR P4, PT, R0, 0x1, !P1 ;  /* 0x000000010000780c */ /* 0x000fe20004f85470 */
[----:B------:R-:W-:Y:S01]  /*63b0*/  IMAD.MOV.U32 R131, RZ, RZ, 0x1 ;  /* 0x00000001ff837424 */ /* 0x000fe200078e00ff */
[----:B------:R-:W-:Y:S01]  /*63c0*/  SEL R0, RZ, 0xffffffff, P3 ;  /* 0xffffffffff007807 */ /* 0x000fe20001800000 */
[----:B------:R-:W-:Y:S01]  /*63d0*/  IMAD R48, R44, 0x100, R47 ;  /* 0x000001002c307824 */ /* 0x000fe200078e022f */
[----:B------:R-:W-:Y:S01]  /*63e0*/  LOP3.LUT P3, R119, R103, 0xff, RZ, 0xc0, !PT ;  /* 0x000000ff67777812 */ /* 0x000fe2000786c0ff */
[----:B------:R-:W-:Y:S01]  /*63f0*/  IMAD.MOV.U32 R62, RZ, RZ, RZ ;  /* 0x000000ffff3e7224 */ /* 0x000fe200078e00ff */
[----:B------:R-:W-:Y:S02]  /*6400*/  P2R R126, PR, RZ, 0x10 ;  /* 0x00000010ff7e7803 */ /* 0x000fe40000000000 */
[----:B------:R-:W-:Y:S02]  /*6410*/  CS2R R78, SRZ ;  /* 0x00000000004e7805 */ /* 0x000fe4000001ff00 */
[----:B------:R-:W-:Y:S02]  /*6420*/  CS2R R76, SRZ ;  /* 0x00000000004c7805 */ /* 0x000fe4000001ff00 */
[----:B------:R-:W-:Y:S02]  /*6430*/  CS2R R74, SRZ ;  /* 0x00000000004a7805 */ /* 0x000fe4000001ff00 */
[----:B------:R-:W-:Y:S02]  /*6440*/  CS2R R72, SRZ ;  /* 0x0000000000487805 */ /* 0x000fe4000001ff00 */
[----:B------:R-:W-:Y:S02]  /*6450*/  @P2 SEL R0, R5, R0, !P3 ;  /* 0x0000000005002207 */ /* 0x000fe40005800000 */
[----:B------:R-:W-:Y:S02]  /*6460*/  CS2R R70, SRZ ;  /* 0x0000000000467805 */ /* 0x000fe4000001ff00 */
[----:B------:R-:W-:Y:S02]  /*6470*/  @P4 SHF.L.U32 R2, RZ, 0x1f, RZ ;  /* 0x0000001fff024819 */ /* 0x000fe400000006ff */
[----:B------:R-:W-:Y:S02]  /*6480*/  CS2R R68, SRZ ;  /* 0x0000000000447805 */ /* 0x000fe4000001ff00 */
[----:B------:R-:W-:Y:S02]  /*6490*/  LOP3.LUT R0, R0, 0x1, RZ, 0xc0, !PT ;  /* 0x0000000100007812 */ /* 0x000fe400078ec0ff */
[----:B------:R-:W-:Y:S01]  /*64a0*/  CS2R R66, SRZ ;  /* 0x0000000000427805 */ /* 0x000fe2000001ff00 */
[----:B------:R-:W1:Y:S01]  /*64b0*/  @P4 SYNCS.PHASECHK.TRANS64.TRYWAIT P1, [UR48+0x40], R2 ;  /* 0x00004002ff0045a7 */ /* 0x000e620008021130 */
[----:B------:R-:W-:Y:S02]  /*64c0*/  CS2R R64, SRZ ;  /* 0x0000000000407805 */ /* 0x000fe4000001ff00 */
[----:B------:R-:W-:Y:S02]  /*64d0*/  ISETP.NE.U32.AND P2, PT, R0, 0x1, PT ;  /* 0x000000010000780c */ /* 0x000fe40003f45070 */
[----:B------:R-:W-:Y:S02]  /*64e0*/  CS2R R82, SRZ ;  /* 0x0000000000527805 */ /* 0x000fe4000001ff00 */
[----:B------:R-:W-:Y:S02]  /*64f0*/  CS2R R80, SRZ ;  /* 0x0000000000507805 */ /* 0x000fe4000001ff00 */
[----:B------:R-:W-:Y:S02]  /*6500*/  CS2R R86, SRZ ;  /* 0x0000000000567805 */ /* 0x000fe4000001ff00 */
[----:B------:R-:W-:Y:S02]  /*6510*/  P2R R132, PR, RZ, 0x4 ;  /* 0x00000004ff847803 */ /* 0x000fe40000000000 */
[----:B------:R-:W-:Y:S02]  /*6520*/  CS2R R84, SRZ ;  /* 0x0000000000547805 */ /* 0x000fe4000001ff00 */
[----:B------:R-:W-:Y:S02]  /*6530*/  ISETP.NE.U32.AND P2, PT, R109, 0x1, PT ;  /* 0x000000016d00780c */ /* 0x000fe40003f45070 */
[----:B------:R-:W-:Y:S02]  /*6540*/  CS2R R90, SRZ ;  /* 0x00000000005a7805 */ /* 0x000fe4000001ff00 */
[----:B------:R-:W-:Y:S02]  /*6550*/  CS2R R88, SRZ ;  /* 0x0000000000587805 */ /* 0x000fe4000001ff00 */
[----:B------:R-:W-:Y:S02]  /*6560*/  CS2R R94, SRZ ;  /* 0x00000000005e7805 */ /* 0x000fe4000001ff00 */
[----:B------:R-:W-:Y:S02]  /*6570*/  SEL R63, R63, 0x10, !P2 ;  /* 0x000000103f3f7807 */ /* 0x000fe40005000000 */
[----:B------:R-:W-:Y:S01]  /*6580*/  CS2R R92, SRZ ;  /* 0x00000000005c7805 */ /* 0x000fe2000001ff00 */
[----:B------:R3:W4:Y:S02]  /*6590*/  SYNCS.PHASECHK.TRANS64.TRYWAIT P0, [R130+URZ+0xb0], R3 ;  /* 0x0000b003820075a7 */ /* 0x00072400080011ff */
[----:B------:R-:W-:Y:S02]  /*65a0*/  IMAD.IADD R128, R128, 0x1, R63 ;  /* 0x0000000180807824 */ /* 0x000fe400078e023f */
[C---:B------:R-:W-:Y:S02]  /*65b0*/  IMAD.IADD R125, R63.reuse, 0x1, R127 ;  /* 0x000000013f7d7824 */ /* 0x040fe400078e027f */
[C---:B------:R-:W-:Y:S02]  /*65c0*/  IMAD.IADD R123, R63.reuse, 0x1, R124 ;  /* 0x000000013f7b7824 */ /* 0x040fe400078e027c */
[----:B------:R-:W-:Y:S01]  /*65d0*/  IMAD.IADD R121, R63, 0x1, R122 ;  /* 0x000000013f797824 */ /* 0x000fe200078e027a */
[----:B-1----:R-:W-:Y:S01]  /*65e0*/  @P4 SEL R131, RZ, 0x1, !P1 ;  /* 0x00000001ff834807 */ /* 0x002fe20004800000 */
[----:B---3--:R-:W-:Y:S06]  /*65f0*/  @!P4 BRA `(.L_x_111) ;  /* 0x000000000088c947 */ /* 0x008fec0003800000 */
[----:B------:R-:W-:Y:S01]  /*6600*/  IMAD.MOV.U32 R79, RZ, RZ, RZ ;  /* 0x000000ffff4f7224 */ /* 0x000fe200078e00ff */
[----:B------:R-:W-:Y:S01]  /*6610*/  ISETP.NE.AND P1, PT, R131, RZ, PT ;  /* 0x000000ff8300720c */ /* 0x000fe20003f25270 */
[----:B------:R-:W-:Y:S01]  /*6620*/  BSSY B0, `(.L_x_112) ;  /* 0x0000014000007945 */ /* 0x000fe20003800000 */
[----:B------:R-:W-:Y:S02]  /*6630*/  CS2R R94, SRZ ;  /* 0x00000000005e7805 */ /* 0x000fe4000001ff00 */
        /* <DEDUP_REMOVED lines=13> */
[----:B------:R-:W-:Y:S01]  /*6710*/  CS2R R76, SRZ ;  /* 0x00000000004c7805 */ /* 0x000fe2000001ff00 */
[----:B------:R-:W-:Y:S06]  /*6720*/  @P1 BRA `(.L_x_113) ;  /* 0x00000000000c1947 */ /* 0x000fec0003800000 */
[----:B------:R-:W-:Y:S04]  /*6730*/  SHF.L.U32 R5, RZ, 0x1f, RZ ;  /* 0x0000001fff057819 */ /* 0x000fe800000006ff */
[----:B------:R-:W1:Y:S02]  /*6740*/  SYNCS.PHASECHK.TRANS64.TRYWAIT P1, [UR48+0x40], R5 ;  /* 0x00004005ff0075a7 */ /* 0x000e640008021130 */
[----:B-1----:R-:W-:Y:S05]  /*6750*/  @!P1 BRA `(.L_x_114) ;  /* 0x0000008000009947 */ /* 0x002fea0003800000 */
.L_x_113:
[----:B------:R-:W-:Y:S05]  /*6760*/  BSYNC B0 ;  /* 0x0000000000007941 */ /* 0x000fea0003800000 */
.L_x_112:
[----:B------:R-:W-:Y:S01]  /*6770*/  ISETP.NE.AND P1, PT, R132, RZ, PT ;  /* 0x000000ff8400720c */ /* 0x000fe20003f25270 */
[----:B------:R-:W-:Y:S11]  /*6780*/  HFMA2 R62, -RZ, RZ, 0, 5.9604644775390625e-08 ;  /* 0x00000001ff3e7431 */ /* 0x000ff600000001ff */
[----:B------:R-:W-:Y:S01]  /*6790*/  @!UPT UIADD3 URZ, UPT, UPT, URZ, URZ, URZ ;  /* 0x000000fffffff290 */ /* 0x000fe2000fffe0ff */
[----:B------:R3:W1:Y:S04]  /*67a0*/  @P1 LDS.128 R92, [R129+UR48+0x400] ;  /* 0x00040030815c1984 */ /* 0x0006680008000c00 */
[----:B------:R3:W1:Y:S04]  /*67b0*/  @P1 LDS.128 R88, [R128+0x400] ;  /* 0x0004000080581984 */ /* 0x0006680000000c00 */
[----:B------:R3:W1:Y:S04]  /*67c0*/  @P1 LDS.128 R84, [R127+0x400] ;  /* 0x000400007f541984 */ /* 0x0006680000000c00 */
[----:B------:R3:W1:Y:S04]  /*67d0*/  @P1 LDS.128 R80, [R125+0x400] ;  /* 0x000400007d501984 */ /* 0x0006680000000c00 */
[----:B------:R3:W1:Y:S04]  /*67e0*/  @P1 LDS.128 R64, [R124+0x400] ;  /* 0x000400007c401984 */ /* 0x0006680000000c00 */
[----:B------:R3:W1:Y:S04]  /*67f0*/  @P1 LDS.128 R68, [R123+0x400] ;  /* 0x000400007b441984 */ /* 0x0006680000000c00 */
[----:B------:R3:W1:Y:S04]  /*6800*/  @P1 LDS.128 R72, [R122+0x400] ;  /* 0x000400007a481984 */ /* 0x0006680000000c00 */
[----:B------:R3:W1:Y:S02]  /*6810*/  @P1 LDS.128 R76, [R121+0x400] ;  /* 0x00040000794c1984 */ /* 0x0006640000000c00 */
.L_x_111:
[----:B------:R-:W-:Y:S05]  /*6820*/  BSYNC B1 ;  /* 0x0000000000017941 */ /* 0x000fea0003800000 */
.L_x_110:
[----:B-1----:R-:W-:Y:S04]  /*6830*/  SHF.R.U32.HI R5, RZ, 0x15, R48 ;  /* 0x00000015ff057819 */ /* 0x002fe80000011630 */
[----:B------:R-:W-:Y:S01]  /*6840*/  LOP3.LUT P1, RZ, R5, 0x3, R110, 0x48, !PT ;  /* 0x0000000305ff7812 */ /* 0x000fe2000782486e */
[----:B------:R-:W-:Y:S01]  /*6850*/  @!UPT UIADD3 URZ, UPT, UPT, URZ, URZ, URZ ;  /* 0x000000fffffff290 */ /* 0x000fe2000fffe0ff */
[----:B----4-:R-:W-:Y:S11]  /*6860*/  @P0 BRA `(.L_x_115) ;  /* 0x0000000000080947 */ /* 0x010ff60003800000 */
[----:B------:R-:W1:Y:S02]  /*6870*/  SYNCS.PHASECHK.TRANS64.TRYWAIT P0, [R130+URZ+0xb0], R3 ;  /* 0x0000b003820075a7 */ /* 0x000e6400080011ff */
[----:B-1----:R-:W-:Y:S05]  /*6880*/  @!P0 BRA `(.L_x_116) ;  /* 0x0000007c00cc8947 */ /* 0x002fea0003800000 */
.L_x_115:
[----:B------:R-:W-:Y:S05]  /*6890*/  @!P1 BRA `(.L_x_117) ;  /* 0x0000000000409947 */ /* 0x000fea0003800000 */
[----:B------:R-:W4:Y:S01]  /*68a0*/  LDCU.64 UR8, c[0x4][0x70] ;  /* 0x01000e00ff0877ac */ /* 0x000f220008000a00 */
[----:B-1----:R-:W-:Y:S01]  /*68b0*/  MOV R3, 0x0 ;  /* 0x0000000000037802 */ /* 0x002fe20000000f00 */
[----:B------:R-:W-:Y:S02]  /*68c0*/  HFMA2 R12, -RZ, RZ, 0, 5.9604644775390625e-08 ;  /* 0x00000001ff0c7431 */ /* 0x000fe400000001ff */
[----:B------:R-:W-:Y:S02]  /*68d0*/  IMAD.MOV.U32 R8, RZ, RZ, 0x192 ;  /* 0x00000192ff087424 */ /* 0x000fe400078e00ff */
[----:B------:R-:W-:Y:S01]  /*68e0*/  IMAD.MOV.U32 R13, RZ, RZ, RZ ;  /* 0x000000ffff0d7224 */ /* 0x000fe200078e00ff */
[----:B------:R-:W1:Y:S01]  /*68f0*/  LDCU.64 UR6, c[0x4][0x78] ;  /* 0x01000f00ff0677ac */ /* 0x000e620008000a00 */
[----:B------:R-:W2:Y:S01]  /*6900*/  LDC.64 R2, c[0x4][R3] ;  /* 0x0100000003027b82 */ /* 0x000ea20000000a00 */
[----:B------:R-:W5:Y:S01]  /*6910*/  LDCU.64 UR4, c[0x4][0x10] ;  /* 0x01000200ff0477ac */ /* 0x000f620008000a00 */
[----:B----4-:R-:W-:Y:S01]  /*6920*/  MOV R5, UR9 ;  /* 0x0000000900057c02 */ /* 0x010fe20008000f00 */
[----:B------:R-:W-:Y:S01]  /*6930*/  IMAD.U32 R4, RZ, RZ, UR8 ;  /* 0x00000008ff047e24 */ /* 0x000fe2000f8e00ff */
[----:B-1----:R-:W-:Y:S01]  /*6940*/  MOV R7, UR7 ;  /* 0x0000000700077c02 */ /* 0x002fe20008000f00 */
[----:B------:R-:W-:Y:S01]  /*6950*/  IMAD.U32 R6, RZ, RZ, UR6 ;  /* 0x00000006ff067e24 */ /* 0x000fe2000f8e00ff */
[----:B-----5:R-:W-:Y:S01]  /*6960*/  MOV R11, UR5 ;  /* 0x00000005000b7c02 */ /* 0x020fe20008000f00 */
[----:B------:R-:W-:Y:S02]  /*6970*/  IMAD.U32 R10, RZ, RZ, UR4 ;  /* 0x00000004ff0a7e24 */ /* 0x000fe4000f8e00ff */
[----:B------:R-:W-:Y:S07]  /*6980*/  LEPC R20, `(.L_x_117) ;  /* 0x000000001014794e */ /* 0x000fee0000000000 */
[----:B--23--:R-:W-:Y:S05]  /*6990*/  CALL.ABS.NOINC R2 ;  /* 0x0000000002007343 */ /* 0x00cfea0003c00000 */
.L_x_117:
[----:B------:R-:W-:Y:S01]  /*69a0*/  LOP3.LUT R50, R92, 0xffffe000, RZ, 0xc0, !PT ;  /* 0xffffe0005c327812 */ /* 0x000fe200078ec0ff */
[----:B------:R-:W-:Y:S05]  /*69b0*/  WARPSYNC.ALL ;  /* 0x0000000000007948 */ /* 0x000fea0003800000 */
[----:B------:R-:W-:Y:S01]  /*69c0*/  R2UR UR4, R48 ;  /* 0x00000000300472ca */ /* 0x000fe200000e0000 */
[----:B------:R-:W-:Y:S01]  /*69d0*/  BSSY.RECONVERGENT B0, `(.L_x_118) ;  /* 0x000009c000007945 */ /* 0x000fe20003800200 */
[----:B------:R-:W-:Y:S02]  /*69e0*/  LOP3.LUT R51, R93, 0xffffe000, RZ, 0xc0, !PT ;  /* 0xffffe0005d337812 */ /* 0x000fe400078ec0ff */
[----:B------:R-:W-:Y:S02]  /*69f0*/  LOP3.LUT R56, R94, 0xffffe000, RZ, 0xc0, !PT ;  /* 0xffffe0005e387812 */ /* 0x000fe400078ec0ff */
[----:B------:R-:W-:Y:S02]  /*6a00*/  LOP3.LUT R58, R95, 0xffffe000, RZ, 0xc0, !PT ;  /* 0xffffe0005f3a7812 */ /* 0x000fe400078ec0ff */
[----:B------:R-:W-:Y:S02]  /*6a10*/  LOP3.LUT R57, R64, 0xffffe000, RZ, 0xc0, !PT ;  /* 0xffffe00040397812 */ /* 0x000fe400078ec0ff */
[----:B------:R-:W-:Y:S03]  /*6a20*/  ISETP.NE.AND P0, PT, R117, RZ, PT ;  /* 0x000000ff7500720c */ /* 0x000fe60003f05270 */
[----:B------:R-:W2:Y:S02]  /*6a30*/  LDTM.x32 R4, tmem[UR4] ;  /* 0x00000004000479ee */ /* 0x000ea400082c0000 */
[C---:B--2---:R-:W-:Y:S01]  /*6a40*/  FMUL R0, R46.reuse, R4 ;  /* 0x000000042e007220 */ /* 0x044fe20000400000 */
[C---:B------:R-:W-:Y:S01]  /*6a50*/  FMUL R2, R46.reuse, R5 ;  /* 0x000000052e027220 */ /* 0x040fe20000400000 */
[C---:B-1----:R-:W-:Y:S01]  /*6a60*/  FMUL R3, R46.reuse, R6 ;  /* 0x000000062e037220 */ /* 0x042fe20000400000 */
[----:B------:R-:W-:Y:S01]  /*6a70*/  FMUL R7, R46, R7 ;  /* 0x000000072e077220 */ /* 0x000fe20000400000 */
[C---:B------:R-:W-:Y:S01]  /*6a80*/  FFMA R52, R49.reuse, R50, R0 ;  /* 0x0000003231347223 */ /* 0x040fe20000000000 */
[----:B------:R-:W-:Y:S01]  /*6a90*/  LOP3.LUT R50, R88, 0xffffe000, RZ, 0xc0, !PT ;  /* 0xffffe00058327812 */ /* 0x000fe200078ec0ff */
[C---:B------:R-:W-:Y:S01]  /*6aa0*/  FFMA R53, R49.reuse, R51, R2 ;  /* 0x0000003331357223 */ /* 0x040fe20000000002 */
[----:B------:R-:W-:Y:S01]  /*6ab0*/  LOP3.LUT R51, R90, 0xffffe000, RZ, 0xc0, !PT ;  /* 0xffffe0005a337812 */ /* 0x000fe200078ec0ff */
[----:B------:R-:W-:Y:S01]  /*6ac0*/  FFMA R54, R49, R56, R3 ;  /* 0x0000003831367223 */ /* 0x000fe20000000003 */
[----:B------:R-:W-:Y:S01]  /*6ad0*/  LOP3.LUT R56, R89, 0xffffe000, RZ, 0xc0, !PT ;  /* 0xffffe00059387812 */ /* 0x000fe200078ec0ff */
[----:B------:R-:W-:Y:S01]  /*6ae0*/  FFMA R55, R49, R58, R7 ;  /* 0x0000003a31377223 */ /* 0x000fe20000000007 */
[----:B------:R-:W-:Y:S01]  /*6af0*/  LOP3.LUT R58, R91, 0xffffe000, RZ, 0xc0, !PT ;  /* 0xffffe0005b3a7812 */ /* 0x000fe200078ec0ff */
[C---:B------:R-:W-:Y:S01]  /*6b00*/  FMUL R4, R46.reuse, R8 ;  /* 0x000000082e047220 */ /* 0x040fe20000400000 */
[----:B------:R-:W-:Y:S01]  /*6b10*/  F2FP.TF32.F32.PACK_B R52, R52 ;  /* 0x00000034ff34723e */ /* 0x000fe200024050ff */
[C---:B------:R-:W-:Y:S01]  /*6b20*/  FMUL R5, R46.reuse, R9 ;  /* 0x000000092e057220 */ /* 0x040fe20000400000 */
[----:B------:R-:W-:Y:S01]  /*6b30*/  F2FP.TF32.F32.PACK_B R53, R53 ;  /* 0x00000035ff35723e */ /* 0x000fe200024050ff */
[C---:B------:R-:W-:Y:S01]  /*6b40*/  FMUL R6, R46.reuse, R10 ;  /* 0x0000000a2e067220 */ /* 0x040fe20000400000 */
[----:B------:R-:W-:Y:S01]  /*6b50*/  F2FP.TF32.F32.PACK_B R54, R54 ;  /* 0x00000036ff36723e */ /* 0x000fe200024050ff */
[C---:B------:R-:W-:Y:S01]  /*6b60*/  FFMA R4, R49.reuse, R50, R4 ;  /* 0x0000003231047223 */ /* 0x040fe20000000004 */
[----:B------:R-:W-:Y:S01]  /*6b70*/  F2FP.TF32.F32.PACK_B R55, R55 ;  /* 0x00000037ff37723e */ /* 0x000fe200024050ff */
[----:B------:R-:W-:Y:S01]  /*6b80*/  FMUL R11, R46, R11 ;  /* 0x0000000b2e0b7220 */ /* 0x000fe20000400000 */
[----:B------:R-:W-:Y:S01]  /*6b90*/  LOP3.LUT R50, R84, 0xffffe000, RZ, 0xc0, !PT ;  /* 0xffffe00054327812 */ /* 0x000fe200078ec0ff */
[----:B------:R-:W-:Y:S01]  /*6ba0*/  FFMA R5, R49, R56, R5 ;  /* 0x0000003831057223 */ /* 0x000fe20000000005 */
[----:B------:R-:W-:Y:S01]  /*6bb0*/  LOP3.LUT R56, R85, 0xffffe000, RZ, 0xc0, !PT ;  /* 0xffffe00055387812 */ /* 0x000fe200078ec0ff */
[----:B------:R-:W-:Y:S01]  /*6bc0*/  FMUL R8, R46, R12 ;  /* 0x0000000c2e087220 */ /* 0x000fe20000400000 */
[----:B------:R-:W-:Y:S01]  /*6bd0*/  F2FP.TF32.F32.PACK_B R4, R4 ;  /* 0x00000004ff04723e */ /* 0x000fe200024050ff */
[C---:B------:R-:W-:Y:S01]  /*6be0*/  FFMA R6, R49.reuse, R51, R6 ;  /* 0x0000003331067223 */ /* 0x040fe20000000006 */
[----:B------:R-:W-:Y:S01]  /*6bf0*/  LOP3.LUT R51, R86, 0xffffe000, RZ, 0xc0, !PT ;  /* 0xffffe00056337812 */ /* 0x000fe200078ec0ff */
[----:B------:R-:W-:Y:S01]  /*6c00*/  FFMA R7, R49, R58, R11 ;  /* 0x0000003a31077223 */ /* 0x000fe2000000000b */
[----:B------:R-:W-:Y:S01]  /*6c10*/  LOP3.LUT R58, R87, 0xffffe000, RZ, 0xc0, !PT ;  /* 0xffffe000573a7812 */ /* 0x000fe200078ec0ff */
[----:B------:R-:W-:Y:S01]  /*6c20*/  FMUL R9, R46, R13 ;  /* 0x0000000d2e097220 */ /* 0x000fe20000400000 */
[----:B------:R-:W-:Y:S01]  /*6c30*/  F2FP.TF32.F32.PACK_B R5, R5 ;  /* 0x00000005ff05723e */ /* 0x000fe200024050ff */
[----:B------:R1:W-:Y:S01]  /*6c40*/  STS.128 [R129+UR48+0x400], R52 ;  /* 0x0004003481007988 */ /* 0x0003e20008000c30 */
[----:B------:R-:W-:Y:S01]  /*6c50*/  F2FP.TF32.F32.PACK_B R6, R6 ;  /* 0x00000006ff06723e */ /* 0x000fe200024050ff */
[C---:B------:R-:W-:Y:S01]  /*6c60*/  FFMA R8, R49.reuse, R50, R8 ;  /* 0x0000003231087223 */ /* 0x040fe20000000008 */
[----:B------:R-:W-:Y:S01]  /*6c70*/  LOP3.LUT R50, R80, 0xffffe000, RZ, 0xc0, !PT ;  /* 0xffffe00050327812 */ /* 0x000fe200078ec0ff */
[C---:B------:R-:W-:Y:S01]  /*6c80*/  FMUL R10, R46.reuse, R14 ;  /* 0x0000000e2e0a7220 */ /* 0x040fe20000400000 */
[----:B------:R-:W-:Y:S01]  /*6c90*/  F2FP.TF32.F32.PACK_B R7, R7 ;  /* 0x00000007ff07723e */ /* 0x000fe200024050ff */
[C---:B------:R-:W-:Y:S01]  /*6ca0*/  FMUL R15, R46.reuse, R15 ;  /* 0x0000000f2e0f7220 */ /* 0x040fe20000400000 */
[----:B------:R-:W-:Y:S01]  /*6cb0*/  F2FP.TF32.F32.PACK_B R8, R8 ;  /* 0x00000008ff08723e */ /* 0x000fe200024050ff */
[----:B------:R-:W-:Y:S01]  /*6cc0*/  FMUL R12, R46, R16 ;  /* 0x000000102e0c7220 */ /* 0x000fe20000400000 */
[----:B------:R-:W-:Y:S01]  /*6cd0*/  FFMA R9, R49, R56, R9 ;  /* 0x0000003831097223 */ /* 0x000fe20000000009 */
[----:B------:R-:W-:Y:S01]  /*6ce0*/  LOP3.LUT R56, R83, 0xffffe000, RZ, 0xc0, !PT ;  /* 0xffffe00053387812 */ /* 0x000fe200078ec0ff */
[C---:B------:R-:W-:Y:S01]  /*6cf0*/  FFMA R10, R49.reuse, R51, R10 ;  /* 0x00000033310a7223 */ /* 0x040fe2000000000a */
[----:B------:R-:W-:Y:S01]  /*6d00*/  LOP3.LUT R51, R82, 0xffffe000, RZ, 0xc0, !PT ;  /* 0xffffe00052337812 */ /* 0x000fe200078ec0ff */
[C---:B------:R-:W-:Y:S01]  /*6d10*/  FFMA R11, R49.reuse, R58, R15 ;  /* 0x0000003a310b7223 */ /* 0x040fe2000000000f */
[----:B------:R-:W-:Y:S01]  /*6d20*/  F2FP.TF32.F32.PACK_B R9, R9 ;  /* 0x00000009ff09723e */ /* 0x000fe200024050ff */
[----:B------:R-:W-:Y:S01]  /*6d30*/  FFMA R12, R49, R50, R12 ;  /* 0x00000032310c7223 */ /* 0x000fe2000000000c */
[----:B------:R-:W-:Y:S01]  /*6d40*/  LOP3.LUT R50, R81, 0xffffe000, RZ, 0xc0, !PT ;  /* 0xffffe00051327812 */ /* 0x000fe200078ec0ff */
[----:B------:R1:W-:Y:S01]  /*6d50*/  STS.128 [R128+0x400], R4 ;  /* 0x0004000480007388 */ /* 0x0003e20000000c00 */
[----:B------:R-:W-:Y:S01]  /*6d60*/  F2FP.TF32.F32.PACK_B R10, R10 ;  /* 0x0000000aff0a723e */ /* 0x000fe200024050ff */
        /* <DEDUP_REMOVED lines=9> */
[C---:B------:R-:W-:Y:S01]  /*6e00*/  FMUL R16, R46.reuse, R20 ;  /* 0x000000142e107220 */ /* 0x040fe20000400000 */
[----:B------:R-:W-:Y:S01]  /*6e10*/  F2FP.TF32.F32.PACK_B R13, R13 ;  /* 0x0000000dff0d723e */ /* 0x000fe200024050ff */
[----:B------:R-:W-:Y:S01]  /*6e20*/  FFMA R15, R49, R56, R19 ;  /* 0x00000038310f7223 */ /* 0x000fe20000000013 */
[----:B------:R-:W-:Y:S01]  /*6e30*/  LOP3.LUT R56, R67, 0xffffe000, RZ, 0xc0, !PT ;  /* 0xffffe00043387812 */ /* 0x000fe200078ec0ff */
[----:B------:R1:W-:Y:S01]  /*6e40*/  STS.128 [R127+0x400], R8 ;  /* 0x000400087f007388 */ /* 0x0003e20000000c00 */
[----:B------:R-:W-:Y:S01]  /*6e50*/  F2FP.TF32.F32.PACK_B R14, R14 ;  /* 0x0000000eff0e723e */ /* 0x000fe200024050ff */
[----:B------:R-:W-:Y:S01]  /*6e60*/  FMUL R17, R46, R21 ;  /* 0x000000152e117220 */ /* 0x000fe20000400000 */
[----:B------:R-:W-:Y:S01]  /*6e70*/  F2FP.TF32.F32.PACK_B R15, R15 ;  /* 0x0000000fff0f723e */ /* 0x000fe200024050ff */
[C---:B------:R-:W-:Y:S01]  /*6e80*/  FFMA R16, R49.reuse, R57, R16 ;  /* 0x0000003931107223 */ /* 0x040fe20000000010 */
[----:B------:R-:W-:Y:S01]  /*6e90*/  LOP3.LUT R57, R68, 0xffffe000, RZ, 0xc0, !PT ;  /* 0xffffe00044397812 */ /* 0x000fe200078ec0ff */
[C---:B------:R-:W-:Y:S01]  /*6ea0*/  FMUL R18, R46.reuse, R22 ;  /* 0x000000162e127220 */ /* 0x040fe20000400000 */
[----:B------:R-:W-:Y:S01]  /*6eb0*/  FFMA R17, R49, R50, R17 ;  /* 0x0000003231117223 */ /* 0x000fe20000000011 */
[----:B------:R-:W-:Y:S01]  /*6ec0*/  LOP3.LUT R50, R69, 0xffffe000, RZ, 0xc0, !PT ;  /* 0xffffe00045327812 */ /* 0x000fe200078ec0ff */
[----:B------:R1:W-:Y:S01]  /*6ed0*/  STS.128 [R125+0x400], R12 ;  /* 0x0004000c7d007388 */ /* 0x0003e20000000c00 */
[----:B------:R-:W-:Y:S01]  /*6ee0*/  F2FP.TF32.F32.PACK_B R16, R16 ;  /* 0x00000010ff10723e */ /* 0x000fe200024050ff */
[C---:B------:R-:W-:Y:S01]  /*6ef0*/  FMUL R23, R46.reuse, R23 ;  /* 0x000000172e177220 */ /* 0x040fe20000400000 */
[----:B------:R-:W-:Y:S01]  /*6f00*/  F2FP.TF32.F32.PACK_B R17, R17 ;  /* 0x00000011ff11723e */ /* 0x000fe200024050ff */
[C---:B------:R-:W-:Y:S01]  /*6f10*/  FMUL R20, R46.reuse, R24 ;  /* 0x000000182e147220 */ /* 0x040fe20000400000 */
[----:B------:R-:W-:Y:S01]  /*6f20*/  FMUL R21, R46, R25 ;  /* 0x000000192e157220 */ /* 0x000fe20000400000 */
[C---:B------:R-:W-:Y:S01]  /*6f30*/  FFMA R18, R49.reuse, R51, R18 ;  /* 0x0000003331127223 */ /* 0x040fe20000000012 */
[----:B------:R-:W-:Y:S01]  /*6f40*/  LOP3.LUT R51, R70, 0xffffe000, RZ, 0xc0, !PT ;  /* 0xffffe00046337812 */ /* 0x000fe200078ec0ff */
[----:B------:R-:W-:Y:S01]  /*6f50*/  FFMA R19, R49, R56, R23 ;  /* 0x0000003831137223 */ /* 0x000fe20000000017 */
[----:B------:R-:W-:Y:S01]  /*6f60*/  LOP3.LUT R56, R73, 0xffffe000, RZ, 0xc0, !PT ;  /* 0xffffe00049387812 */ /* 0x000fe200078ec0ff */
[C---:B------:R-:W-:Y:S01]  /*6f70*/  FFMA R20, R49.reuse, R57, R20 ;  /* 0x0000003931147223 */ /* 0x040fe20000000014 */
[----:B------:R-:W-:Y:S01]  /*6f80*/  FFMA R21, R49, R50, R21 ;  /* 0x0000003231157223 */ /* 0x000fe20000000015 */
[C---:B------:R-:W-:Y:S01]  /*6f90*/  FMUL R22, R46.reuse, R26 ;  /* 0x0000001a2e167220 */ /* 0x040fe20000400000 */
[----:B------:R-:W-:Y:S01]  /*6fa0*/  LOP3.LUT R50, R71, 0xffffe000, RZ, 0xc0, !PT ;  /* 0xffffe00047327812 */ /* 0x000fe200078ec0ff */
[----:B------:R-:W-:Y:S01]  /*6fb0*/  FMUL R27, R46, R27 ;  /* 0x0000001b2e1b7220 */ /* 0x000fe20000400000 */
[----:B------:R-:W-:Y:S01]  /*6fc0*/  F2FP.TF32.F32.PACK_B R18, R18 ;  /* 0x00000012ff12723e */ /* 0x000fe200024050ff */
[C---:B------:R-:W-:Y:S01]  /*6fd0*/  FFMA R22, R49.reuse, R51, R22 ;  /* 0x0000003331167223 */ /* 0x040fe20000000016 */
[----:B------:R-:W-:Y:S01]  /*6fe0*/  F2FP.TF32.F32.PACK_B R19, R19 ;  /* 0x00000013ff13723e */ /* 0x000fe200024050ff */
[----:B------:R-:W-:Y:S01]  /*6ff0*/  FFMA R23, R49, R50, R27 ;  /* 0x0000003231177223 */ /* 0x000fe2000000001b */
[----:B------:R-:W-:Y:S01]  /*7000*/  LOP3.LUT R57, R72, 0xffffe000, RZ, 0xc0, !PT ;  /* 0xffffe00048397812 */ /* 0x000fe200078ec0ff */
[C---:B------:R-:W-:Y:S01]  /*7010*/  FMUL R24, R46.reuse, R28 ;  /* 0x0000001c2e187220 */ /* 0x040fe20000400000 */
[----:B------:R-:W-:Y:S01]  /*7020*/  F2FP.TF32.F32.PACK_B R20, R20 ;  /* 0x00000014ff14723e */ /* 0x000fe200024050ff */
[----:B------:R1:W-:Y:S01]  /*7030*/  STS.128 [R124+0x400], R16 ;  /* 0x000400107c007388 */ /* 0x0003e20000000c00 */
[----:B------:R-:W-:Y:S01]  /*7040*/  FMUL R25, R46, R29 ;  /* 0x0000001d2e197220 */ /* 0x000fe20000400000 */
[----:B------:R-:W-:Y:S01]  /*7050*/  LOP3.LUT R51, R74, 0xffffe000, RZ, 0xc0, !PT ;  /* 0xffffe0004a337812 */ /* 0x000fe200078ec0ff */
[C---:B------:R-:W-:Y:S01]  /*7060*/  FMUL R26, R46.reuse, R30 ;  /* 0x0000001e2e1a7220 */ /* 0x040fe20000400000 */
[----:B------:R-:W-:Y:S01]  /*7070*/  LOP3.LUT R50, R75, 0xffffe000, RZ, 0xc0, !PT ;  /* 0xffffe0004b327812 */ /* 0x000fe200078ec0ff */
[----:B------:R-:W-:Y:S01]  /*7080*/  FMUL R31, R46, R31 ;  /* 0x0000001f2e1f7220 */ /* 0x000fe20000400000 */
[----:B------:R-:W-:Y:S01]  /*7090*/  F2FP.TF32.F32.PACK_B R21, R21 ;  /* 0x00000015ff15723e */ /* 0x000fe200024050ff */
[C---:B------:R-:W-:Y:S01]  /*70a0*/  FFMA R24, R49.reuse, R57, R24 ;  /* 0x0000003931187223 */ /* 0x040fe20000000018 */
[----:B------:R-:W-:Y:S01]  /*70b0*/  F2FP.TF32.F32.PACK_B R22, R22 ;  /* 0x00000016ff16723e */ /* 0x000fe200024050ff */
[C---:B------:R-:W-:Y:S01]  /*70c0*/  FFMA R25, R49.reuse, R56, R25 ;  /* 0x0000003831197223 */ /* 0x040fe20000000019 */
[----:B------:R-:W-:Y:S01]  /*70d0*/  F2FP.TF32.F32.PACK_B R23, R23 ;  /* 0x00000017ff17723e */ /* 0x000fe200024050ff */
[C---:B------:R-:W-:Y:S01]  /*70e0*/  FFMA R26, R49.reuse, R51, R26 ;  /* 0x00000033311a7223 */ /* 0x040fe2000000001a */
[----:B------:R-:W-:Y:S01]  /*70f0*/  FFMA R27, R49, R50, R31 ;  /* 0x00000032311b7223 */ /* 0x000fe2000000001f */
[----:B------:R-:W-:Y:S01]  /*7100*/  LOP3.LUT R51, R76, 0xffffe000, RZ, 0xc0, !PT ;  /* 0xffffe0004c337812 */ /* 0x000fe200078ec0ff */
[C---:B------:R-:W-:Y:S01]  /*7110*/  FMUL R28, R46.reuse, R32 ;  /* 0x000000202e1c7220 */ /* 0x040fe20000400000 */
[----:B------:R1:W-:Y:S01]  /*7120*/  STS.128 [R123+0x400], R20 ;  /* 0x000400147b007388 */ /* 0x0003e20000000c00 */
[----:B------:R-:W-:Y:S01]  /*7130*/  LOP3.LUT R56, R77, 0xffffe000, RZ, 0xc0, !PT ;  /* 0xffffe0004d387812 */ /* 0x000fe200078ec0ff */
        /* <DEDUP_REMOVED lines=11> */
[----:B------:R-:W-:Y:S01]  /*71f0*/  F2FP.TF32.F32.PACK_B R27, R27 ;  /* 0x0000001bff1b723e */ /* 0x000fe200024050ff */
[----:B------:R-:W-:Y:S01]  /*7200*/  FFMA R31, R49, R50, R35 ;  /* 0x00000032311f7223 */ /* 0x000fe20000000023 */
[----:B------:R-:W-:Y:S02]  /*7210*/  F2FP.TF32.F32.PACK_B R28, R28 ;  /* 0x0000001cff1c723e */ /* 0x000fe400024050ff */
[----:B------:R-:W-:Y:S01]  /*7220*/  F2FP.TF32.F32.PACK_B R29, R29 ;  /* 0x0000001dff1d723e */ /* 0x000fe200024050ff */
[----:B------:R1:W-:Y:S01]  /*7230*/  STS.128 [R122+0x400], R24 ;  /* 0x000400187a007388 */ /* 0x0003e20000000c00 */
[----:B------:R-:W-:Y:S02]  /*7240*/  F2FP.TF32.F32.PACK_B R30, R30 ;  /* 0x0000001eff1e723e */ /* 0x000fe400024050ff */
[----:B------:R-:W-:Y:S05]  /*7250*/  F2FP.TF32.F32.PACK_B R31, R31 ;  /* 0x0000001fff1f723e */ /* 0x000fea00024050ff */
[----:B------:R1:W-:Y:S01]  /*7260*/  STS.128 [R121+0x400], R28 ;  /* 0x0004001c79007388 */ /* 0x0003e20000000c00 */
[----:B------:R-:W-:Y:S01]  /*7270*/  @!PT LDS RZ, [RZ] ;  /* 0x00000000fffff984 */ /* 0x000fe20000000800 */
[----:B------:R-:W-:Y:S01]  /*7280*/  @!PT LDS RZ, [RZ] ;  /* 0x00000000fffff984 */ /* 0x000fe20000000800 */
[----:B------:R-:W-:Y:S01]  /*7290*/  @!PT LDS RZ, [RZ] ;  /* 0x00000000fffff984 */ /* 0x000fe20000000800 */
[----:B------:R-:W-:Y:S01]  /*72a0*/  @!PT LDS RZ, [RZ] ;  /* 0x00000000fffff984 */ /* 0x000fe20000000800 */
[----:B------:R2:W-:Y:S07]  /*72b0*/  MEMBAR.ALL.CTA ;  /* 0x0000000000007992 */ /* 0x0005ee0000008000 */
[----:B--2---:R-:W2:Y:S02]  /*72c0*/  FENCE.VIEW.ASYNC.S ;  /* 0x00000000000073c6 */ /* 0x004ea40000000000 */
[----:B--2---:R-:W-:Y:S06]  /*72d0*/  BAR.SYNC.DEFER_BLOCKING 0x1, 0x80 ;  /* 0x0042000000007b1d */ /* 0x004fec0000010000 */
[----:B------:R-:W-:Y:S05]  /*72e0*/  @P0 BRA `(.L_x_119) ;  /* 0x0000000000280947 */ /* 0x000fea0003800000 */
[----:B------:R-:W-:Y:S02]  /*72f0*/  UIADD3 UR4, UPT, UPT, UR48, 0x400, URZ ;  /* 0x0000040030047890 */ /* 0x000fe4000fffe0ff */
[----:B------:R-:W-:Y:S01]  /*7300*/  UIADD3 UR6, UP0, UPT, UR52, 0x680, URZ ;  /* 0x0000068034067890 */ /* 0x000fe2000ff1e0ff */
[----:B------:R-:W-:Y:S03]  /*7310*/  UMOV UR43, UR36 ;  /* 0x00000024002b7c82 */ /* 0x000fe60008000000 */
[----:B------:R-:W-:Y:S01]  /*7320*/  MOV R111, UR4 ;  /* 0x00000004006f7c02 */ /* 0x000fe20008000f00 */
[----:B------:R-:W-:Y:S03]  /*7330*/  UIADD3.X UR7, UPT, UPT, URZ, UR53, URZ, UP0, !UPT ;  /* 0x00000035ff077290 */ /* 0x000fe600087fe4ff */
[----:B------:R-:W-:Y:S11]  /*7340*/  R2UR UR40, R111 ;  /* 0x000000006f2872ca */ /* 0x000ff600000e0000 */
[----:B------:R-:W-:Y:S02]  /*7350*/  @!UPT UIADD3 URZ, UPT, UPT, URZ, URZ, URZ ;  /* 0x000000fffffff290 */ /* 0x000fe4000fffe0ff */
[----:B------:R2:W-:Y:S01]  /*7360*/  UTMASTG.3D [UR40], [UR6] ;  /* 0x00000028060073b5 */ /* 0x0005e20008010000 */
[----:B------:R0:W-:Y:S01]  /*7370*/  UTMACMDFLUSH ;  /* 0x00000000000079b7 */ /* 0x0001e20000000000 */
[----:B--2---:R-:W-:Y:S04]  /*7380*/  DEPBAR.LE SB0, 0x1 ;  /* 0x000080400000791a */ /* 0x004fe80000000000 */
.L_x_119:
[----:B------:R-:W-:Y:S05]  /*7390*/  BSYNC.RECONVERGENT B0 ;  /* 0x0000000000007941 */ /* 0x000fea0003800200 */
.L_x_118:
[----:B------:R-:W-:Y:S01]  /*73a0*/  BAR.SYNC.DEFER_BLOCKING 0x1, 0x80 ;  /* 0x0042000000007b1d */ /* 0x000fe20000010000 */
[----:B------:R-:W-:Y:S01]  /*73b0*/  ISETP.NE.AND P1, PT, R126, RZ, PT ;  /* 0x000000ff7e00720c */ /* 0x000fe20003f25270 */
[----:B------:R-:W-:Y:S01]  /*73c0*/  UISETP.NE.AND UP0, UPT, UR49, URZ, UPT ;  /* 0x000000ff3100728c */ /* 0x000fe2000bf05270 */
[----:B------:R-:W-:Y:S11]  /*73d0*/  LEA R3, R62, UR48, 0x3 ;  /* 0x000000303e037c11 */ /* 0x000ff6000f8e18ff */
[----:B------:R-:W-:Y:S01]  /*73e0*/  @P1 SHF.L.U32 R2, RZ, 0x1f, RZ ;  /* 0x0000001fff021819 */ /* 0x000fe200000006ff */
[----:B------:R-:W-:Y:S06]  /*73f0*/  BRA.U !UP0, `(.L_x_120) ;  /* 0x0000000108247547 */ /* 0x000fec000b800000 */
[----:B-1----:R-:W-:Y:S01]  /*7400*/  IMAD.U32 R5, RZ, RZ, UR51 ;  /* 0x00000033ff057e24 */ /* 0x002fe2000f8e00ff */
[----:B------:R-:W-:Y:S01]  /*7410*/  MOV R0, UR37 ;  /* 0x0000002500007c02 */ /* 0x000fe20008000f00 */
[----:B------:R-:W-:Y:S03]  /*7420*/  UIADD3 UR51, UPT, UPT, UR51, 0x1, URZ ;  /* 0x0000000133337890 */ /* 0x000fe6000fffe0ff */
[----:B------:R-:W-:Y:S01]  /*7430*/  @P1 LEA R5, R5, UR48, 0x3 ;  /* 0x0000003005051c11 */ /* 0x000fe2000f8e18ff */
[----:B------:R-:W-:Y:S04]  /*7440*/  UISETP.NE.AND UP0, UPT, UR51, 0x4, UPT ;  /* 0x000000043300788c */ /* 0x000fe8000bf05270 */
[----:B------:R-:W-:Y:S01]  /*7450*/  @P1 VIADD R5, R5, 0x60 ;  /* 0x0000006005051836 */ /* 0x000fe20000000000 */
[----:B------:R-:W-:Y:S04]  /*7460*/  USEL UR51, UR51, URZ, UP0 ;  /* 0x000000ff33337287 */ /* 0x000fe80008000000 */
[----:B------:R-:W-:Y:S04]  /*7470*/  @P1 PRMT R0, R0, 0x654, R5 ;  /* 0x0000065400001816 */ /* 0x000fe80000000005 */
[----:B------:R2:W-:Y:S04]  /*7480*/  @P1 SYNCS.ARRIVE.TRANS64.RED.A1T0 RZ, [R0+URZ], RZ ;  /* 0x000000ff00ff19a7 */ /* 0x0005e800081004ff */
.L_x_120:
[----:B------:R-:W4:Y:S01]  /*7490*/  @P1 SYNCS.PHASECHK.TRANS64.TRYWAIT P0, [R3+URZ+0x40], R2 ;  /* 0x00004002030015a7 */ /* 0x000f2200080011ff */
[----:B------:R-:W-:Y:S01]  /*74a0*/  BSSY B1, `(.L_x_121) ;  /* 0x000001f000017945 */ /* 0x000fe20003800000 */
[----:B----4-:R-:W-:Y:S03]  /*74b0*/  @P1 SEL R131, RZ, 0x1, !P0 ;  /* 0x00000001ff831807 */ /* 0x010fe60004000000 */
[----:B------:R-:W-:Y:S05]  /*74c0*/  @!P1 BRA `(.L_x_122) ;  /* 0x0000000000709947 */ /* 0x000fea0003800000 */
[----:B------:R-:W-:Y:S01]  /*74d0*/  ISETP.NE.AND P1, PT, R132, RZ, PT ;  /* 0x000000ff8400720c */ /* 0x000fe20003f25270 */
[----:B------:R-:W-:Y:S01]  /*74e0*/  BSSY B0, `(.L_x_123) ;  /* 0x000000b000007945 */ /* 0x000fe20003800000 */
[----:B------:R-:W-:Y:S11]  /*74f0*/  ISETP.NE.AND P0, PT, R131, RZ, PT ;  /* 0x000000ff8300720c */ /* 0x000ff60003f05270 */
[----:B-1----:R-:W-:Y:S05]  /*7500*/  @P1 IMAD R6, R62, 0x4000, R129 ;  /* 0x000040003e061824 */ /* 0x002fea00078e0281 */
[----:B--2---:R-:W-:Y:S04]  /*7510*/  @P1 IADD3 R0, PT, PT, R6, UR48, RZ ;  /* 0x0000003006001c10 */ /* 0x004fe8000fffe0ff */
[----:B------:R-:W-:Y:S01]  /*7520*/  @P1 IADD3 R4, PT, PT, R61, R0, RZ ;  /* 0x000000003d041210 */ /* 0x000fe20007ffe0ff */
[--C-:B------:R-:W-:Y:S02]  /*7530*/  @P1 IMAD.IADD R2, R59, 0x1, R0.reuse ;  /* 0x000000013b021824 */ /* 0x100fe400078e0200 */
[----:B------:R-:W-:Y:S01]  /*7540*/  @P1 IMAD.IADD R5, R63, 0x1, R0 ;  /* 0x000000013f051824 */ /* 0x000fe200078e0200 */
[----:B------:R-:W-:Y:S06]  /*7550*/  @P0 BRA `(.L_x_124) ;  /* 0x00000000000c0947 */ /* 0x000fec0003800000 */
[----:B------:R-:W-:Y:S04]  /*7560*/  SHF.L.U32 R0, RZ, 0x1f, RZ ;  /* 0x0000001fff007819 */ /* 0x000fe800000006ff */
[----:B------:R-:W1:Y:S02]  /*7570*/  SYNCS.PHASECHK.TRANS64.TRYWAIT P0, [R3+URZ+0x40], R0 ;  /* 0x00004000030075a7 */ /* 0x000e6400080011ff */
[----:B-1----:R-:W-:Y:S05]  /*7580*/  @!P0 BRA `(.L_x_125) ;  /* 0x0000007000a08947 */ /* 0x002fea0003800000 */
.L_x_124:
[----:B------:R-:W-:Y:S05]  /*7590*/  BSYNC B0 ;  /* 0x0000000000007941 */ /* 0x000fea0003800000 */
.L_x_123:
[----:B------:R-:W-:Y:S01]  /*75a0*/  ISETP.NE.AND P0, PT, R132, RZ, PT ;  /* 0x000000ff8400720c */ /* 0x000fe20003f05270 */
[----:B------:R-:W-:Y:S11]  /*75b0*/  VIADD R62, R62, 0x1 ;  /* 0x000000013e3e7836 */ /* 0x000ff60000000000 */
[----:B------:R-:W-:Y:S01]  /*75c0*/  @!UPT UIADD3 URZ, UPT, UPT, URZ, URZ, URZ ;  /* 0x000000fffffff290 */ /* 0x000fe2000fffe0ff */
[----:B------:R4:W2:Y:S01]  /*75d0*/  @P0 LDS.128 R92, [R6+UR48+0x400] ;  /* 0x00040030065c0984 */ /* 0x0008a20008000c00 */
[--C-:B-1----:R-:W-:Y:S01]  /*75e0*/  @P0 IMAD.IADD R0, R61, 0x1, R2.reuse ;  /* 0x000000013d000824 */ /* 0x102fe200078e0202 */
[C---:B------:R-:W-:Y:S01]  /*75f0*/  @P0 IADD3 R3, PT, PT, R63.reuse, R4, RZ ;  /* 0x000000043f030210 */ /* 0x040fe20007ffe0ff */
[C---:B------:R-:W-:Y:S01]  /*7600*/  @P0 IMAD.IADD R7, R63.reuse, 0x1, R2 ;  /* 0x000000013f070824 */ /* 0x040fe200078e0202 */
[----:B------:R4:W1:Y:S02]  /*7610*/  @P0 LDS.128 R88, [R5+0x400] ;  /* 0x0004000005580984 */ /* 0x0008640000000c00 */
[----:B------:R-:W-:Y:S02]  /*7620*/  @P0 IADD3 R8, PT, PT, R63, R0, RZ ;  /* 0x000000003f080210 */ /* 0x000fe40007ffe0ff */
[----:B------:R4:W1:Y:S04]  /*7630*/  @P0 LDS.128 R84, [R4+0x400] ;  /* 0x0004000004540984 */ /* 0x0008680000000c00 */
[----:B------:R4:W1:Y:S04]  /*7640*/  @P0 LDS.128 R80, [R3+0x400] ;  /* 0x0004000003500984 */ /* 0x0008680000000c00 */
[----:B------:R4:W1:Y:S04]  /*7650*/  @P0 LDS.128 R64, [R2+0x400] ;  /* 0x0004000002400984 */ /* 0x0008680000000c00 */
[----:B------:R4:W1:Y:S04]  /*7660*/  @P0 LDS.128 R68, [R7+0x400] ;  /* 0x0004000007440984 */ /* 0x0008680000000c00 */
[----:B------:R4:W1:Y:S04]  /*7670*/  @P0 LDS.128 R72, [R0+0x400] ;  /* 0x0004000000480984 */ /* 0x0008680000000c00 */
[----:B------:R4:W1:Y:S02]  /*7680*/  @P0 LDS.128 R76, [R8+0x400] ;  /* 0x00040000084c0984 */ /* 0x0008640000000c00 */
.L_x_122:
[----:B------:R-:W-:Y:S05]  /*7690*/  BSYNC B1 ;  /* 0x0000000000017941 */ /* 0x000fea0003800000 */
.L_x_121:
[----:B----4-:R-:W-:Y:S05]  /*76a0*/  VIADD R3, R48, 0x20 ;  /* 0x0000002030037836 */ /* 0x010fea0000000000 */
[----:B------:R-:W-:Y:S04]  /*76b0*/  SHF.R.U32.HI R3, RZ, 0x15, R3 ;  /* 0x00000015ff037819 */ /* 0x000fe80000011603 */
[----:B------:R-:W-:Y:S11]  /*76c0*/  LOP3.LUT P0, RZ, R3, 0x3, R110, 0x48, !PT ;  /* 0x0000000303ff7812 */ /* 0x000ff6000780486e */
[----:B------:R-:W-:Y:S02]  /*76d0*/  @!UPT UIADD3 URZ, UPT, UPT, URZ, URZ, URZ ;  /* 0x000000fffffff290 */ /* 0x000fe4000fffe0ff */
[----:B------:R-:W-:Y:S05]  /*76e0*/  @!P0 BRA `(.L_x_126) ;  /* 0x0000000000408947 */ /* 0x000fea0003800000 */
[----:B------:R-:W4:Y:S01]  /*76f0*/  LDCU.64 UR8, c[0x4][0x70] ;  /* 0x01000e00ff0877ac */ /* 0x000f220008000a00 */
[----:B------:R-:W-:Y:S01]  /*7700*/  MOV R3, 0x0 ;  /* 0x0000000000037802 */ /* 0x000fe20000000f00 */
[----:B-1----:R-:W-:Y:S02]  /*7710*/  HFMA2 R12, -RZ, RZ, 0, 5.9604644775390625e-08 ;  /* 0x00000001ff0c7431 */ /* 0x002fe400000001ff */
        /* <DEDUP_REMOVED lines=13> */
.L_x_126:
[----:B--2---:R-:W-:Y:S01]  /*77f0*/  LOP3.LUT R50, R92, 0xffffe000, RZ, 0xc0, !PT ;  /* 0xffffe0005c327812 */ /* 0x004fe200078ec0ff */
[----:B------:R-:W-:Y:S05]  /*7800*/  WARPSYNC.ALL ;  /* 0x0000000000007948 */ /* 0x000fea0003800000 */
[----:B------:R-:W-:Y:S01]  /*7810*/  R2UR UR4, R48 ;  /* 0x00000000300472ca */ /* 0x000fe200000e0000 */
[----:B------:R-:W-:Y:S01]  /*7820*/  IMAD.U32 R134, RZ, RZ, UR51 ;  /* 0x00000033ff867e24 */ /* 0x000fe2000f8e00ff */
[----:B------:R-:W-:Y:S01]  /*7830*/  LOP3.LUT R56, R94, 0xffffe000, RZ, 0xc0, !PT ;  /* 0xffffe0005e387812 */ /* 0x000fe200078ec0ff */
[----:B------:R-:W-:Y:S01]  /*7840*/  IMAD.U32 R133, RZ, RZ, UR37 ;  /* 0x00000025ff857e24 */ /* 0x000fe2000f8e00ff */
[----:B------:R-:W-:Y:S01]  /*7850*/  LOP3.LUT R58, R95, 0xffffe000, RZ, 0xc0, !PT ;  /* 0xffffe0005f3a7812 */ /* 0x000fe200078ec0ff */
[----:B------:R-:W-:Y:S01]  /*7860*/  BSSY.RECONVERGENT B0, `(.L_x_127) ;  /* 0x000009f000007945 */ /* 0x000fe20003800200 */
[----:B-1----:R-:W-:Y:S02]  /*7870*/  LOP3.LUT R51, R88, 0xffffe000, RZ, 0xc0, !PT ;  /* 0xffffe00058337812 */ /* 0x002fe400078ec0ff */
[----:B------:R-:W-:Y:S02]  /*7880*/  LOP3.LUT R60, R89, 0xffffe000, RZ, 0xc0, !PT ;  /* 0xffffe000593c7812 */ /* 0x000fe400078ec0ff */
[----:B------:R-:W-:Y:S02]  /*7890*/  LOP3.LUT R57, R86, 0xffffe000, RZ, 0xc0, !PT ;  /* 0xffffe00056397812 */ /* 0x000fe400078ec0ff */
[----:B------:R-:W-:Y:S01]  /*78a0*/  ISETP.NE.AND P6, PT, R126, RZ, PT ;  /* 0x000000ff7e00720c */ /* 0x000fe20003fc5270 */
[----:B------:R-:W1:Y:S01]  /*78b0*/  LDTM.x32 R4, tmem[UR4+0x20] ;  /* 0x00002004000479ee */ /* 0x000e6200082c0000 */
[----:B------:R-:W-:Y:S11]  /*78c0*/  ISETP.NE.AND P0, PT, R117, RZ, PT ;  /* 0x000000ff7500720c */ /* 0x000ff60003f05270 */
[----:B------:R-:W-:Y:S02]  /*78d0*/  @P6 LEA R134, R134, UR48, 0x3 ;  /* 0x0000003086866c11 */ /* 0x000fe4000f8e18ff */
[----:B------:R-:W-:Y:S03]  /*78e0*/  @P6 SHF.L.U32 R135, RZ, 0x1f, RZ ;  /* 0x0000001fff876819 */ /* 0x000fe600000006ff */
[----:B------:R-:W-:Y:S05]  /*78f0*/  @P6 VIADD R134, R134, 0x60 ;  /* 0x0000006086866836 */ /* 0x000fea0000000000 */
[----:B------:R-:W-:Y:S02]  /*7900*/  @P6 PRMT R133, R133, 0x654, R134 ;  /* 0x0000065485856816 */ /* 0x000fe40000000086 */
[----:B------:R-:W-:Y:S01]  /*7910*/  LEA R134, R62, UR48, 0x3 ;  /* 0x000000303e867c11 */ /* 0x000fe2000f8e18ff */
[C---:B-1----:R-:W-:Y:S01]  /*7920*/  FMUL R0, R46.reuse, R4 ;  /* 0x000000042e007220 */ /* 0x042fe20000400000 */
[C---:B------:R-:W-:Y:S01]  /*7930*/  FMUL R2, R46.reuse, R5 ;  /* 0x000000052e027220 */ /* 0x040fe20000400000 */
[C---:B------:R-:W-:Y:S01]  /*7940*/  FMUL R3, R46.reuse, R6 ;  /* 0x000000062e037220 */ /* 0x040fe20000400000 */
[C---:B------:R-:W-:Y:S01]  /*7950*/  FMUL R7, R46.reuse, R7 ;  /* 0x000000072e077220 */ /* 0x040fe20000400000 */
[----:B------:R-:W-:Y:S01]  /*7960*/  FFMA R52, R49, R50, R0 ;  /* 0x0000003231347223 */ /* 0x000fe20000000000 */
[----:B------:R-:W-:Y:S01]  /*7970*/  LOP3.LUT R50, R93, 0xffffe000, RZ, 0xc0, !PT ;  /* 0xffffe0005d327812 */ /* 0x000fe200078ec0ff */
[C---:B------:R-:W-:Y:S01]  /*7980*/  FMUL R4, R46.reuse, R8 ;  /* 0x000000082e047220 */ /* 0x040fe20000400000 */
[C---:B------:R-:W-:Y:S01]  /*7990*/  FMUL R5, R46.reuse, R9 ;  /* 0x000000092e057220 */ /* 0x040fe20000400000 */
[----:B------:R-:W-:Y:S01]  /*79a0*/  FMUL R6, R46, R10 ;  /* 0x0000000a2e067220 */ /* 0x000fe20000400000 */
[----:B------:R-:W-:Y:S01]  /*79b0*/  F2FP.TF32.F32.PACK_B R52, R52 ;  /* 0x00000034ff34723e */ /* 0x000fe200024050ff */
[C---:B------:R-:W-:Y:S01]  /*79c0*/  FFMA R53, R49.reuse, R50, R2 ;  /* 0x0000003231357223 */ /* 0x040fe20000000002 */
[----:B------:R-:W-:Y:S01]  /*79d0*/  LOP3.LUT R50, R90, 0xffffe000, RZ, 0xc0, !PT ;  /* 0xffffe0005a327812 */ /* 0x000fe200078ec0ff */
[----:B------:R-:W-:Y:S01]  /*79e0*/  FFMA R54, R49, R56, R3 ;  /* 0x0000003831367223 */ /* 0x000fe20000000003 */
[----:B------:R-:W-:Y:S01]  /*79f0*/  LOP3.LUT R56, R91, 0xffffe000, RZ, 0xc0, !PT ;  /* 0xffffe0005b387812 */ /* 0x000fe200078ec0ff */
[C---:B------:R-:W-:Y:S01]  /*7a00*/  FFMA R55, R49.reuse, R58, R7 ;  /* 0x0000003a31377223 */ /* 0x040fe20000000007 */
[----:B------:R-:W-:Y:S01]  /*7a10*/  F2FP.TF32.F32.PACK_B R53, R53 ;  /* 0x00000035ff35723e */ /* 0x000fe200024050ff */
[----:B------:R-:W-:Y:S01]  /*7a20*/  FMUL R11, R46, R11 ;  /* 0x0000000b2e0b7220 */ /* 0x000fe20000400000 */
[----:B------:R-:W-:Y:S01]  /*7a30*/  F2FP.TF32.F32.PACK_B R54, R54 ;  /* 0x00000036ff36723e */ /* 0x000fe200024050ff */
[C---:B------:R-:W-:Y:S01]  /*7a40*/  FFMA R4, R49.reuse, R51, R4 ;  /* 0x0000003331047223 */ /* 0x040fe20000000004 */
[----:B------:R-:W-:Y:S01]  /*7a50*/  F2FP.TF32.F32.PACK_B R55, R55 ;  /* 0x00000037ff37723e */ /* 0x000fe200024050ff */
        /* <DEDUP_REMOVED lines=8> */
[----:B------:R1:W-:Y:S01]  /*7ae0*/  STS.128 [R129+UR48+0x4400], R52 ;  /* 0x0044003481007988 */ /* 0x0003e20008000c30 */
[----:B------:R-:W-:Y:S01]  /*7af0*/  F2FP.TF32.F32.PACK_B R5, R5 ;  /* 0x00000005ff05723e */ /* 0x000fe200024050ff */
[C---:B------:R-:W-:Y:S01]  /*7b00*/  FMUL R9, R46.reuse, R13 ;  /* 0x0000000d2e097220 */ /* 0x040fe20000400000 */
[----:B------:R-:W-:Y:S01]  /*7b10*/  F2FP.TF32.F32.PACK_B R6, R6 ;  /* 0x00000006ff06723e */ /* 0x000fe200024050ff */
[C---:B------:R-:W-:Y:S01]  /*7b20*/  FMUL R10, R46.reuse, R14 ;  /* 0x0000000e2e0a7220 */ /* 0x040fe20000400000 */
[----:B------:R-:W-:Y:S01]  /*7b30*/  F2FP.TF32.F32.PACK_B R7, R7 ;  /* 0x00000007ff07723e */ /* 0x000fe200024050ff */
[----:B------:R-:W-:Y:S01]  /*7b40*/  FMUL R15, R46, R15 ;  /* 0x0000000f2e0f7220 */ /* 0x000fe20000400000 */
[----:B------:R-:W-:Y:S01]  /*7b50*/  LOP3.LUT R56, R81, 0xffffe000, RZ, 0xc0, !PT ;  /* 0xffffe00051387812 */ /* 0x000fe200078ec0ff */
[C---:B------:R-:W-:Y:S01]  /*7b60*/  FFMA R8, R49.reuse, R51, R8 ;  /* 0x0000003331087223 */ /* 0x040fe20000000008 */
[----:B------:R-:W-:Y:S01]  /*7b70*/  LOP3.LUT R51, R80, 0xffffe000, RZ, 0xc0, !PT ;  /* 0xffffe00050337812 */ /* 0x000fe200078ec0ff */
[----:B------:R-:W-:Y:S01]  /*7b80*/  FFMA R9, R49, R58, R9 ;  /* 0x0000003a31097223 */ /* 0x000fe20000000009 */
[----:B------:R-:W-:Y:S01]  /*7b90*/  LOP3.LUT R58, R83, 0xffffe000, RZ, 0xc0, !PT ;  /* 0xffffe000533a7812 */ /* 0x000fe200078ec0ff */
[C---:B------:R-:W-:Y:S01]  /*7ba0*/  FFMA R10, R49.reuse, R57, R10 ;  /* 0x00000039310a7223 */ /* 0x040fe2000000000a */
[----:B------:R-:W-:Y:S01]  /*7bb0*/  LOP3.LUT R57, R82, 0xffffe000, RZ, 0xc0, !PT ;  /* 0xffffe00052397812 */ /* 0x000fe200078ec0ff */
[C---:B------:R-:W-:Y:S01]  /*7bc0*/  FFMA R11, R49.reuse, R50, R15 ;  /* 0x00000032310b7223 */ /* 0x040fe2000000000f */
[----:B------:R-:W-:Y:S01]  /*7bd0*/  LOP3.LUT R50, R64, 0xffffe000, RZ, 0xc0, !PT ;  /* 0xffffe00040327812 */ /* 0x000fe200078ec0ff */
[C---:B------:R-:W-:Y:S01]  /*7be0*/  FMUL R12, R46.reuse, R16 ;  /* 0x000000102e0c7220 */ /* 0x040fe20000400000 */
[----:B------:R-:W-:Y:S01]  /*7bf0*/  F2FP.TF32.F32.PACK_B R8, R8 ;  /* 0x00000008ff08723e */ /* 0x000fe200024050ff */
[C---:B------:R-:W-:Y:S01]  /*7c00*/  FMUL R13, R46.reuse, R17 ;  /* 0x000000112e0d7220 */ /* 0x040fe20000400000 */
[----:B------:R-:W-:Y:S01]  /*7c10*/  F2FP.TF32.F32.PACK_B R9, R9 ;  /* 0x00000009ff09723e */ /* 0x000fe200024050ff */
[----:B------:R1:W-:Y:S01]  /*7c20*/  STS.128 [R128+0x4400], R4 ;  /* 0x0044000480007388 */ /* 0x0003e20000000c00 */
[----:B------:R-:W-:Y:S01]  /*7c30*/  F2FP.TF32.F32.PACK_B R10, R10 ;  /* 0x0000000aff0a723e */ /* 0x000fe200024050ff */
[C---:B------:R-:W-:Y:S01]  /*7c40*/  FMUL R14, R46.reuse, R18 ;  /* 0x000000122e0e7220 */ /* 0x040fe20000400000 */
[----:B------:R-:W-:Y:S01]  /*7c50*/  F2FP.TF32.F32.PACK_B R11, R11 ;  /* 0x0000000bff0b723e */ /* 0x000fe200024050ff */
[----:B------:R-:W-:Y:S01]  /*7c60*/  FMUL R19, R46, R19 ;  /* 0x000000132e137220 */ /* 0x000fe20000400000 */
[C---:B------:R-:W-:Y:S01]  /*7c70*/  FFMA R12, R49.reuse, R51, R12 ;  /* 0x00000033310c7223 */ /* 0x040fe2000000000c */
[----:B------:R-:W-:Y:S01]  /*7c80*/  LOP3.LUT R51, R66, 0xffffe000, RZ, 0xc0, !PT ;  /* 0xffffe00042337812 */ /* 0x000fe200078ec0ff */
[C---:B------:R-:W-:Y:S01]  /*7c90*/  FMUL R16, R46.reuse, R20 ;  /* 0x000000142e107220 */ /* 0x040fe20000400000 */
[----:B------:R-:W-:Y:S01]  /*7ca0*/  FFMA R13, R49, R56, R13 ;  /* 0x00000038310d7223 */ /* 0x000fe2000000000d */
[----:B------:R-:W-:Y:S01]  /*7cb0*/  LOP3.LUT R56, R67, 0xffffe000, RZ, 0xc0, !PT ;  /* 0xffffe00043387812 */ /* 0x000fe200078ec0ff */
[C---:B------:R-:W-:Y:S01]  /*7cc0*/  FFMA R14, R49.reuse, R57, R14 ;  /* 0x00000039310e7223 */ /* 0x040fe2000000000e */
[----:B------:R-:W-:Y:S01]  /*7cd0*/  F2FP.TF32.F32.PACK_B R12, R12 ;  /* 0x0000000cff0c723e */ /* 0x000fe200024050ff */
        /* <DEDUP_REMOVED lines=8> */
[----:B------:R-:W-:Y:S01]  /*7d60*/  FMUL R18, R46, R22 ;  /* 0x000000162e127220 */ /* 0x000fe20000400000 */
[----:B------:R-:W-:Y:S01]  /*7d70*/  LOP3.LUT R57, R68, 0xffffe000, RZ, 0xc0, !PT ;  /* 0xffffe00044397812 */ /* 0x000fe200078ec0ff */
[----:B------:R-:W-:Y:S01]  /*7d80*/  FMUL R23, R46, R23 ;  /* 0x000000172e177220 */ /* 0x000fe20000400000 */
[----:B------:R-:W-:Y:S01]  /*7d90*/  LOP3.LUT R58, R69, 0xffffe000, RZ, 0xc0, !PT ;  /* 0xffffe000453a7812 */ /* 0x000fe200078ec0ff */
[----:B------:R1:W-:Y:S01]  /*7da0*/  STS.128 [R125+0x4400], R12 ;  /* 0x0044000c7d007388 */ /* 0x0003e20000000c00 */
[----:B------:R-:W-:Y:S01]  /*7db0*/  F2FP.TF32.F32.PACK_B R16, R16 ;  /* 0x00000010ff10723e */ /* 0x000fe200024050ff */
[C---:B------:R-:W-:Y:S01]  /*7dc0*/  FFMA R17, R49.reuse, R50, R17 ;  /* 0x0000003231117223 */ /* 0x040fe20000000011 */
[----:B------:R-:W-:Y:S01]  /*7dd0*/  LOP3.LUT R50, R70, 0xffffe000, RZ, 0xc0, !PT ;  /* 0xffffe00046327812 */ /* 0x000fe200078ec0ff */
[C---:B------:R-:W-:Y:S01]  /*7de0*/  FFMA R18, R49.reuse, R51, R18 ;  /* 0x0000003331127223 */ /* 0x040fe20000000012 */
[----:B------:R-:W-:Y:S01]  /*7df0*/  LOP3.LUT R51, R72, 0xffffe000, RZ, 0xc0, !PT ;  /* 0xffffe00048337812 */ /* 0x000fe200078ec0ff */
[----:B------:R-:W-:Y:S01]  /*7e00*/  FFMA R19, R49, R56, R23 ;  /* 0x0000003831137223 */ /* 0x000fe20000000017 */
[----:B------:R-:W-:Y:S01]  /*7e10*/  LOP3.LUT R56, R71, 0xffffe000, RZ, 0xc0, !PT ;  /* 0xffffe00047387812 */ /* 0x000fe200078ec0ff */
[C---:B------:R-:W-:Y:S01]  /*7e20*/  FMUL R20, R46.reuse, R24 ;  /* 0x000000182e147220 */ /* 0x040fe20000400000 */
[C---:B------:R-:W-:Y:S01]  /*7e30*/  FMUL R21, R46.reuse, R25 ;  /* 0x000000192e157220 */ /* 0x040fe20000400000 */
[C---:B------:R-:W-:Y:S01]  /*7e40*/  FMUL R22, R46.reuse, R26 ;  /* 0x0000001a2e167220 */ /* 0x040fe20000400000 */
[C---:B------:R-:W-:Y:S01]  /*7e50*/  FMUL R27, R46.reuse, R27 ;  /* 0x0000001b2e1b7220 */ /* 0x040fe20000400000 */
[----:B------:R-:W-:Y:S01]  /*7e60*/  F2FP.TF32.F32.PACK_B R17, R17 ;  /* 0x00000011ff11723e */ /* 0x000fe200024050ff */
[C---:B------:R-:W-:Y:S01]  /*7e70*/  FFMA R20, R49.reuse, R57, R20 ;  /* 0x0000003931147223 */ /* 0x040fe20000000014 */
[----:B------:R-:W-:Y:S01]  /*7e80*/  F2FP.TF32.F32.PACK_B R18, R18 ;  /* 0x00000012ff12723e */ /* 0x000fe200024050ff */
[C---:B------:R-:W-:Y:S01]  /*7e90*/  FFMA R21, R49.reuse, R58, R21 ;  /* 0x0000003a31157223 */ /* 0x040fe20000000015 */
[----:B------:R-:W-:Y:S01]  /*7ea0*/  F2FP.TF32.F32.PACK_B R19, R19 ;  /* 0x00000013ff13723e */ /* 0x000fe200024050ff */
[C---:B------:R-:W-:Y:S01]  /*7eb0*/  FFMA R22, R49.reuse, R50, R22 ;  /* 0x0000003231167223 */ /* 0x040fe20000000016 */
[----:B------:R-:W-:Y:S01]  /*7ec0*/  FFMA R23, R49, R56, R27 ;  /* 0x0000003831177223 */ /* 0x000fe2000000001b */
[C---:B------:R-:W-:Y:S01]  /*7ed0*/  FMUL R24, R46.reuse, R28 ;  /* 0x0000001c2e187220 */ /* 0x040fe20000400000 */
[----:B------:R-:W-:Y:S01]  /*7ee0*/  LOP3.LUT R58, R73, 0xffffe000, RZ, 0xc0, !PT ;  /* 0xffffe000493a7812 */ /* 0x000fe200078ec0ff */
        /* <DEDUP_REMOVED lines=14> */
[----:B------:R-:W-:Y:S01]  /*7fd0*/  LOP3.LUT R51, R76, 0xffffe000, RZ, 0xc0, !PT ;  /* 0xffffe0004c337812 */ /* 0x000fe200078ec0ff */
        /* <DEDUP_REMOVED lines=30> */
[----:B------:R-:W-:Y:S02]  /*81c0*/  UIADD3 UR8, UP0, UPT, UR52, 0x680, URZ ;  /* 0x0000068034087890 */ /* 0x000fe4000ff1e0ff */
[----:B------:R-:W-:Y:S02]  /*81d0*/  UIADD3 UR5, UPT, UPT, UR41, 0x20, URZ ;  /* 0x0000002029057890 */ /* 0x000fe4000fffe0ff */
[----:B------:R-:W-:Y:S02]  /*81e0*/  UIADD3 UR4, UPT, UPT, UR48, 0x4400, URZ ;  /* 0x0000440030047890 */ /* 0x000fe4000fffe0ff */
[----:B------:R-:W-:Y:S01]  /*81f0*/  UIADD3.X UR9, UPT, UPT, URZ, UR53, URZ, UP0, !UPT ;  /* 0x00000035ff097290 */ /* 0x000fe200087fe4ff */
[----:B------:R-:W-:Y:S01]  /*8200*/  UMOV UR6, UR42 ;  /* 0x0000002a00067c82 */ /* 0x000fe20008000000 */
[----:B------:R-:W-:Y:S07]  /*8210*/  UMOV UR7, UR36 ;  /* 0x0000002400077c82 */ /* 0x000fee0008000000 */
[----:B------:R2:W-:Y:S01]  /*8220*/  UTMASTG.3D [UR4], [UR8] ;  /* 0x00000004080073b5 */ /* 0x0005e20008010000 */
[----:B------:R0:W-:Y:S01]  /*8230*/  UTMACMDFLUSH ;  /* 0x00000000000079b7 */ /* 0x0001e20000000000 */
[----:B--2---:R-:W-:Y:S04]  /*8240*/  DEPBAR.LE SB0, 0x1 ;  /* 0x000080400000791a */ /* 0x004fe80000000000 */
.L_x_128:
[----:B------:R-:W-:Y:S05]  /*8250*/  BSYNC.RECONVERGENT B0 ;  /* 0x0000000000007941 */ /* 0x000fea0003800200 */
.L_x_127:
[----:B------:R-:W-:Y:S01]  /*8260*/  BAR.SYNC.DEFER_BLOCKING 0x1, 0x80 ;  /* 0x0042000000007b1d */ /* 0x000fe20000010000 */
[----:B------:R-:W-:Y:S04]  /*8270*/  UIADD3 UR40, UPT, UPT, UR51, 0x1, URZ ;  /* 0x0000000133287890 */ /* 0x000fe8000fffe0ff */
[----:B------:R-:W-:Y:S04]  /*8280*/  UISETP.NE.AND UP0, UPT, UR40, 0x4, UPT ;  /* 0x000000042800788c */ /* 0x000fe8000bf05270 */
[----:B------:R-:W-:Y:S01]  /*8290*/  USEL UR40, UR40, URZ, UP0 ;  /* 0x000000ff28287287 */ /* 0x000fe20008000000 */
[----:B------:R2:W-:Y:S01]  /*82a0*/  @P6 SYNCS.ARRIVE.TRANS64.RED.A1T0 RZ, [R133+URZ], RZ ;  /* 0x000000ff85ff69a7 */ /* 0x0005e200081004ff */
[----:B------:R-:W-:Y:S01]  /*82b0*/  BSSY B1, `(.L_x_129) ;  /* 0x0000020000017945 */ /* 0x000fe20003800000 */
[----:B------:R-:W4:Y:S02]  /*82c0*/  @P6 SYNCS.PHASECHK.TRANS64.TRYWAIT P0, [R134+URZ+0x40], R135 ;  /* 0x00004087860065a7 */ /* 0x000f2400080011ff */
[----:B----4-:R-:W-:Y:S01]  /*82d0*/  @P6 SEL R131, RZ, 0x1, !P0 ;  /* 0x00000001ff836807 */ /* 0x010fe20004000000 */
[----:B--2---:R-:W-:Y:S06]  /*82e0*/  @!P6 BRA `(.L_x_130) ;  /* 0x000000000070e947 */ /* 0x004fec0003800000 */
[----:B------:R-:W-:Y:S01]  /*82f0*/  ISETP.NE.AND P1, PT, R132, RZ, PT ;  /* 0x000000ff8400720c */ /* 0x000fe20003f25270 */
[----:B------:R-:W-:Y:S01]  /*8300*/  BSSY B0, `(.L_x_131) ;  /* 0x000000b000007945 */ /* 0x000fe20003800000 */
[----:B------:R-:W-:Y:S11]  /*8310*/  ISETP.NE.AND P0, PT, R131, RZ, PT ;  /* 0x000000ff8300720c */ /* 0x000ff60003f05270 */
[----:B-1----:R-:W-:Y:S05]  /*8320*/  @P1 IMAD R4, R62, 0x4000, R129 ;  /* 0x000040003e041824 */ /* 0x002fea00078e0281 */
[----:B------:R-:W-:Y:S04]  /*8330*/  @P1 IADD3 R6, PT, PT, R4, UR48, RZ ;  /* 0x0000003004061c10 */ /* 0x000fe8000fffe0ff */
[----:B------:R-:W-:Y:S01]  /*8340*/  @P1 IADD3 R2, PT, PT, R61, R6, RZ ;  /* 0x000000063d021210 */ /* 0x000fe20007ffe0ff */
[--C-:B------:R-:W-:Y:S02]  /*8350*/  @P1 IMAD.IADD R0, R59, 0x1, R6.reuse ;  /* 0x000000013b001824 */ /* 0x100fe400078e0206 */
[----:B------:R-:W-:Y:S01]  /*8360*/  @P1 IMAD.IADD R3, R63, 0x1, R6 ;  /* 0x000000013f031824 */ /* 0x000fe200078e0206 */
[----:B------:R-:W-:Y:S06]  /*8370*/  @P0 BRA `(.L_x_132) ;  /* 0x00000000000c0947 */ /* 0x000fec0003800000 */
[----:B------:R-:W-:Y:S04]  /*8380*/  SHF.L.U32 R5, RZ, 0x1f, RZ ;  /* 0x0000001fff057819 */ /* 0x000fe800000006ff */
[----:B------:R-:W1:Y:S02]  /*8390*/  SYNCS.PHASECHK.TRANS64.TRYWAIT P0, [R134+URZ+0x40], R5 ;  /* 0x00004005860075a7 */ /* 0x000e6400080011ff */
[----:B-1----:R-:W-:Y:S05]  /*83a0*/  @!P0 BRA `(.L_x_133) ;  /* 0x00000064002c8947 */ /* 0x002fea0003800000 */
.L_x_132:
[----:B------:R-:W-:Y:S05]  /*83b0*/  BSYNC B0 ;  /* 0x0000000000007941 */ /* 0x000fea0003800000 */
.L_x_131:
[----:B------:R-:W-:Y:S01]  /*83c0*/  ISETP.NE.AND P0, PT, R132, RZ, PT ;  /* 0x000000ff8400720c */ /* 0x000fe20003f05270 */
[----:B------:R-:W-:Y:S11]  /*83d0*/  VIADD R62, R62, 0x1 ;  /* 0x000000013e3e7836 */ /* 0x000ff60000000000 */
[----:B------:R-:W-:Y:S01]  /*83e0*/  @!UPT UIADD3 URZ, UPT, UPT, URZ, URZ, URZ ;  /* 0x000000fffffff290 */ /* 0x000fe2000fffe0ff */
[----:B------:R2:W4:Y:S01]  /*83f0*/  @P0 LDS.128 R92, [R4+UR48+0x400] ;  /* 0x00040030045c0984 */ /* 0x0005220008000c00 */
[--C-:B------:R-:W-:Y:S01]  /*8400*/  @P0 IMAD.IADD R6, R61, 0x1, R0.reuse ;  /* 0x000000013d060824 */ /* 0x100fe200078e0200 */
[C---:B-1----:R-:W-:Y:S01]  /*8410*/  @P0 IADD3 R5, PT, PT, R63.reuse, R2, RZ ;  /* 0x000000023f050210 */ /* 0x042fe20007ffe0ff */
        /* <DEDUP_REMOVED lines=9> */
.L_x_130:
[----:B------:R-:W-:Y:S05]  /*84b0*/  BSYNC B1 ;  /* 0x0000000000017941 */ /* 0x000fea0003800000 */
.L_x_129:
[----:B--2---:R-:W-:Y:S05]  /*84c0*/  VIADD R3, R48, 0x40 ;  /* 0x0000004030037836 */ /* 0x004fea0000000000 */
[----:B------:R-:W-:Y:S04]  /*84d0*/  SHF.R.U32.HI R3, RZ, 0x15, R3 ;  /* 0x00000015ff037819 */ /* 0x000fe80000011603 */
[----:B------:R-:W-:Y:S11]  /*84e0*/  LOP3.LUT P0, RZ, R3, 0x3, R110, 0x48, !PT ;  /* 0x0000000303ff7812 */ /* 0x000ff6000780486e */
[----:B------:R-:W-:Y:S02]  /*84f0*/  @!UPT UIADD3 URZ, UPT, UPT, URZ, URZ, URZ ;  /* 0x000000fffffff290 */ /* 0x000fe4000fffe0ff */
[----:B------:R-:W-:Y:S05]  /*8500*/  @!P0 BRA `(.L_x_134) ;  /* 0x0000000000408947 */ /* 0x000fea0003800000 */
[----:B------:R-:W2:Y:S01]  /*8510*/  LDCU.64 UR8, c[0x4][0x70] ;  /* 0x01000e00ff0877ac */ /* 0x000ea20008000a00 */
[----:B------:R-:W-:Y:S01]  /*8520*/  MOV R3, 0x0 ;  /* 0x0000000000037802 */ /* 0x000fe20000000f00 */
[----:B-1----:R-:W-:Y:S02]  /*8530*/  HFMA2 R12, -RZ, RZ, 0, 5.9604644775390625e-08 ;  /* 0x00000001ff0c7431 */ /* 0x002fe400000001ff */
[----:B------:R-:W-:Y:S02]  /*8540*/  IMAD.MOV.U32 R8, RZ, RZ, 0x192 ;  /* 0x00000192ff087424 */ /* 0x000fe400078e00ff */
[----:B------:R-:W-:Y:S01]  /*8550*/  IMAD.MOV.U32 R13, RZ, RZ, RZ ;  /* 0x000000ffff0d7224 */ /* 0x000fe200078e00ff */
[----:B------:R-:W1:Y:S01]  /*8560*/  LDCU.64 UR6, c[0x4][0x78] ;  /* 0x01000f00ff0677ac */ /* 0x000e620008000a00 */
[----:B------:R-:W3:Y:S01]  /*8570*/  LDC.64 R2, c[0x4][R3] ;  /* 0x0100000003027b82 */ /* 0x000ee20000000a00 */
[----:B------:R-:W5:Y:S01]  /*8580*/  LDCU.64 UR4, c[0x4][0x10] ;  /* 0x01000200ff0477ac */ /* 0x000f620008000a00 */
[----:B--2---:R-:W-:Y:S01]  /*8590*/  MOV R5, UR9 ;  /* 0x0000000900057c02 */ /* 0x004fe20008000f00 */
[----:B------:R-:W-:Y:S01]  /*85a0*/  IMAD.U32 R4, RZ, RZ, UR8 ;  /* 0x00000008ff047e24 */ /* 0x000fe2000f8e00ff */
[----:B-1----:R-:W-:Y:S01]  /*85b0*/  MOV R7, UR7 ;  /* 0x0000000700077c02 */ /* 0x002fe20008000f00 */
[----:B------:R-:W-:Y:S01]  /*85c0*/  IMAD.U32 R6, RZ, RZ, UR6 ;  /* 0x00000006ff067e24 */ /* 0x000fe2000f8e00ff */
[----:B-----5:R-:W-:Y:S01]  /*85d0*/  MOV R11, UR5 ;  /* 0x00000005000b7c02 */ /* 0x020fe20008000f00 */
[----:B------:R-:W-:Y:S02]  /*85e0*/  IMAD.U32 R10, RZ, RZ, UR4 ;  /* 0x00000004ff0a7e24 */ /* 0x000fe4000f8e00ff */
[----:B------:R-:W-:Y:S07]  /*85f0*/  LEPC R20, `(.L_x_134) ;  /* 0x000000001014794e */ /* 0x000fee0000000000 */
[----:B---34-:R-:W-:Y:S05]  /*8600*/  CALL.ABS.NOINC R2 ;  /* 0x0000000002007343 */ /* 0x018fea0003c00000 */
.L_x_134:
[----:B----4-:R-:W-:Y:S01]  /*8610*/  LOP3.LUT R50, R92, 0xffffe000, RZ, 0xc0, !PT ;  /* 0xffffe0005c327812 */ /* 0x010fe200078ec0ff */
        /* <DEDUP_REMOVED lines=165> */
.L_x_136:
[----:B------:R-:W-:Y:S05]  /*9070*/  BSYNC.RECONVERGENT B0 ;  /* 0x0000000000007941 */ /* 0x000fea0003800200 */
.L_x_135:
[----:B------:R-:W-:Y:S01]  /*9080*/  BAR.SYNC.DEFER_BLOCKING 0x1, 0x80 ;  /* 0x0042000000007b1d */ /* 0x000fe20000010000 */
[----:B------:R-:W-:Y:S04]  /*9090*/  UIADD3 UR43, UPT, UPT, UR40, 0x1, URZ ;  /* 0x00000001282b7890 */ /* 0x000fe8000fffe0ff */
[----:B------:R-:W-:Y:S04]  /*90a0*/  UISETP.NE.AND UP0, UPT, UR43, 0x4, UPT ;  /* 0x000000042b00788c */ /* 0x000fe8000bf05270 */
[----:B------:R-:W-:Y:S01]  /*90b0*/  USEL UR43, UR43, URZ, UP0 ;  /* 0x000000ff2b2b7287 */ /* 0x000fe20008000000 */
[----:B------:R2:W-:Y:S01]  /*90c0*/  @P6 SYNCS.ARRIVE.TRANS64.RED.A1T0 RZ, [R133+URZ], RZ ;  /* 0x000000ff85ff69a7 */ /* 0x0005e200081004ff */
[----:B------:R-:W-:Y:S01]  /*90d0*/  BSSY B1, `(.L_x_137) ;  /* 0x0000023000017945 */ /* 0x000fe20003800000 */
[----:B------:R-:W4:Y:S01]  /*90e0*/  @P6 SYNCS.PHASECHK.TRANS64.TRYWAIT P0, [R134+URZ+0x40], R135 ;  /* 0x00004087860065a7 */ /* 0x000f2200080011ff */
[----:B--2---:R-:W-:Y:S01]  /*90f0*/  HFMA2 R133, -RZ, RZ, 0, 0 ;  /* 0x00000000ff857431 */ /* 0x004fe200000001ff */
[----:B----4-:R-:W-:Y:S01]  /*9100*/  @P6 SEL R131, RZ, 0x1, !P0 ;  /* 0x00000001ff836807 */ /* 0x010fe20004000000 */
[----:B------:R-:W-:Y:S06]  /*9110*/  @!P6 BRA `(.L_x_138) ;  /* 0x000000000078e947 */ /* 0x000fec0003800000 */
        /* <DEDUP_REMOVED lines=12> */
.L_x_140:
[----:B------:R-:W-:Y:S05]  /*91e0*/  BSYNC B0 ;  /* 0x0000000000007941 */ /* 0x000fea0003800000 */
.L_x_139:
[----:B------:R-:W-:Y:S02]  /*91f0*/  ISETP.NE.AND P0, PT, R132, RZ, PT ;  /* 0x000000ff8400720c */ /* 0x000fe40003f05270 */
[----:B------:R-:W-:Y:S11]  /*9200*/  IADD3 R62, PT, PT, R62, 0x1, RZ ;  /* 0x000000013e3e7810 */ /* 0x000ff60007ffe0ff */
[----:B------:R2:W4:Y:S01]  /*9210*/  @P0 LDS.128 R92, [R4+UR48+0x400] ;  /* 0x00040030045c0984 */ /* 0x0005220008000c00 */
[----:B------:R-:W-:Y:S01]  /*9220*/  @P0 IMAD.IADD R6, R61, 0x1, R0 ;  /* 0x000000013d060824 */ /* 0x000fe200078e0200 */
[C---:B------:R-:W-:Y:S01]  /*9230*/  @P0 IADD3 R7, PT, PT, R63.reuse, R0, RZ ;  /* 0x000000003f070210 */ /* 0x040fe20007ffe0ff */
[C---:B-1----:R-:W-:Y:S01]  /*9240*/  @P0 IMAD.IADD R5, R63.reuse, 0x1, R2 ;  /* 0x000000013f050824 */ /* 0x042fe200078e0202 */
[----:B------:R2:W1:Y:S01]  /*9250*/  @P0 LDS.128 R88, [R3+0x400] ;  /* 0x0004000003580984 */ /* 0x0004620000000c00 */
[----:B------:R-:W-:Y:S03]  /*9260*/  @P0 IMAD.IADD R8, R63, 0x1, R6 ;  /* 0x000000013f080824 */ /* 0x000fe600078e0206 */
[----:B------:R2:W1:Y:S04]  /*9270*/  @P0 LDS.128 R84, [R2+0x400] ;  /* 0x0004000002540984 */ /* 0x0004680000000c00 */
[----:B------:R2:W1:Y:S04]  /*9280*/  @P0 LDS.128 R80, [R5+0x400] ;  /* 0x0004000005500984 */ /* 0x0004680000000c00 */
[----:B------:R2:W1:Y:S04]  /*9290*/  @P0 LDS.128 R64, [R0+0x400] ;  /* 0x0004000000400984 */ /* 0x0004680000000c00 */
[----:B------:R2:W1:Y:S04]  /*92a0*/  @P0 LDS.128 R68, [R7+0x400] ;  /* 0x0004000007440984 */ /* 0x0004680000000c00 */
[----:B------:R2:W1:Y:S04]  /*92b0*/  @P0 LDS.128 R72, [R6+0x400] ;  /* 0x0004000006480984 */ /* 0x0004680000000c00 */
[----:B------:R2:W1:Y:S01]  /*92c0*/  @P0 LDS.128 R76, [R8+0x400] ;  /* 0x00040000084c0984 */ /* 0x0004620000000c00 */
[C---:B------:R-:W-:Y:S04]  /*92d0*/  ISETP.NE.AND P0, PT, R62.reuse, 0x4, PT ;  /* 0x000000043e00780c */ /* 0x040fe80003f05270 */
[----:B------:R-:W-:Y:S02]  /*92e0*/  SEL R62, R62, RZ, P0 ;  /* 0x000000ff3e3e7207 */ /* 0x000fe40000000000 */
[----:B------:R-:W-:Y:S02]  /*92f0*/  SEL R133, RZ, 0x1, P0 ;  /* 0x00000001ff857807 */ /* 0x000fe40000000000 */
.L_x_138:
[----:B------:R-:W-:Y:S05]  /*9300*/  BSYNC B1 ;  /* 0x0000000000017941 */ /* 0x000fea0003800000 */
.L_x_137:
        /* <DEDUP_REMOVED lines=21> */
.L_x_142:
        /* <DEDUP_REMOVED lines=15> */
[----:B------:R-:W-:Y:S03]  /*9550*/  @P6 SHF.L.U32 R136, R133, 0x1f, RZ ;  /* 0x0000001f85886819 */ /* 0x000fe600000006ff */
        /* <DEDUP_REMOVED lines=150> */
.L_x_144:
[----:B------:R-:W-:Y:S05]  /*9ec0*/  BSYNC.RECONVERGENT B0 ;  /* 0x0000000000007941 */ /* 0x000fea0003800200 */
.L_x_143:
        /* <DEDUP_REMOVED lines=18> */
[----:B------:R-:W-:Y:S04]  /*9ff0*/  SHF.L.U32 R6, R133, 0x1f, RZ ;  /* 0x0000001f85067819 */ /* 0x000fe800000006ff */
[----:B------:R-:W1:Y:S02]  /*a000*/  SYNCS.PHASECHK.TRANS64.TRYWAIT P0, [R135+URZ+0x40], R6 ;  /* 0x00004006870075a7 */ /* 0x000e6400080011ff */
[----:B-1----:R-:W-:Y:S05]  /*a010*/  @!P0 BRA `(.L_x_149) ;  /* 0x0000004800388947 */ /* 0x002fea0003800000 */
.L_x_148:
[----:B------:R-:W-:Y:S05]  /*a020*/  BSYNC B0 ;  /* 0x0000000000007941 */ /* 0x000fea0003800000 */
.L_x_147:
[----:B------:R-:W-:Y:S01]  /*a030*/  ISETP.NE.AND P0, PT, R132, RZ, PT ;  /* 0x000000ff8400720c */ /* 0x000fe20003f05270 */
[----:B------:R-:W-:Y:S11]  /*a040*/  VIADD R62, R62, 0x1 ;  /* 0x000000013e3e7836 */ /* 0x000ff60000000000 */
[----:B------:R-:W-:Y:S01]  /*a050*/  @!UPT UIADD3 URZ, UPT, UPT, URZ, URZ, URZ ;  /* 0x000000fffffff290 */ /* 0x000fe2000fffe0ff */
[----:B------:R2:W4:Y:S01]  /*a060*/  @P0 LDS.128 R92, [R4+UR48+0x400] ;  /* 0x00040030045c0984 */ /* 0x0005220008000c00 */
[----:B-1----:R-:W-:Y:S02]  /*a070*/  @P0 IMAD.IADD R6, R61, 0x1, R0 ;  /* 0x000000013d060824 */ /* 0x002fe400078e0200 */
[C---:B------:R-:W-:Y:S01]  /*a080*/  @P0 IMAD.IADD R5, R63.reuse, 0x1, R2 ;  /* 0x000000013f050824 */ /* 0x040fe200078e0202 */
[----:B------:R1:W1:Y:S01]  /*a090*/  @P0 LDS.128 R88, [R3+0x400] ;  /* 0x0004000003580984 */ /* 0x0002620000000c00 */
[C---:B------:R-:W-:Y:S02]  /*a0a0*/  @P0 IMAD.IADD R7, R63.reuse, 0x1, R0 ;  /* 0x000000013f070824 */ /* 0x040fe400078e0200 */
[----:B------:R-:W-:Y:S01]  /*a0b0*/  @P0 IMAD.IADD R8, R63, 0x1, R6 ;  /* 0x000000013f080824 */ /* 0x000fe200078e0206 */
[----:B------:R1:W1:Y:S04]  /*a0c0*/  @P0 LDS.128 R84, [R2+0x400] ;  /* 0x0004000002540984 */ /* 0x0002680000000c00 */
[----:B------:R1:W1:Y:S04]  /*a0d0*/  @P0 LDS.128 R80, [R5+0x400] ;  /* 0x0004000005500984 */ /* 0x0002680000000c00 */
[----:B------:R1:W1:Y:S04]  /*a0e0*/  @P0 LDS.128 R64, [R0+0x400] ;  /* 0x0004000000400984 */ /* 0x0002680000000c00 */
[----:B------:R1:W1:Y:S04]  /*a0f0*/  @P0 LDS.128 R68, [R7+0x400] ;  /* 0x0004000007440984 */ /* 0x0002680000000c00 */
[----:B------:R1:W1:Y:S04]  /*a100*/  @P0 LDS.128 R72, [R6+0x400] ;  /* 0x0004000006480984 */ /* 0x0002680000000c00 */
[----:B------:R1:W1:Y:S01]  /*a110*/  @P0 LDS.128 R76, [R8+0x400] ;  /* 0x00040000084c0984 */ /* 0x0002620000000c00 */
[C---:B------:R-:W-:Y:S04]  /*a120*/  ISETP.NE.AND P0, PT, R62.reuse, 0x4, PT ;  /* 0x000000043e00780c */ /* 0x040fe80003f05270 */
[----:B--2---:R-:W-:Y:S02]  /*a130*/  SEL R4, RZ, 0x1, P0 ;  /* 0x00000001ff047807 */ /* 0x004fe40000000000 */
[----:B------:R-:W-:Y:S02]  /*a140*/  SEL R62, R62, RZ, P0 ;  /* 0x000000ff3e3e7207 */ /* 0x000fe40000000000 */
[----:B------:R-:W-:Y:S02]  /*a150*/  LOP3.LUT R133, R133, R4, RZ, 0x3c, !PT ;  /* 0x0000000485857212 */ /* 0x000fe400078e3cff */
.L_x_146:
[----:B------:R-:W-:Y:S05]  /*a160*/  BSYNC B1 ;  /* 0x0000000000017941 */ /* 0x000fea0003800000 */
.L_x_145:
[----:B-1----:R-:W-:Y:S05]  /*a170*/  VIADD R3, R48, 0x80 ;  /* 0x0000008030037836 */ /* 0x002fea0000000000 */
[----:B------:R-:W-:Y:S04]  /*a180*/  SHF.R.U32.HI R3, RZ, 0x15, R3 ;  /* 0x00000015ff037819 */ /* 0x000fe80000011603 */
[----:B------:R-:W-:Y:S11]  /*a190*/  LOP3.LUT P0, RZ, R3, 0x3, R110, 0x48, !PT ;  /* 0x0000000303ff7812 */ /* 0x000ff6000780486e */
[----:B------:R-:W-:Y:S02]  /*a1a0*/  @!UPT UIADD3 URZ, UPT, UPT, URZ, URZ, URZ ;  /* 0x000000fffffff290 */ /* 0x000fe4000fffe0ff */
[----:B------:R-:W-:Y:S05]  /*a1b0*/  @!P0 BRA `(.L_x_150) ;  /* 0x0000000000408947 */ /* 0x000fea0003800000 */
[----:B------:R-:W1:Y:S01]  /*a1c0*/  LDCU.64 UR8, c[0x4][0x70] ;  /* 0x01000e00ff0877ac */ /* 0x000e620008000a00 */
[----:B------:R-:W-:Y:S01]  /*a1d0*/  MOV R3, 0x0 ;  /* 0x0000000000037802 */ /* 0x000fe20000000f00 */
[----:B------:R-:W-:Y:S02]  /*a1e0*/  HFMA2 R12, -RZ, RZ, 0, 5.9604644775390625e-08 ;  /* 0x00000001ff0c7431 */ /* 0x000fe400000001ff */
[----:B------:R-:W-:Y:S02]  /*a1f0*/  IMAD.MOV.U32 R8, RZ, RZ, 0x192 ;  /* 0x00000192ff087424 */ /* 0x000fe400078e00ff */
[----:B------:R-:W-:Y:S01]  /*a200*/  IMAD.MOV.U32 R13, RZ, RZ, RZ ;  /* 0x000000ffff0d7224 */ /* 0x000fe200078e00ff */
[----:B------:R-:W2:Y:S01]  /*a210*/  LDCU.64 UR6, c[0x4][0x78] ;  /* 0x01000f00ff0677ac */ /* 0x000ea20008000a00 */
[----:B------:R-:W3:Y:S01]  /*a220*/  LDC.64 R2, c[0x4][R3] ;  /* 0x0100000003027b82 */ /* 0x000ee20000000a00 */
[----:B------:R-:W5:Y:S01]  /*a230*/  LDCU.64 UR4, c[0x4][0x10] ;  /* 0x01000200ff0477ac */ /* 0x000f620008000a00 */
[----:B-1----:R-:W-:Y:S01]  /*a240*/  MOV R5, UR9 ;  /* 0x0000000900057c02 */ /* 0x002fe20008000f00 */
[----:B------:R-:W-:Y:S01]  /*a250*/  IMAD.U32 R4, RZ, RZ, UR8 ;  /* 0x00000008ff047e24 */ /* 0x000fe2000f8e00ff */
[----:B--2---:R-:W-:Y:S01]  /*a260*/  MOV R7, UR7 ;  /* 0x0000000700077c02 */ /* 0x004fe20008000f00 */
[----:B------:R-:W-:Y:S01]  /*a270*/  IMAD.U32 R6, RZ, RZ, UR6 ;  /* 0x00000006ff067e24 */ /* 0x000fe2000f8e00ff */
[----:B-----5:R-:W-:Y:S01]  /*a280*/  MOV R11, UR5 ;  /* 0x00000005000b7c02 */ /* 0x020fe20008000f00 */
[----:B------:R-:W-:Y:S02]  /*a290*/  IMAD.U32 R10, RZ, RZ, UR4 ;  /* 0x00000004ff0a7e24 */ /* 0x000fe4000f8e00ff */
[----:B------:R-:W-:Y:S07]  /*a2a0*/  LEPC R20, `(.L_x_150) ;  /* 0x000000001014794e */ /* 0x000fee0000000000 */
[----:B---34-:R-:W-:Y:S05]  /*a2b0*/  CALL.ABS.NOINC R2 ;  /* 0x0000000002007343 */ /* 0x018fea0003c00000 */
.L_x_150:
[----:B------:R-:W-:Y:S01]  /*a2c0*/  ISETP.NE.AND P6, PT, R126, RZ, PT ;  /* 0x000000ff7e00720c */ /* 0x000fe20003fc5270 */
[----:B------:R-:W-:Y:S05]  /*a2d0*/  WARPSYNC.ALL ;  /* 0x0000000000007948 */ /* 0x000fea0003800000 */
[----:B------:R-:W-:Y:S01]  /*a2e0*/  R2UR UR4, R48 ;  /* 0x00000000300472ca */ /* 0x000fe200000e0000 */
[----:B------:R-:W-:Y:S01]  /*a2f0*/  IMAD.U32 R60, RZ, RZ, UR37 ;  /* 0x00000025ff3c7e24 */ /* 0x000fe2000f8e00ff */
[----:B----4-:R-:W-:Y:S01]  /*a300*/  LOP3.LUT R50, R92, 0xffffe000, RZ, 0xc0, !PT ;  /* 0xffffe0005c327812 */ /* 0x010fe200078ec0ff */
[----:B------:R-:W-:Y:S01]  /*a310*/  IMAD.U32 R51, RZ, RZ, UR40 ;  /* 0x00000028ff337e24 */ /* 0x000fe2000f8e00ff */
[----:B------:R-:W-:Y:S01]  /*a320*/  LOP3.LUT R54, R94, 0xffffe000, RZ, 0xc0, !PT ;  /* 0xffffe0005e367812 */ /* 0x000fe200078ec0ff */
[----:B------:R-:W-:Y:S01]  /*a330*/  BSSY.RECONVERGENT B0, `(.L_x_151) ;  /* 0x00000a2000007945 */ /* 0x000fe20003800200 */
[----:B------:R-:W-:Y:S02]  /*a340*/  LOP3.LUT R56, R95, 0xffffe000, RZ, 0xc0, !PT ;  /* 0xffffe0005f387812 */ /* 0x000fe400078ec0ff */
[----:B------:R-:W-:Y:S02]  /*a350*/  @P6 LEA R51, R51, UR48, 0x3 ;  /* 0x0000003033336c11 */ /* 0x000fe4000f8e18ff */
[----:B------:R-:W-:Y:S02]  /*a360*/  LOP3.LUT R58, R89, 0xffffe000, RZ, 0xc0, !PT ;  /* 0xffffe000593a7812 */ /* 0x000fe400078ec0ff */
[----:B------:R-:W-:Y:S01]  /*a370*/  LOP3.LUT R57, R86, 0xffffe000, RZ, 0xc0, !PT ;  /* 0xffffe00056397812 */ /* 0x000fe200078ec0ff */
[----:B------:R-:W1:Y:S01]  /*a380*/  LDTM.x32 R4, tmem[UR4+0x80] ;  /* 0x00008004000479ee */ /* 0x000e6200082c0000 */
[----:B------:R-:W-:Y:S01]  /*a390*/  ISETP.NE.AND P0, PT, R117, RZ, PT ;  /* 0x000000ff7500720c */ /* 0x000fe20003f05270 */
[----:B------:R-:W-:Y:S05]  /*a3a0*/  @P6 VIADD R51, R51, 0x60 ;  /* 0x0000006033336836 */ /* 0x000fea0000000000 */
[----:B------:R-:W-:Y:S02]  /*a3b0*/  @P6 PRMT R60, R60, 0x654, R51 ;  /* 0x000006543c3c6816 */ /* 0x000fe40000000033 */
[----:B------:R-:W-:Y:S01]  /*a3c0*/  LOP3.LUT R51, R88, 0xffffe000, RZ, 0xc0, !PT ;  /* 0xffffe00058337812 */ /* 0x000fe200078ec0ff */
        /* <DEDUP_REMOVED lines=12> */
[C---:B------:R-:W-:Y:S01]  /*a490*/  FFMA R54, R49.reuse, R54, R3 ;  /* 0x0000003631367223 */ /* 0x040fe20000000003 */
[----:B------:R-:W-:Y:S01]  /*a4a0*/  FFMA R55, R49, R56, R7 ;  /* 0x0000003831377223 */ /* 0x000fe20000000007 */
[----:B------:R-:W-:Y:S01]  /*a4b0*/  LOP3.LUT R56, R91, 0xffffe000, RZ, 0xc0, !PT ;  /* 0xffffe0005b387812 */ /* 0x000fe200078ec0ff */
[C---:B------:R-:W-:Y:S01]  /*a4c0*/  FFMA R4, R49.reuse, R51, R4 ;  /* 0x0000003331047223 */ /* 0x040fe20000000004 */
[----:B------:R-:W-:Y:S01]  /*a4d0*/  F2FP.TF32.F32.PACK_B R53, R53 ;  /* 0x00000035ff35723e */ /* 0x000fe200024050ff */
[C---:B------:R-:W-:Y:S01]  /*a4e0*/  FFMA R5, R49.reuse, R58, R5 ;  /* 0x0000003a31057223 */ /* 0x040fe20000000005 */
[----:B------:R-:W-:Y:S01]  /*a4f0*/  F2FP.TF32.F32.PACK_B R54, R54 ;  /* 0x00000036ff36723e */ /* 0x000fe200024050ff */
[----:B------:R-:W-:Y:S01]  /*a500*/  FFMA R6, R49, R50, R6 ;  /* 0x0000003231067223 */ /* 0x000fe20000000006 */
[----:B------:R-:W-:Y:S01]  /*a510*/  F2FP.TF32.F32.PACK_B R55, R55 ;  /* 0x00000037ff37723e */ /* 0x000fe200024050ff */
[----:B------:R-:W-:Y:S01]  /*a520*/  FMUL R11, R46, R11 ;  /* 0x0000000b2e0b7220 */ /* 0x000fe20000400000 */
[----:B------:R-:W-:Y:S01]  /*a530*/  LOP3.LUT R51, R84, 0xffffe000, RZ, 0xc0, !PT ;  /* 0xffffe00054337812 */ /* 0x000fe200078ec0ff */
[C---:B------:R-:W-:Y:S01]  /*a540*/  FMUL R8, R46.reuse, R12 ;  /* 0x0000000c2e087220 */ /* 0x040fe20000400000 */
[----:B------:R-:W-:Y:S01]  /*a550*/  LOP3.LUT R58, R85, 0xffffe000, RZ, 0xc0, !PT ;  /* 0xffffe000553a7812 */ /* 0x000fe200078ec0ff */
[----:B------:R1:W-:Y:S01]  /*a560*/  STS.128 [R129+UR48+0x400], R52 ;  /* 0x0004003481007988 */ /* 0x0003e20008000c30 */
[----:B------:R-:W-:Y:S01]  /*a570*/  LOP3.LUT R50, R87, 0xffffe000, RZ, 0xc0, !PT ;  /* 0xffffe00057327812 */ /* 0x000fe200078ec0ff */
[C---:B------:R-:W-:Y:S01]  /*a580*/  FFMA R7, R49.reuse, R56, R11 ;  /* 0x0000003831077223 */ /* 0x040fe2000000000b */
[----:B------:R-:W-:Y:S01]  /*a590*/  F2FP.TF32.F32.PACK_B R4, R4 ;  /* 0x00000004ff04723e */ /* 0x000fe200024050ff */
[C---:B------:R-:W-:Y:S01]  /*a5a0*/  FMUL R9, R46.reuse, R13 ;  /* 0x0000000d2e097220 */ /* 0x040fe20000400000 */
[----:B------:R-:W-:Y:S01]  /*a5b0*/  F2FP.TF32.F32.PACK_B R5, R5 ;  /* 0x00000005ff05723e */ /* 0x000fe200024050ff */
[C---:B------:R-:W-:Y:S01]  /*a5c0*/  FMUL R10, R46.reuse, R14 ;  /* 0x0000000e2e0a7220 */ /* 0x040fe20000400000 */
[----:B------:R-:W-:Y:S01]  /*a5d0*/  F2FP.TF32.F32.PACK_B R6, R6 ;  /* 0x00000006ff06723e */ /* 0x000fe200024050ff */
[----:B------:R-:W-:Y:S01]  /*a5e0*/  FMUL R15, R46, R15 ;  /* 0x0000000f2e0f7220 */ /* 0x000fe20000400000 */
[----:B------:R-:W-:Y:S01]  /*a5f0*/  F2FP.TF32.F32.PACK_B R7, R7 ;  /* 0x00000007ff07723e */ /* 0x000fe200024050ff */
[C---:B------:R-:W-:Y:S01]  /*a600*/  FFMA R8, R49.reuse, R51, R8 ;  /* 0x0000003331087223 */ /* 0x040fe20000000008 */
[----:B------:R-:W-:Y:S01]  /*a610*/  LOP3.LUT R51, R80, 0xffffe000, RZ, 0xc0, !PT ;  /* 0xffffe00050337812 */ /* 0x000fe200078ec0ff */
[----:B------:R-:W-:Y:S01]  /*a620*/  FFMA R9, R49, R58, R9 ;  /* 0x0000003a31097223 */ /* 0x000fe20000000009 */
[----:B------:R-:W-:Y:S01]  /*a630*/  LOP3.LUT R56, R81, 0xffffe000, RZ, 0xc0, !PT ;  /* 0xffffe00051387812 */ /* 0x000fe200078ec0ff */
[C---:B------:R-:W-:Y:S01]  /*a640*/  FFMA R10, R49.reuse, R57, R10 ;  /* 0x00000039310a7223 */ /* 0x040fe2000000000a */
[----:B------:R-:W-:Y:S01]  /*a650*/  LOP3.LUT R57, R82, 0xffffe000, RZ, 0xc0, !PT ;  /* 0xffffe00052397812 */ /* 0x000fe200078ec0ff */
[----:B------:R-:W-:Y:S01]  /*a660*/  FFMA R11, R49, R50, R15 ;  /* 0x00000032310b7223 */ /* 0x000fe2000000000f */
[----:B------:R-:W-:Y:S01]  /*a670*/  LOP3.LUT R58, R83, 0xffffe000, RZ, 0xc0, !PT ;  /* 0xffffe000533a7812 */ /* 0x000fe200078ec0ff */
[----:B------:R-:W-:Y:S01]  /*a680*/  FMUL R12, R46, R16 ;  /* 0x000000102e0c7220 */ /* 0x000fe20000400000 */
[----:B------:R-:W-:Y:S01]  /*a690*/  LOP3.LUT R50, R64, 0xffffe000, RZ, 0xc0, !PT ;  /* 0xffffe00040327812 */ /* 0x000fe200078ec0ff */
[C---:B------:R-:W-:Y:S01]  /*a6a0*/  FMUL R13, R46.reuse, R17 ;  /* 0x000000112e0d7220 */ /* 0x040fe20000400000 */
[----:B------:R-:W-:Y:S01]  /*a6b0*/  F2FP.TF32.F32.PACK_B R8, R8 ;  /* 0x00000008ff08723e */ /* 0x000fe200024050ff */
[----:B------:R2:W-:Y:S01]  /*a6c0*/  STS.128 [R128+0x400], R4 ;  /* 0x0004000480007388 */ /* 0x0005e20000000c00 */
[----:B------:R-:W-:Y:S01]  /*a6d0*/  F2FP.TF32.F32.PACK_B R9, R9 ;  /* 0x00000009ff09723e */ /* 0x000fe200024050ff */
[C---:B------:R-:W-:Y:S01]  /*a6e0*/  FMUL R14, R46.reuse, R18 ;  /* 0x000000122e0e7220 */ /* 0x040fe20000400000 */
[----:B------:R-:W-:Y:S01]  /*a6f0*/  F2FP.TF32.F32.PACK_B R10, R10 ;  /* 0x0000000aff0a723e */ /* 0x000fe200024050ff */
[----:B------:R-:W-:Y:S01]  /*a700*/  FMUL R19, R46, R19 ;  /* 0x000000132e137220 */ /* 0x000fe20000400000 */
[----:B------:R-:W-:Y:S01]  /*a710*/  F2FP.TF32.F32.PACK_B R11, R11 ;  /* 0x0000000bff0b723e */ /* 0x000fe200024050ff */
[----:B------:R-:W-:Y:S01]  /*a720*/  FFMA R12, R49, R51, R12 ;  /* 0x00000033310c7223 */ /* 0x000fe2000000000c */
[----:B------:R-:W-:Y:S01]  /*a730*/  LOP3.LUT R51, R66, 0xffffe000, RZ, 0xc0, !PT ;  /* 0xffffe00042337812 */ /* 0x000fe200078ec0ff */
[C---:B------:R-:W-:Y:S01]  /*a740*/  FMUL R16, R46.reuse, R20 ;  /* 0x000000142e107220 */ /* 0x040fe20000400000 */
[----:B-1----:R-:W-:Y:S01]  /*a750*/  LOP3.LUT R52, R71, 0xffffe000, RZ, 0xc0, !PT ;  /* 0xffffe00047347812 */ /* 0x002fe200078ec0ff */
        /* <DEDUP_REMOVED lines=16> */
[C---:B------:R-:W-:Y:S01]  /*a860*/  FFMA R17, R49.reuse, R50, R17 ;  /* 0x0000003231117223 */ /* 0x040fe20000000011 */
[----:B------:R-:W-:Y:S01]  /*a870*/  LOP3.LUT R50, R70, 0xffffe000, RZ, 0xc0, !PT ;  /* 0xffffe00046327812 */ /* 0x000fe200078ec0ff */
[----:B------:R2:W-:Y:S01]  /*a880*/  STS.128 [R125+0x400], R12 ;  /* 0x0004000c7d007388 */ /* 0x0005e20000000c00 */
[----:B------:R-:W-:Y:S01]  /*a890*/  F2FP.TF32.F32.PACK_B R16, R16 ;  /* 0x00000010ff10723e */ /* 0x000fe200024050ff */
[C---:B------:R-:W-:Y:S01]  /*a8a0*/  FFMA R18, R49.reuse, R51, R18 ;  /* 0x0000003331127223 */ /* 0x040fe20000000012 */
[----:B------:R-:W-:Y:S01]  /*a8b0*/  F2FP.TF32.F32.PACK_B R17, R17 ;  /* 0x00000011ff11723e */ /* 0x000fe200024050ff */
[C---:B------:R-:W-:Y:S01]  /*a8c0*/  FFMA R19, R49.reuse, R56, R23 ;  /* 0x0000003831137223 */ /* 0x040fe20000000017 */
[----:B------:R-:W-:Y:S01]  /*a8d0*/  LOP3.LUT R51, R72, 0xffffe000, RZ, 0xc0, !PT ;  /* 0xffffe00048337812 */ /* 0x000fe200078ec0ff */
[C---:B------:R-:W-:Y:S01]  /*a8e0*/  FMUL R20, R46.reuse, R24 ;  /* 0x000000182e147220 */ /* 0x040fe20000400000 */
[----:B------:R-:W-:Y:S01]  /*a8f0*/  F2FP.TF32.F32.PACK_B R18, R18 ;  /* 0x00000012ff12723e */ /* 0x000fe200024050ff */
[C---:B------:R-:W-:Y:S01]  /*a900*/  FMUL R21, R46.reuse, R25 ;  /* 0x000000192e157220 */ /* 0x040fe20000400000 */
[C---:B------:R-:W-:Y:S01]  /*a910*/  FMUL R22, R46.reuse, R26 ;  /* 0x0000001a2e167220 */ /* 0x040fe20000400000 */
[C---:B------:R-:W-:Y:S01]  /*a920*/  FMUL R27, R46.reuse, R27 ;  /* 0x0000001b2e1b7220 */ /* 0x040fe20000400000 */
[----:B------:R-:W-:Y:S01]  /*a930*/  F2FP.TF32.F32.PACK_B R19, R19 ;  /* 0x00000013ff13723e */ /* 0x000fe200024050ff */
[C---:B------:R-:W-:Y:S01]  /*a940*/  FFMA R20, R49.reuse, R57, R20 ;  /* 0x0000003931147223 */ /* 0x040fe20000000014 */
[C---:B------:R-:W-:Y:S01]  /*a950*/  FFMA R21, R49.reuse, R58, R21 ;  /* 0x0000003a31157223 */ /* 0x040fe20000000015 */
[C---:B------:R-:W-:Y:S01]  /*a960*/  FFMA R22, R49.reuse, R50, R22 ;  /* 0x0000003231167223 */ /* 0x040fe20000000016 */
[----:B------:R-:W-:Y:S01]  /*a970*/  FFMA R23, R49, R52, R27 ;  /* 0x0000003431177223 */ /* 0x000fe2000000001b */
[----:B------:R2:W-:Y:S01]  /*a980*/  STS.128 [R124+0x400], R16 ;  /* 0x000400107c007388 */ /* 0x0005e20000000c00 */
[----:B------:R-:W-:Y:S01]  /*a990*/  LOP3.LUT R54, R73, 0xffffe000, RZ, 0xc0, !PT ;  /* 0xffffe00049367812 */ /* 0x000fe200078ec0ff */
[----:B------:R-:W-:Y:S01]  /*a9a0*/  FMUL R24, R46, R28 ;  /* 0x0000001c2e187220 */ /* 0x000fe20000400000 */
[----:B------:R-:W-:Y:S01]  /*a9b0*/  LOP3.LUT R53, R74, 0xffffe000, RZ, 0xc0, !PT ;  /* 0xffffe0004a357812 */ /* 0x000fe200078ec0ff */
[C---:B------:R-:W-:Y:S01]  /*a9c0*/  FMUL R25, R46.reuse, R29 ;  /* 0x0000001d2e197220 */ /* 0x040fe20000400000 */
[----:B------:R-:W-:Y:S01]  /*a9d0*/  LOP3.LUT R50, R75, 0xffffe000, RZ, 0xc0, !PT ;  /* 0xffffe0004b327812 */ /* 0x000fe200078ec0ff */
[C---:B------:R-:W-:Y:S01]  /*a9e0*/  FMUL R26, R46.reuse, R30 ;  /* 0x0000001e2e1a7220 */ /* 0x040fe20000400000 */
        /* <DEDUP_REMOVED lines=30> */
[----:B------:R-:W-:Y:S02]  /*abd0*/  F2FP.TF32.F32.PACK_B R31, R31 ;  /* 0x0000001fff1f723e */ /* 0x000fe400024050ff */
[----:B------:R-:W-:Y:S02]  /*abe0*/  LEA R51, R62, UR48, 0x3 ;  /* 0x000000303e337c11 */ /* 0x000fe4000f8e18ff */
[----:B------:R-:W-:Y:S01]  /*abf0*/  @P6 SHF.L.U32 R52, R133, 0x1f, RZ ;  /* 0x0000001f85346819 */ /* 0x000fe200000006ff */
[----:B------:R2:W-:Y:S01]  /*ac00*/  STS.128 [R121+0x400], R28 ;  /* 0x0004001c79007388 */ /* 0x0005e20000000c00 */
[----:B------:R-:W-:Y:S01]  /*ac10*/  @!PT LDS RZ, [RZ] ;  /* 0x00000000fffff984 */ /* 0x000fe20000000800 */
[----:B------:R-:W-:Y:S01]  /*ac20*/  @!PT LDS RZ, [RZ] ;  /* 0x00000000fffff984 */ /* 0x000fe20000000800 */
[----:B------:R-:W-:Y:S01]  /*ac30*/  @!PT LDS RZ, [RZ] ;  /* 0x00000000fffff984 */ /* 0x000fe20000000800 */
[----:B------:R-:W-:Y:S01]  /*ac40*/  @!PT LDS RZ, [RZ] ;  /* 0x00000000fffff984 */ /* 0x000fe20000000800 */
[----:B------:R1:W-:Y:S07]  /*ac50*/  MEMBAR.ALL.CTA ;  /* 0x0000000000007992 */ /* 0x0003ee0000008000 */
[----:B-1----:R-:W1:Y:S02]  /*ac60*/  FENCE.VIEW.ASYNC.S ;  /* 0x00000000000073c6 */ /* 0x002e640000000000 */
[----:B-1----:R-:W-:Y:S06]  /*ac70*/  BAR.SYNC.DEFER_BLOCKING 0x1, 0x80 ;  /* 0x0042000000007b1d */ /* 0x002fec0000010000 */
[----:B------:R-:W-:Y:S05]  /*ac80*/  @P0 BRA `(.L_x_152) ;  /* 0x0000000000300947 */ /* 0x000fea0003800000 */
[----:B------:R-:W-:Y:S02]  /*ac90*/  UIADD3 UR10, UPT, UPT, UR48, 0x400, URZ ;  /* 0x00000400300a7890 */ /* 0x000fe4000fffe0ff */
[----:B------:R-:W-:Y:S02]  /*aca0*/  UIADD3 UR8, UP0, UPT, UR52, 0x680, URZ ;  /* 0x0000068034087890 */ /* 0x000fe4000ff1e0ff */
[----:B------:R-:W-:Y:S02]  /*acb0*/  UIADD3 UR5, UPT, UPT, UR41, 0x80, URZ ;  /* 0x0000008029057890 */ /* 0x000fe4000fffe0ff */
[----:B------:R-:W-:Y:S01]  /*acc0*/  MOV R111, UR10 ;  /* 0x0000000a006f7c02 */ /* 0x000fe20008000f00 */
[----:B------:R-:W-:Y:S01]  /*acd0*/  UIADD3.X UR9, UPT, UPT, URZ, UR53, URZ, UP0, !UPT ;  /* 0x00000035ff097290 */ /* 0x000fe200087fe4ff */
[----:B------:R-:W-:Y:S02]  /*ace0*/  UMOV UR6, UR42 ;  /* 0x0000002a00067c82 */ /* 0x000fe40008000000 */
[----:B------:R-:W-:Y:S01]  /*acf0*/  R2UR UR4, R111 ;  /* 0x000000006f0472ca */ /* 0x000fe200000e0000 */
[----:B------:R-:W-:Y:S11]  /*ad00*/  UMOV UR7, UR36 ;  /* 0x0000002400077c82 */ /* 0x000ff60008000000 */
[----:B------:R-:W-:Y:S01]  /*ad10*/  @!UPT UIADD3 URZ, UPT, UPT, URZ, URZ, URZ ;  /* 0x000000fffffff290 */ /* 0x000fe2000fffe0ff */
[----:B------:R1:W-:Y:S01]  /*ad20*/  UTMASTG.3D [UR4], [UR8] ;  /* 0x00000004080073b5 */ /* 0x0003e20008010000 */
[----:B------:R0:W-:Y:S01]  /*ad30*/  UTMACMDFLUSH ;  /* 0x00000000000079b7 */ /* 0x0001e20000000000 */
[----:B-1----:R-:W-:Y:S04]  /*ad40*/  DEPBAR.LE SB0, 0x1 ;  /* 0x000080400000791a */ /* 0x002fe80000000000 */
.L_x_152:
[----:B------:R-:W-:Y:S05]  /*ad50*/  BSYNC.RECONVERGENT B0 ;  /* 0x0000000000007941 */ /* 0x000fea0003800200 */
.L_x_151:
        /* <DEDUP_REMOVED lines=8> */
[----:B-1----:R-:W-:Y:S06]  /*ade0*/  @!P6 BRA `(.L_x_154) ;  /* 0x000000000080e947 */ /* 0x002fec0003800000 */
[----:B------:R-:W-:Y:S01]  /*adf0*/  ISETP.NE.AND P1, PT, R132, RZ, PT ;  /* 0x000000ff8400720c */ /* 0x000fe20003f25270 */
[----:B------:R-:W-:Y:S01]  /*ae00*/  BSSY B0, `(.L_x_155) ;  /* 0x000000b000007945 */ /* 0x000fe20003800000 */
[----:B------:R-:W-:Y:S11]  /*ae10*/  ISETP.NE.AND P0, PT, R131, RZ, PT ;  /* 0x000000ff8300720c */ /* 0x000ff60003f05270 */
[----:B--2---:R-:W-:Y:S05]  /*ae20*/  @P1 IMAD R4, R62, 0x4000, R129 ;  /* 0x000040003e041824 */ /* 0x004fea00078e0281 */
        /* <DEDUP_REMOVED lines=8> */
.L_x_156:
[----:B------:R-:W-:Y:S05]  /*aeb0*/  BSYNC B0 ;  /* 0x0000000000007941 */ /* 0x000fea0003800000 */
.L_x_155:
        /* <DEDUP_REMOVED lines=19> */
.L_x_154:
[----:B------:R-:W-:Y:S05]  /*aff0*/  BSYNC B1 ;  /* 0x0000000000017941 */ /* 0x000fea0003800000 */
.L_x_153:
[----:B-1----:R-:W-:Y:S05]  /*b000*/  VIADD R3, R48, 0xa0 ;  /* 0x000000a030037836 */ /* 0x002fea0000000000 */
[----:B------:R-:W-:Y:S04]  /*b010*/  SHF.R.U32.HI R3, RZ, 0x15, R3 ;  /* 0x00000015ff037819 */ /* 0x000fe80000011603 */
[----:B------:R-:W-:Y:S11]  /*b020*/  LOP3.LUT P0, RZ, R3, 0x3, R110, 0x48, !PT ;  /* 0x0000000303ff7812 */ /* 0x000ff6000780486e */
[----:B------:R-:W-:Y:S02]  /*b030*/  @!UPT UIADD3 URZ, UPT, UPT, URZ, URZ, URZ ;  /* 0x000000fffffff290 */ /* 0x000fe4000fffe0ff */
[----:B------:R-:W-:Y:S05]  /*b040*/  @!P0 BRA `(.L_x_158) ;  /* 0x0000000000408947 */ /* 0x000fea0003800000 */
[----:B------:R-:W1:Y:S01]  /*b050*/  LDCU.64 UR8, c[0x4][0x70] ;  /* 0x01000e00ff0877ac */ /* 0x000e620008000a00 */
[----:B------:R-:W-:Y:S01]  /*b060*/  MOV R3, 0x0 ;  /* 0x0000000000037802 */ /* 0x000fe20000000f00 */
[----:B--2---:R-:W-:Y:S02]  /*b070*/  HFMA2 R12, -RZ, RZ, 0, 5.9604644775390625e-08 ;  /* 0x00000001ff0c7431 */ /* 0x004fe400000001ff */
        /* <DEDUP_REMOVED lines=13> */
.L_x_158:
[----:B------:R-:W-:Y:S01]  /*b150*/  ISETP.NE.AND P6, PT, R126, RZ, PT ;  /* 0x000000ff7e00720c */ /* 0x000fe20003fc5270 */
[----:B------:R-:W-:Y:S05]  /*b160*/  WARPSYNC.ALL ;  /* 0x0000000000007948 */ /* 0x000fea0003800000 */
[----:B------:R-:W-:Y:S01]  /*b170*/  R2UR UR4, R48 ;  /* 0x00000000300472ca */ /* 0x000fe200000e0000 */
[----:B------:R-:W-:Y:S01]  /*b180*/  IMAD.U32 R0, RZ, RZ, UR43 ;  /* 0x0000002bff007e24 */ /* 0x000fe2000f8e00ff */
[----:B----4-:R-:W-:Y:S01]  /*b190*/  LOP3.LUT R50, R92, 0xffffe000, RZ, 0xc0, !PT ;  /* 0xffffe0005c327812 */ /* 0x010fe200078ec0ff */
[----:B------:R-:W-:Y:S01]  /*b1a0*/  IMAD.U32 R51, RZ, RZ, UR37 ;  /* 0x00000025ff337e24 */ /* 0x000fe2000f8e00ff */
[----:B------:R-:W-:Y:S01]  /*b1b0*/  ISETP.NE.AND P0, PT, R117, RZ, PT ;  /* 0x000000ff7500720c */ /* 0x000fe20003f05270 */
[----:B------:R-:W-:Y:S02]  /*b1c0*/  BSSY.RECONVERGENT B0, `(.L_x_159) ;  /* 0x000009f000007945 */ /* 0x000fe40003800200 */
[----:B------:R-:W-:Y:S05]  /*b1d0*/  @P6 LEA R0, R0, UR48, 0x3 ;  /* 0x0000003000006c11 */ /* 0x000fea000f8e18ff */
[----:B------:R-:W-:Y:S01]  /*b1e0*/  @P6 VIADD R0, R0, 0x60 ;  /* 0x0000006000006836 */ /* 0x000fe20000000000 */
[----:B--2---:R-:W1:Y:S04]  /*b1f0*/  LDTM.x32 R4, tmem[UR4+0xa0] ;  /* 0x0000a004000479ee */ /* 0x004e6800082c0000 */
[----:B------:R-:W-:Y:S01]  /*b200*/  @P6 PRMT R51, R51, 0x654, R0 ;  /* 0x0000065433336816 */ /* 0x000fe20000000000 */
[C---:B-1----:R-:W-:Y:S01]  /*b210*/  FMUL R0, R46.reuse, R4 ;  /* 0x000000042e007220 */ /* 0x042fe20000400000 */
[C---:B------:R-:W-:Y:S01]  /*b220*/  FMUL R3, R46.reuse, R6 ;  /* 0x000000062e037220 */ /* 0x040fe20000400000 */
        /* <DEDUP_REMOVED lines=9> */
[----:B------:R-:W-:Y:S01]  /*b2c0*/  FFMA R52, R49, R50, R0 ;  /* 0x0000003231347223 */ /* 0x000fe20000000000 */
[----:B------:R-:W-:Y:S01]  /*b2d0*/  LOP3.LUT R0, R93, 0xffffe000, RZ, 0xc0, !PT ;  /* 0xffffe0005d007812 */ /* 0x000fe200078ec0ff */
[C---:B------:R-:W-:Y:S01]  /*b2e0*/  FMUL R2, R46.reuse, R5 ;  /* 0x000000052e027220 */ /* 0x040fe20000400000 */
[----:B------:R-:W-:Y:S01]  /*b2f0*/  LOP3.LUT R50, R89, 0xffffe000, RZ, 0xc0, !PT ;  /* 0xffffe00059327812 */ /* 0x000fe200078ec0ff */
[C---:B------:R-:W-:Y:S01]  /*b300*/  FMUL R22, R46.reuse, R26 ;  /* 0x0000001a2e167220 */ /* 0x040fe20000400000 */
[----:B------:R-:W-:Y:S01]  /*b310*/  F2FP.TF32.F32.PACK_B R52, R52 ;  /* 0x00000034ff34723e */ /* 0x000fe200024050ff */
[C---:B------:R-:W-:Y:S01]  /*b320*/  FMUL R24, R46.reuse, R28 ;  /* 0x0000001c2e187220 */ /* 0x040fe20000400000 */
[C---:B------:R-:W-:Y:S01]  /*b330*/  FMUL R5, R46.reuse, R9 ;  /* 0x000000092e057220 */ /* 0x040fe20000400000 */
[C---:B------:R-:W-:Y:S01]  /*b340*/  FMUL R26, R46.reuse, R30 ;  /* 0x0000001e2e1a7220 */ /* 0x040fe20000400000 */
[----:B------:R-:W-:Y:S01]  /*b350*/  FMUL R28, R46, R32 ;  /* 0x000000202e1c7220 */ /* 0x000fe20000400000 */
[----:B------:R-:W-:Y:S01]  /*b360*/  LOP3.LUT R32, R94, 0xffffe000, RZ, 0xc0, !PT ;  /* 0xffffe0005e207812 */ /* 0x000fe200078ec0ff */
[C---:B------:R-:W-:Y:S01]  /*b370*/  FMUL R9, R46.reuse, R13 ;  /* 0x0000000d2e097220 */ /* 0x040fe20000400000 */
[C---:B------:R-:W-:Y:S01]  /*b380*/  FMUL R30, R46.reuse, R34 ;  /* 0x000000222e1e7220 */ /* 0x040fe20000400000 */
[----:B------:R-:W-:Y:S01]  /*b390*/  LOP3.LUT R34, R95, 0xffffe000, RZ, 0xc0, !PT ;  /* 0xffffe0005f227812 */ /* 0x000fe200078ec0ff */
[C---:B------:R-:W-:Y:S01]  /*b3a0*/  FMUL R13, R46.reuse, R17 ;  /* 0x000000112e0d7220 */ /* 0x040fe20000400000 */
[C---:B------:R-:W-:Y:S01]  /*b3b0*/  FMUL R7, R46.reuse, R7 ;  /* 0x000000072e077220 */ /* 0x040fe20000400000 */
[C---:B------:R-:W-:Y:S01]  /*b3c0*/  FMUL R17, R46.reuse, R21 ;  /* 0x000000152e117220 */ /* 0x040fe20000400000 */
[----:B------:R-:W-:Y:S01]  /*b3d0*/  FMUL R21, R46, R25 ;  /* 0x000000192e157220 */ /* 0x000fe20000400000 */
[----:B------:R-:W-:Y:S01]  /*b3e0*/  FFMA R53, R49, R0, R2 ;  /* 0x0000000031357223 */ /* 0x000fe20000000002 */
[----:B------:R-:W-:Y:S01]  /*b3f0*/  LOP3.LUT R0, R90, 0xffffe000, RZ, 0xc0, !PT ;  /* 0xffffe0005a007812 */ /* 0x000fe200078ec0ff */
[C---:B------:R-:W-:Y:S01]  /*b400*/  FMUL R25, R46.reuse, R29 ;  /* 0x0000001d2e197220 */ /* 0x040fe20000400000 */
[----:B------:R-:W-:Y:S01]  /*b410*/  LOP3.LUT R2, R91, 0xffffe000, RZ, 0xc0, !PT ;  /* 0xffffe0005b027812 */ /* 0x000fe200078ec0ff */
[C---:B------:R-:W-:Y:S01]  /*b420*/  FFMA R54, R49.reuse, R32, R3 ;  /* 0x0000002031367223 */ /* 0x040fe20000000003 */
[----:B------:R-:W-:Y:S01]  /*b430*/  F2FP.TF32.F32.PACK_B R53, R53 ;  /* 0x00000035ff35723e */ /* 0x000fe200024050ff */
[----:B------:R-:W-:Y:S01]  /*b440*/  FMUL R29, R46, R33 ;  /* 0x000000212e1d7220 */ /* 0x000fe20000400000 */
[----:B------:R-:W-:Y:S01]  /*b450*/  LOP3.LUT R33, R88, 0xffffe000, RZ, 0xc0, !PT ;  /* 0xffffe00058217812 */ /* 0x000fe200078ec0ff */
[C---:B------:R-:W-:Y:S01]  /*b460*/  FFMA R55, R49.reuse, R34, R7 ;  /* 0x0000002231377223 */ /* 0x040fe20000000007 */
[----:B------:R-:W-:Y:S01]  /*b470*/  F2FP.TF32.F32.PACK_B R54, R54 ;  /* 0x00000036ff36723e */ /* 0x000fe200024050ff */
[----:B------:R-:W-:Y:S01]  /*b480*/  FMUL R11, R46, R11 ;  /* 0x0000000b2e0b7220 */ /* 0x000fe20000400000 */
[----:B------:R-:W-:Y:S01]  /*b490*/  LOP3.LUT R3, R84, 0xffffe000, RZ, 0xc0, !PT ;  /* 0xffffe00054037812 */ /* 0x000fe200078ec0ff */
[C---:B------:R-:W-:Y:S01]  /*b4a0*/  FFMA R4, R49.reuse, R33, R4 ;  /* 0x0000002131047223 */ /* 0x040fe20000000004 */
[----:B------:R-:W-:Y:S01]  /*b4b0*/  F2FP.TF32.F32.PACK_B R55, R55 ;  /* 0x00000037ff37723e */ /* 0x000fe200024050ff */
[----:B------:R-:W-:Y:S01]  /*b4c0*/  FFMA R5, R49, R50, R5 ;  /* 0x0000003231057223 */ /* 0x000fe20000000005 */
[----:B------:R-:W-:Y:S01]  /*b4d0*/  LOP3.LUT R32, R85, 0xffffe000, RZ, 0xc0, !PT ;  /* 0xffffe00055207812 */ /* 0x000fe200078ec0ff */
[C---:B------:R-:W-:Y:S01]  /*b4e0*/  FFMA R6, R49.reuse, R0, R6 ;  /* 0x0000000031067223 */ /* 0x040fe20000000006 */
[----:B------:R-:W-:Y:S01]  /*b4f0*/  F2FP.TF32.F32.PACK_B R4, R4 ;  /* 0x00000004ff04723e */ /* 0x000fe200024050ff */
[C---:B------:R-:W-:Y:S01]  /*b500*/  FFMA R7, R49.reuse, R2, R11 ;  /* 0x0000000231077223 */ /* 0x040fe2000000000b */
[----:B------:R-:W-:Y:S01]  /*b510*/  F2FP.TF32.F32.PACK_B R5, R5 ;  /* 0x00000005ff05723e */ /* 0x000fe200024050ff */
[----:B------:R-:W-:Y:S01]  /*b520*/  STS.128 [R129+UR48+0x4400], R52 ;  /* 0x0044003481007988 */ /* 0x000fe20008000c30 */
[----:B------:R-:W-:Y:S01]  /*b530*/  F2FP.TF32.F32.PACK_B R6, R6 ;  /* 0x00000006ff06723e */ /* 0x000fe200024050ff */
[C---:B------:R-:W-:Y:S01]  /*b540*/  FFMA R8, R49.reuse, R3, R8 ;  /* 0x0000000331087223 */ /* 0x040fe20000000008 */
[----:B------:R-:W-:Y:S01]  /*b550*/  F2FP.TF32.F32.PACK_B R7, R7 ;  /* 0x00000007ff07723e */ /* 0x000fe200024050ff */
[----:B------:R-:W-:Y:S01]  /*b560*/  FFMA R9, R49, R32, R9 ;  /* 0x0000002031097223 */ /* 0x000fe20000000009 */
[----:B------:R-:W-:Y:S01]  /*b570*/  LOP3.LUT R33, R86, 0xffffe000, RZ, 0xc0, !PT ;  /* 0xffffe00056217812 */ /* 0x000fe200078ec0ff */
[----:B------:R-:W-:Y:S01]  /*b580*/  FMUL R15, R46, R15 ;  /* 0x0000000f2e0f7220 */ /* 0x000fe20000400000 */
[----:B------:R-:W-:Y:S01]  /*b590*/  LOP3.LUT R0, R87, 0xffffe000, RZ, 0xc0, !PT ;  /* 0xffffe00057007812 */ /* 0x000fe200078ec0ff */
[----:B------:R1:W-:Y:S01]  /*b5a0*/  STS.128 [R128+0x4400], R4 ;  /* 0x0044000480007388 */ /* 0x0003e20000000c00 */
[----:B------:R-:W-:Y:S01]  /*b5b0*/  LOP3.LUT R3, R80, 0xffffe000, RZ, 0xc0, !PT ;  /* 0xffffe00050037812 */ /* 0x000fe200078ec0ff */
[----:B------:R-:W-:Y:S01]  /*b5c0*/  FFMA R10, R49, R33, R10 ;  /* 0x00000021310a7223 */ /* 0x000fe2000000000a */
[----:B------:R-:W-:Y:S01]  /*b5d0*/  LOP3.LUT R2, R81, 0xffffe000, RZ, 0xc0, !PT ;  /* 0xffffe00051027812 */ /* 0x000fe200078ec0ff */
[C---:B------:R-:W-:Y:S01]  /*b5e0*/  FFMA R11, R49.reuse, R0, R15 ;  /* 0x00000000310b7223 */ /* 0x040fe2000000000f */
[----:B------:R-:W-:Y:S01]  /*b5f0*/  LOP3.LUT R33, R82, 0xffffe000, RZ, 0xc0, !PT ;  /* 0xffffe00052217812 */ /* 0x000fe200078ec0ff */
[----:B------:R-:W-:Y:S01]  /*b600*/  FFMA R12, R49, R3, R12 ;  /* 0x00000003310c7223 */ /* 0x000fe2000000000c */
[----:B------:R-:W-:Y:S01]  /*b610*/  LOP3.LUT R32, R83, 0xffffe000, RZ, 0xc0, !PT ;  /* 0xffffe00053207812 */ /* 0x000fe200078ec0ff */
[C---:B------:R-:W-:Y:S01]  /*b620*/  FFMA R13, R49.reuse, R2, R13 ;  /* 0x00000002310d7223 */ /* 0x040fe2000000000d */
[----:B------:R-:W-:Y:S01]  /*b630*/  LOP3.LUT R0, R64, 0xffffe000, RZ, 0xc0, !PT ;  /* 0xffffe00040007812 */ /* 0x000fe200078ec0ff */
[C---:B------:R-:W-:Y:S01]  /*b640*/  FMUL R19, R46.reuse, R19 ;  /* 0x000000132e137220 */ /* 0x040fe20000400000 */
[----:B------:R-:W-:Y:S01]  /*b650*/  F2FP.TF32.F32.PACK_B R8, R8 ;  /* 0x00000008ff08723e */ /* 0x000fe200024050ff */
[C---:B------:R-:W-:Y:S01]  /*b660*/  FFMA R14, R49.reuse, R33, R14 ;  /* 0x00000021310e7223 */ /* 0x040fe2000000000e */
[----:B------:R-:W-:Y:S01]  /*b670*/  F2FP.TF32.F32.PACK_B R9, R9 ;  /* 0x00000009ff09723e */ /* 0x000fe200024050ff */
[C---:B------:R-:W-:Y:S01]  /*b680*/  FFMA R15, R49.reuse, R32, R19 ;  /* 0x00000020310f7223 */ /* 0x040fe20000000013 */
[----:B------:R-:W-:Y:S01]  /*b690*/  F2FP.TF32.F32.PACK_B R10, R10 ;  /* 0x0000000aff0a723e */ /* 0x000fe200024050ff */
[----:B------:R-:W-:Y:S01]  /*b6a0*/  FFMA R16, R49, R0, R16 ;  /* 0x0000000031107223 */ /* 0x000fe20000000010 */
[----:B------:R-:W-:Y:S01]  /*b6b0*/  F2FP.TF32.F32.PACK_B R11, R11 ;  /* 0x0000000bff0b723e */ /* 0x000fe200024050ff */
[C---:B------:R-:W-:Y:S01]  /*b6c0*/  FMUL R23, R46.reuse, R23 ;  /* 0x000000172e177220 */ /* 0x040fe20000400000 */
[----:B------:R-:W-:Y:S01]  /*b6d0*/  LOP3.LUT R0, R65, 0xffffe000, RZ, 0xc0, !PT ;  /* 0xffffe00041007812 */ /* 0x000fe200078ec0ff */
[----:B------:R-:W-:Y:S01]  /*b6e0*/  FMUL R27, R46, R27 ;  /* 0x0000001b2e1b7220 */ /* 0x000fe20000400000 */
[----:B------:R-:W-:Y:S01]  /*b6f0*/  LOP3.LUT R3, R66, 0xffffe000, RZ, 0xc0, !PT ;  /* 0xffffe00042037812 */ /* 0x000fe200078ec0ff */
[----:B------:R2:W-:Y:S01]  /*b700*/  STS.128 [R127+0x4400], R8 ;  /* 0x004400087f007388 */ /* 0x0005e20000000c00 */
[----:B------:R-:W-:Y:S01]  /*b710*/  LOP3.LUT R2, R67, 0xffffe000, RZ, 0xc0, !PT ;  /* 0xffffe00043027812 */ /* 0x000fe200078ec0ff */
[C---:B------:R-:W-:Y:S01]  /*b720*/  FFMA R17, R49.reuse, R0, R17 ;  /* 0x0000000031117223 */ /* 0x040fe20000000011 */
[----:B------:R-:W-:Y:S01]  /*b730*/  F2FP.TF32.F32.PACK_B R12, R12 ;  /* 0x0000000cff0c723e */ /* 0x000fe200024050ff */
[C---:B------:R-:W-:Y:S01]  /*b740*/  FFMA R18, R49.reuse, R3, R18 ;  /* 0x0000000331127223 */ /* 0x040fe20000000012 */
[----:B------:R-:W-:Y:S01]  /*b750*/  F2FP.TF32.F32.PACK_B R13, R13 ;  /* 0x0000000dff0d723e */ /* 0x000fe200024050ff */
[----:B------:R-:W-:Y:S01]  /*b760*/  FFMA R19, R49, R2, R23 ;  /* 0x0000000231137223 */ /* 0x000fe20000000017 */
[----:B------:R-:W-:Y:S01]  /*b770*/  F2FP.TF32.F32.PACK_B R14, R14 ;  /* 0x0000000eff0e723e */ /* 0x000fe200024050ff */
[C---:B------:R-:W-:Y:S01]  /*b780*/  FMUL R31, R46.reuse, R31 ;  /* 0x0000001f2e1f7220 */ /* 0x040fe20000400000 */
[----:B------:R-:W-:Y:S01]  /*b790*/  F2FP.TF32.F32.PACK_B R15, R15 ;  /* 0x0000000fff0f723e */ /* 0x000fe200024050ff */
[----:B------:R-:W-:Y:S01]  /*b7a0*/  FMUL R35, R46, R35 ;  /* 0x000000232e237220 */ /* 0x000fe20000400000 */
[----:B------:R-:W-:Y:S02]  /*b7b0*/  LOP3.LUT R33, R68, 0xffffe000, RZ, 0xc0, !PT ;  /* 0xffffe00044217812 */ /* 0x000fe400078ec0ff */
[----:B------:R-:W-:Y:S01]  /*b7c0*/  LOP3.LUT R32, R69, 0xffffe000, RZ, 0xc0, !PT ;  /* 0xffffe00045207812 */ /* 0x000fe200078ec0ff */
[----:B------:R2:W-:Y:S01]  /*b7d0*/  STS.128 [R125+0x4400], R12 ;  /* 0x0044000c7d007388 */ /* 0x0005e20000000c00 */
[----:B------:R-:W-:Y:S01]  /*b7e0*/  LOP3.LUT R0, R70, 0xffffe000, RZ, 0xc0, !PT ;  /* 0xffffe00046007812 */ /* 0x000fe200078ec0ff */
[----:B------:R-:W-:Y:S01]  /*b7f0*/  FFMA R20, R49, R33, R20 ;  /* 0x0000002131147223 */ /* 0x000fe20000000014 */
[----:B------:R-:W-:Y:S01]  /*b800*/  LOP3.LUT R2, R71, 0xffffe000, RZ, 0xc0, !PT ;  /* 0xffffe00047027812 */ /* 0x000fe200078ec0ff */
[C---:B------:R-:W-:Y:S01]  /*b810*/  FFMA R21, R49.reuse, R32, R21 ;  /* 0x0000002031157223 */ /* 0x040fe20000000015 */
[----:B------:R-:W-:Y:S01]  /*b820*/  F2FP.TF32.F32.PACK_B R16, R16 ;  /* 0x00000010ff10723e */ /* 0x000fe200024050ff */
[C---:B------:R-:W-:Y:S01]  /*b830*/  FFMA R22, R49.reuse, R0, R22 ;  /* 0x0000000031167223 */ /* 0x040fe20000000016 */
[----:B------:R-:W-:Y:S01]  /*b840*/  F2FP.TF32.F32.PACK_B R17, R17 ;  /* 0x00000011ff11723e */ /* 0x000fe200024050ff */
[----:B------:R-:W-:Y:S01]  /*b850*/  FFMA R23, R49, R2, R27 ;  /* 0x0000000231177223 */ /* 0x000fe2000000001b */
[----:B------:R-:W-:Y:S02]  /*b860*/  F2FP.TF32.F32.PACK_B R18, R18 ;  /* 0x00000012ff12723e */ /* 0x000fe400024050ff */
[----:B------:R-:W-:Y:S02]  /*b870*/  F2FP.TF32.F32.PACK_B R19, R19 ;  /* 0x00000013ff13723e */ /* 0x000fe400024050ff */
[----:B------:R-:W-:Y:S02]  /*b880*/  LOP3.LUT R3, R72, 0xffffe000, RZ, 0xc0, !PT ;  /* 0xffffe00048037812 */ /* 0x000fe400078ec0ff */
[----:B-1----:R-:W-:Y:S01]  /*b890*/  LOP3.LUT R4, R73, 0xffffe000, RZ, 0xc0, !PT ;  /* 0xffffe00049047812 */ /* 0x002fe200078ec0ff */
        /* <DEDUP_REMOVED lines=48> */
[----:B-1----:R-:W-:Y:S04]  /*bba0*/  DEPBAR.LE SB0, 0x1 ;  /* 0x000080400000791a */ /* 0x002fe80000000000 */
.L_x_160:
[----:B------:R-:W-:Y:S05]  /*bbb0*/  BSYNC.RECONVERGENT B0 ;  /* 0x0000000000007941 */ /* 0x000fea0003800200 */
.L_x_159:
        /* <DEDUP_REMOVED lines=12> */
[----:B------:R-:W-:Y:S05]  /*bc80*/  @P1 IMAD R5, R62, 0x4000, R129 ;  /* 0x000040003e051824 */ /* 0x000fea00078e0281 */
        /* <DEDUP_REMOVED lines=8> */
.L_x_164:
[----:B------:R-:W-:Y:S05]  /*bd10*/  BSYNC B0 ;  /* 0x0000000000007941 */ /* 0x000fea0003800000 */
.L_x_163:
[----:B------:R-:W-:Y:S01]  /*bd20*/  ISETP.NE.AND P0, PT, R132, RZ, PT ;  /* 0x000000ff8400720c */ /* 0x000fe20003f05270 */
[----:B------:R-:W-:Y:S11]  /*bd30*/  VIADD R62, R62, 0x1 ;  /* 0x000000013e3e7836 */ /* 0x000ff60000000000 */
[----:B------:R-:W-:Y:S01]  /*bd40*/  @!UPT UIADD3 URZ, UPT, UPT, URZ, URZ, URZ ;  /* 0x000000fffffff290 */ /* 0x000fe2000fffe0ff */
[----:B------:R4:W3:Y:S01]  /*bd50*/  @P0 LDS.128 R92, [R5+UR48+0x400] ;  /* 0x00040030055c0984 */ /* 0x0008e20008000c00 */
[----:B-1----:R-:W-:Y:S02]  /*bd60*/  @P0 IMAD.IADD R0, R61, 0x1, R2 ;  /* 0x000000013d000824 */ /* 0x002fe400078e0202 */
[C---:B------:R-:W-:Y:S01]  /*bd70*/  @P0 IMAD.IADD R6, R63.reuse, 0x1, R4 ;  /* 0x000000013f060824 */ /* 0x040fe200078e0204 */
[----:B------:R4:W1:Y:S01]  /*bd80*/  @P0 LDS.128 R88, [R3+0x400] ;  /* 0x0004000003580984 */ /* 0x0008620000000c00 */
[C---:B------:R-:W-:Y:S02]  /*bd90*/  @P0 IMAD.IADD R7, R63.reuse, 0x1, R2 ;  /* 0x000000013f070824 */ /* 0x040fe400078e0202 */
[----:B--2---:R-:W-:Y:S01]  /*bda0*/  @P0 IMAD.IADD R8, R63, 0x1, R0 ;  /* 0x000000013f080824 */ /* 0x004fe200078e0200 */
[----:B------:R4:W2:Y:S04]  /*bdb0*/  @P0 LDS.128 R84, [R4+0x400] ;  /* 0x0004000004540984 */ /* 0x0008a80000000c00 */
[----:B------:R4:W1:Y:S04]  /*bdc0*/  @P0 LDS.128 R80, [R6+0x400] ;  /* 0x0004000006500984 */ /* 0x0008680000000c00 */
[----:B------:R4:W1:Y:S04]  /*bdd0*/  @P0 LDS.128 R64, [R2+0x400] ;  /* 0x0004000002400984 */ /* 0x0008680000000c00 */
[----:B------:R4:W1:Y:S04]  /*bde0*/  @P0 LDS.128 R68, [R7+0x400] ;  /* 0x0004000007440984 */ /* 0x0008680000000c00 */
[----:B------:R4:W1:Y:S04]  /*bdf0*/  @P0 LDS.128 R72, [R0+0x400] ;  /* 0x0004000000480984 */ /* 0x0008680000000c00 */
[----:B------:R4:W1:Y:S01]  /*be00*/  @P0 LDS.128 R76, [R8+0x400] ;  /* 0x00040000084c0984 */ /* 0x0008620000000c00 */
[C---:B------:R-:W-:Y:S04]  /*be10*/  ISETP.NE.AND P0, PT, R62.reuse, 0x4, PT ;  /* 0x000000043e00780c */ /* 0x040fe80003f05270 */
[----:B------:R-:W-:Y:S02]  /*be20*/  SEL R10, RZ, 0x1, P0 ;  /* 0x00000001ff0a7807 */ /* 0x000fe40000000000 */
[----:B------:R-:W-:Y:S02]  /*be30*/  SEL R62, R62, RZ, P0 ;  /* 0x000000ff3e3e7207 */ /* 0x000fe40000000000 */
[----:B------:R-:W-:Y:S02]  /*be40*/  LOP3.LUT R133, R133, R10, RZ, 0x3c, !PT ;  /* 0x0000000a85857212 */ /* 0x000fe400078e3cff */
.L_x_162:
[----:B------:R-:W-:Y:S05]  /*be50*/  BSYNC B1 ;  /* 0x0000000000017941 */ /* 0x000fea0003800000 */
.L_x_161:
[----:B----4-:R-:W-:Y:S05]  /*be60*/  VIADD R3, R48, 0xc0 ;  /* 0x000000c030037836 */ /* 0x010fea0000000000 */
[----:B------:R-:W-:Y:S04]  /*be70*/  SHF.R.U32.HI R3, RZ, 0x15, R3 ;  /* 0x00000015ff037819 */ /* 0x000fe80000011603 */
[----:B------:R-:W-:Y:S11]  /*be80*/  LOP3.LUT P0, RZ, R3, 0x3, R110, 0x48, !PT ;  /* 0x0000000303ff7812 */ /* 0x000ff6000780486e */
[----:B------:R-:W-:Y:S02]  /*be90*/  @!UPT UIADD3 URZ, UPT, UPT, URZ, URZ, URZ ;  /* 0x000000fffffff290 */ /* 0x000fe4000fffe0ff */
[----:B------:R-:W-:Y:S05]  /*bea0*/  @!P0 BRA `(.L_x_166) ;  /* 0x0000000000408947 */ /* 0x000fea0003800000 */
[----:B------:R-:W4:Y:S01]  /*beb0*/  LDCU.64 UR8, c[0x4][0x70] ;  /* 0x01000e00ff0877ac */ /* 0x000f220008000a00 */
[----:B------:R-:W-:Y:S01]  /*bec0*/  MOV R3, 0x0 ;  /* 0x0000000000037802 */ /* 0x000fe20000000f00 */
[----:B--2---:R-:W-:Y:S02]  /*bed0*/  HFMA2 R12, -RZ, RZ, 0, 5.9604644775390625e-08 ;  /* 0x00000001ff0c7431 */ /* 0x004fe400000001ff */
[----:B------:R-:W-:Y:S02]  /*bee0*/  IMAD.MOV.U32 R8, RZ, RZ, 0x192 ;  /* 0x00000192ff087424 */ /* 0x000fe400078e00ff */
[----:B------:R-:W-:Y:S01]  /*bef0*/  IMAD.MOV.U32 R13, RZ, RZ, RZ ;  /* 0x000000ffff0d7224 */ /* 0x000fe200078e00ff */
[----:B------:R-:W2:Y:S01]  /*bf00*/  LDCU.64 UR6, c[0x4][0x78] ;  /* 0x01000f00ff0677ac */ /* 0x000ea20008000a00 */
[----:B------:R-:W1:Y:S01]  /*bf10*/  LDC.64 R2, c[0x4][R3] ;  /* 0x0100000003027b82 */ /* 0x000e620000000a00 */
[----:B------:R-:W5:Y:S01]  /*bf20*/  LDCU.64 UR4, c[0x4][0x10] ;  /* 0x01000200ff0477ac */ /* 0x000f620008000a00 */
[----:B----4-:R-:W-:Y:S01]  /*bf30*/  MOV R5, UR9 ;  /* 0x0000000900057c02 */ /* 0x010fe20008000f00 */
[----:B------:R-:W-:Y:S01]  /*bf40*/  IMAD.U32 R4, RZ, RZ, UR8 ;  /* 0x00000008ff047e24 */ /* 0x000fe2000f8e00ff */
[----:B--2---:R-:W-:Y:S01]  /*bf50*/  MOV R7, UR7 ;  /* 0x0000000700077c02 */ /* 0x004fe20008000f00 */
[----:B------:R-:W-:Y:S01]  /*bf60*/  IMAD.U32 R6, RZ, RZ, UR6 ;  /* 0x00000006ff067e24 */ /* 0x000fe2000f8e00ff */
[----:B-----5:R-:W-:Y:S01]  /*bf70*/  MOV R11, UR5 ;  /* 0x00000005000b7c02 */ /* 0x020fe20008000f00 */
[----:B------:R-:W-:Y:S02]  /*bf80*/  IMAD.U32 R10, RZ, RZ, UR4 ;  /* 0x00000004ff0a7e24 */ /* 0x000fe4000f8e00ff */
[----:B------:R-:W-:Y:S07]  /*bf90*/  LEPC R20, `(.L_x_166) ;  /* 0x000000001014794e */ /* 0x000fee0000000000 */
[----:B-1-3--:R-:W-:Y:S05]  /*bfa0*/  CALL.ABS.NOINC R2 ;  /* 0x0000000002007343 */ /* 0x00afea0003c00000 */
.L_x_166:
[----:B------:R-:W-:Y:S01]  /*bfb0*/  ISETP.NE.AND P6, PT, R126, RZ, PT ;  /* 0x000000ff7e00720c */ /* 0x000fe20003fc5270 */
[----:B------:R-:W-:Y:S05]  /*bfc0*/  WARPSYNC.ALL ;  /* 0x0000000000007948 */ /* 0x000fea0003800000 */
[----:B------:R-:W-:Y:S01]  /*bfd0*/  R2UR UR4, R48 ;  /* 0x00000000300472ca */ /* 0x000fe200000e0000 */
[----:B------:R-:W-:Y:S01]  /*bfe0*/  IMAD.U32 R0, RZ, RZ, UR40 ;  /* 0x00000028ff007e24 */ /* 0x000fe2000f8e00ff */
[----:B---3--:R-:W-:Y:S01]  /*bff0*/  LOP3.LUT R50, R92, 0xffffe000, RZ, 0xc0, !PT ;  /* 0xffffe0005c327812 */ /* 0x008fe200078ec0ff */
[----:B------:R-:W-:Y:S01]  /*c000*/  IMAD.U32 R51, RZ, RZ, UR37 ;  /* 0x00000025ff337e24 */ /* 0x000fe2000f8e00ff */
[----:B------:R-:W-:Y:S01]  /*c010*/  ISETP.NE.AND P0, PT, R117, RZ, PT ;  /* 0x000000ff7500720c */ /* 0x000fe20003f05270 */
[----:B------:R-:W-:Y:S02]  /*c020*/  BSSY.RECONVERGENT B0, `(.L_x_167) ;  /* 0x000009f000007945 */ /* 0x000fe40003800200 */
[----:B------:R-:W-:Y:S05]  /*c030*/  @P6 LEA R0, R0, UR48, 0x3 ;  /* 0x0000003000006c11 */ /* 0x000fea000f8e18ff */
[----:B------:R-:W-:Y:S01]  /*c040*/  @P6 VIADD R0, R0, 0x60 ;  /* 0x0000006000006836 */ /* 0x000fe20000000000 */
[----:B--2---:R-:W2:Y:S04]  /*c050*/  LDTM.x32 R4, tmem[UR4+0xc0] ;  /* 0x0000c004000479ee */ /* 0x004ea800082c0000 */
[----:B------:R-:W-:Y:S01]  /*c060*/  @P6 PRMT R51, R51, 0x654, R0 ;  /* 0x0000065433336816 */ /* 0x000fe20000000000 */
[C---:B--2---:R-:W-:Y:S01]  /*c070*/  FMUL R0, R46.reuse, R4 ;  /* 0x000000042e007220 */ /* 0x044fe20000400000 */
        /* <DEDUP_REMOVED lines=13> */
[----:B-1----:R-:W-:Y:S01]  /*c150*/  LOP3.LUT R50, R89, 0xffffe000, RZ, 0xc0, !PT ;  /* 0xffffe00059327812 */ /* 0x002fe200078ec0ff */
        /* <DEDUP_REMOVED lines=139> */
.L_x_168:
[----:B------:R-:W-:Y:S05]  /*ca10*/  BSYNC.RECONVERGENT B0 ;  /* 0x0000000000007941 */ /* 0x000fea0003800200 */
.L_x_167:
[----:B------:R-:W-:Y:S01]  /*ca20*/  BAR.SYNC.DEFER_BLOCKING 0x1, 0x80 ;  /* 0x0042000000007b1d */ /* 0x000fe20000010000 */
[----:B------:R-:W-:Y:S04]  /*ca30*/  UIADD3 UR51, UPT, UPT, UR40, 0x1, URZ ;  /* 0x0000000128337890 */ /* 0x000fe8000fffe0ff */
[----:B------:R-:W-:Y:S04]  /*ca40*/  UISETP.NE.AND UP0, UPT, UR51, 0x4, UPT ;  /* 0x000000043300788c */ /* 0x000fe8000bf05270 */
[----:B------:R-:W-:Y:S01]  /*ca50*/  USEL UR51, UR51, URZ, UP0 ;  /* 0x000000ff33337287 */ /* 0x000fe20008000000 */
[----:B------:R1:W-:Y:S01]  /*ca60*/  @P6 SYNCS.ARRIVE.TRANS64.RED.A1T0 RZ, [R51+URZ], RZ ;  /* 0x000000ff33ff69a7 */ /* 0x0003e200081004ff */
[----:B------:R-:W-:Y:S01]  /*ca70*/  BSSY B1, `(.L_x_169) ;  /* 0x000001f000017945 */ /* 0x000fe20003800000 */
[----:B------:R-:W3:Y:S02]  /*ca80*/  @P6 SYNCS.PHASECHK.TRANS64.TRYWAIT P0, [R0+URZ+0x40], R3 ;  /* 0x00004003000065a7 */ /* 0x000ee400080011ff */
[----:B---3--:R-:W-:Y:S01]  /*ca90*/  @P6 SEL R131, RZ, 0x1, !P0 ;  /* 0x00000001ff836807 */ /* 0x008fe20004000000 */
        /* <DEDUP_REMOVED lines=13> */
.L_x_172:
[----:B------:R-:W-:Y:S05]  /*cb70*/  BSYNC B0 ;  /* 0x0000000000007941 */ /* 0x000fea0003800000 */
.L_x_171:
[----:B------:R-:W-:Y:S11]  /*cb80*/  ISETP.NE.AND P0, PT, R132, RZ, PT ;  /* 0x000000ff8400720c */ /* 0x000ff60003f05270 */
[----:B------:R-:W-:Y:S02]  /*cb90*/  @!UPT UIADD3 URZ, UPT, UPT, URZ, URZ, URZ ;  /* 0x000000fffffff290 */ /* 0x000fe4000fffe0ff */
[----:B------:R3:W4:Y:S01]  /*cba0*/  @P0 LDS.128 R92, [R62+UR48+0x400] ;  /* 0x000400303e5c0984 */ /* 0x0007220008000c00 */
[----:B-1----:R-:W-:Y:S01]  /*cbb0*/  @P0 IMAD.IADD R0, R61, 0x1, R4 ;  /* 0x000000013d000824 */ /* 0x002fe200078e0204 */
        /* <DEDUP_REMOVED lines=10> */
.L_x_170:
[----:B------:R-:W-:Y:S05]  /*cc60*/  BSYNC B1 ;  /* 0x0000000000017941 */ /* 0x000fea0003800000 */
.L_x_169:
[----:B---3--:R-:W-:Y:S05]  /*cc70*/  VIADD R3, R48, 0xe0 ;  /* 0x000000e030037836 */ /* 0x008fea0000000000 */
[----:B------:R-:W-:Y:S04]  /*cc80*/  SHF.R.U32.HI R3, RZ, 0x15, R3 ;  /* 0x00000015ff037819 */ /* 0x000fe80000011603 */
[----:B------:R-:W-:Y:S11]  /*cc90*/  LOP3.LUT P0, RZ, R3, 0x3, R110, 0x48, !PT ;  /* 0x0000000303ff7812 */ /* 0x000ff6000780486e */
[----:B------:R-:W-:Y:S02]  /*cca0*/  @!UPT UIADD3 URZ, UPT, UPT, URZ, URZ, URZ ;  /* 0x000000fffffff290 */ /* 0x000fe4000fffe0ff */
[----:B------:R-:W-:Y:S05]  /*ccb0*/  @!P0 BRA `(.L_x_174) ;  /* 0x0000000000408947 */ /* 0x000fea0003800000 */
[----:B------:R-:W3:Y:S01]  /*ccc0*/  LDCU.64 UR8, c[0x4][0x70] ;  /* 0x01000e00ff0877ac */ /* 0x000ee20008000a00 */
[----:B------:R-:W-:Y:S01]  /*ccd0*/  MOV R3, 0x0 ;  /* 0x0000000000037802 */ /* 0x000fe20000000f00 */
[----:B--2---:R-:W-:Y:S02]  /*cce0*/  HFMA2 R12, -RZ, RZ, 0, 5.9604644775390625e-08 ;  /* 0x00000001ff0c7431 */ /* 0x004fe400000001ff */
[----:B------:R-:W-:Y:S02]  /*ccf0*/  IMAD.MOV.U32 R8, RZ, RZ, 0x192 ;  /* 0x00000192ff087424 */ /* 0x000fe400078e00ff */
[----:B------:R-:W-:Y:S01]  /*cd00*/  IMAD.MOV.U32 R13, RZ, RZ, RZ ;  /* 0x000000ffff0d7224 */ /* 0x000fe200078e00ff */
[----:B------:R-:W2:Y:S01]  /*cd10*/  LDCU.64 UR6, c[0x4][0x78] ;  /* 0x01000f00ff0677ac */ /* 0x000ea20008000a00 */
[----:B------:R-:W1:Y:S01]  /*cd20*/  LDC.64 R2, c[0x4][R3] ;  /* 0x0100000003027b82 */ /* 0x000e620000000a00 */
[----:B------:R-:W5:Y:S01]  /*cd30*/  LDCU.64 UR4, c[0x4][0x10] ;  /* 0x01000200ff0477ac */ /* 0x000f620008000a00 */
[----:B---3--:R-:W-:Y:S01]  /*cd40*/  MOV R5, UR9 ;  /* 0x0000000900057c02 */ /* 0x008fe20008000f00 */
[----:B------:R-:W-:Y:S01]  /*cd50*/  IMAD.U32 R4, RZ, RZ, UR8 ;  /* 0x00000008ff047e24 */ /* 0x000fe2000f8e00ff */
[----:B--2---:R-:W-:Y:S01]  /*cd60*/  MOV R7, UR7 ;  /* 0x0000000700077c02 */ /* 0x004fe20008000f00 */
[----:B------:R-:W-:Y:S01]  /*cd70*/  IMAD.U32 R6, RZ, RZ, UR6 ;  /* 0x00000006ff067e24 */ /* 0x000fe2000f8e00ff */
[----:B-----5:R-:W-:Y:S01]  /*cd80*/  MOV R11, UR5 ;  /* 0x00000005000b7c02 */ /* 0x020fe20008000f00 */
[----:B------:R-:W-:Y:S02]  /*cd90*/  IMAD.U32 R10, RZ, RZ, UR4 ;  /* 0x00000004ff0a7e24 */ /* 0x000fe4000f8e00ff */
[----:B------:R-:W-:Y:S07]  /*cda0*/  LEPC R20, `(.L_x_174) ;  /* 0x000000001014794e */ /* 0x000fee0000000000 */
[----:B-1--4-:R-:W-:Y:S05]  /*cdb0*/  CALL.ABS.NOINC R2 ;  /* 0x0000000002007343 */ /* 0x012fea0003c00000 */
.L_x_174:
[----:B------:R-:W-:Y:S01]  /*cdc0*/  ISETP.NE.AND P0, PT, R117, RZ, PT ;  /* 0x000000ff7500720c */ /* 0x000fe20003f05270 */
[----:B------:R-:W-:Y:S05]  /*cdd0*/  WARPSYNC.ALL ;  /* 0x0000000000007948 */ /* 0x000fea0003800000 */
[----:B------:R-:W-:Y:S01]  /*cde0*/  R2UR UR4, R48 ;  /* 0x00000000300472ca */ /* 0x000fe200000e0000 */
[----:B------:R-:W-:Y:S01]  /*cdf0*/  VIADD R130, R130, 0xc0 ;  /* 0x000000c082827836 */ /* 0x000fe20000000000 */
[----:B----4-:R-:W-:Y:S01]  /*ce00*/  LOP3.LUT R0, R92, 0xffffe000, RZ, 0xc0, !PT ;  /* 0xffffe0005c007812 */ /* 0x010fe200078ec0ff */
[----:B------:R-:W-:Y:S01]  /*ce10*/  BSSY.RECONVERGENT B0, `(.L_x_175) ;  /* 0x000009d000007945 */ /* 0x000fe20003800200 */
[----:B------:R-:W-:Y:S02]  /*ce20*/  LOP3.LUT R2, R93, 0xffffe000, RZ, 0xc0, !PT ;  /* 0xffffe0005d027812 */ /* 0x000fe400078ec0ff */
[----:B------:R-:W-:Y:S02]  /*ce30*/  LOP3.LUT R3, R94, 0xffffe000, RZ, 0xc0, !PT ;  /* 0xffffe0005e037812 */ /* 0x000fe400078ec0ff */
[----:B------:R-:W-:Y:S02]  /*ce40*/  LOP3.LUT R50, R95, 0xffffe000, RZ, 0xc0, !PT ;  /* 0xffffe0005f327812 */ /* 0x000fe400078ec0ff */
[----:B-1----:R-:W-:Y:S02]  /*ce50*/  LOP3.LUT R51, R88, 0xffffe000, RZ, 0xc0, !PT ;  /* 0xffffe00058337812 */ /* 0x002fe400078ec0ff */
[----:B------:R-:W-:Y:S01]  /*ce60*/  LOP3.LUT R52, R89, 0xffffe000, RZ, 0xc0, !PT ;  /* 0xffffe00059347812 */ /* 0x000fe200078ec0ff */
[----:B--2---:R-:W1:Y:S01]  /*ce70*/  LDTM.x32 R4, tmem[UR4+0xe0] ;  /* 0x0000e004000479ee */ /* 0x004e6200082c0000 */
[----:B------:R-:W-:Y:S01]  /*ce80*/  LOP3.LUT R53, R90, 0xffffe000, RZ, 0xc0, !PT ;  /* 0xffffe0005a357812 */ /* 0x000fe200078ec0ff */
[----:B------:R-:W-:Y:S01]  /*ce90*/  NOP ;  /* 0x0000000000007918 */ /* 0x000fe20000000000 */
[----:B------:R-:W-:Y:S02]  /*cea0*/  LOP3.LUT R54, R91, 0xffffe000, RZ, 0xc0, !PT ;  /* 0xffffe0005b367812 */ /* 0x000fe400078ec0ff */
[----:B------:R-:W-:Y:S02]  /*ceb0*/  LOP3.LUT R130, R130, 0xfefffff8, RZ, 0xc0, !PT ;  /* 0xfefffff882827812 */ /* 0x000fe400078ec0ff */
[----:B------:R-:W-:Y:S02]  /*cec0*/  LOP3.LUT R55, R84, 0xffffe000, RZ, 0xc0, !PT ;  /* 0xffffe00054377812 */ /* 0x000fe400078ec0ff */
[----:B------:R-:W-:Y:S01]  /*ced0*/  LOP3.LUT R56, R85, 0xffffe000, RZ, 0xc0, !PT ;  /* 0xffffe00055387812 */ /* 0x000fe200078ec0ff */
[----:B-1----:R1:W-:Y:S01]  /*cee0*/  SYNCS.ARRIVE.TRANS64.RED.A1T0 RZ, [R130+URZ], RZ ;  /* 0x000000ff82ff79a7 */ /* 0x0023e200081004ff */
[----:B------:R-:W-:Y:S02]  /*cef0*/  LOP3.LUT R57, R86, 0xffffe000, RZ, 0xc0, !PT ;  /* 0xffffe00056397812 */ /* 0x000fe400078ec0ff */
[----:B------:R-:W-:Y:S02]  /*cf00*/  LOP3.LUT R58, R87, 0xffffe000, RZ, 0xc0, !PT ;  /* 0xffffe000573a7812 */ /* 0x000fe400078ec0ff */
[----:B------:R-:W-:Y:S02]  /*cf10*/  LOP3.LUT R59, R80, 0xffffe000, RZ, 0xc0, !PT ;  /* 0xffffe000503b7812 */ /* 0x000fe400078ec0ff */
[----:B------:R-:W-:Y:S02]  /*cf20*/  LOP3.LUT R60, R81, 0xffffe000, RZ, 0xc0, !PT ;  /* 0xffffe000513c7812 */ /* 0x000fe400078ec0ff */
[----:B------:R-:W-:Y:S02]  /*cf30*/  LOP3.LUT R61, R82, 0xffffe000, RZ, 0xc0, !PT ;  /* 0xffffe000523d7812 */ /* 0x000fe400078ec0ff */
[----:B------:R-:W-:Y:S02]  /*cf40*/  LOP3.LUT R62, R83, 0xffffe000, RZ, 0xc0, !PT ;  /* 0xffffe000533e7812 */ /* 0x000fe400078ec0ff */
[----:B------:R-:W-:Y:S01]  /*cf50*/  LOP3.LUT R63, R64, 0xffffe000, RZ, 0xc0, !PT ;  /* 0xffffe000403f7812 */ /* 0x000fe200078ec0ff */
[C---:B------:R-:W-:Y:S01]  /*cf60*/  FMUL R4, R46.reuse, R4 ;  /* 0x000000042e047220 */ /* 0x040fe20000400000 */
[----:B------:R-:W-:Y:S01]  /*cf70*/  LOP3.LUT R64, R65, 0xffffe000, RZ, 0xc0, !PT ;  /* 0xffffe00041407812 */ /* 0x000fe200078ec0ff */
[----:B------:R-:W-:Y:S01]  /*cf80*/  FMUL R5, R46, R5 ;  /* 0x000000052e057220 */ /* 0x000fe20000400000 */
[----:B------:R-:W-:Y:S01]  /*cf90*/  LOP3.LUT R65, R66, 0xffffe000, RZ, 0xc0, !PT ;  /* 0xffffe00042417812 */ /* 0x000fe200078ec0ff */
[C---:B------:R-:W-:Y:S01]  /*cfa0*/  FMUL R6, R46.reuse, R6 ;  /* 0x000000062e067220 */ /* 0x040fe20000400000 */
[----:B------:R-:W-:Y:S01]  /*cfb0*/  LOP3.LUT R66, R67, 0xffffe000, RZ, 0xc0, !PT ;  /* 0xffffe00043427812 */ /* 0x000fe200078ec0ff */
[----:B------:R-:W-:Y:S01]  /*cfc0*/  FMUL R7, R46, R7 ;  /* 0x000000072e077220 */ /* 0x000fe20000400000 */
[----:B------:R-:W-:Y:S01]  /*cfd0*/  LOP3.LUT R67, R68, 0xffffe000, RZ, 0xc0, !PT ;  /* 0xffffe00044437812 */ /* 0x000fe200078ec0ff */
[----:B------:R-:W-:Y:S01]  /*cfe0*/  FFMA R4, R49, R0, R4 ;  /* 0x0000000031047223 */ /* 0x000fe20000000004 */
[----:B------:R-:W-:Y:S01]  /*cff0*/  LOP3.LUT R68, R69, 0xffffe000, RZ, 0xc0, !PT ;  /* 0xffffe00045447812 */ /* 0x000fe200078ec0ff */
[C---:B------:R-:W-:Y:S01]  /*d000*/  FFMA R5, R49.reuse, R2, R5 ;  /* 0x0000000231057223 */ /* 0x040fe20000000005 */
[----:B------:R-:W-:Y:S01]  /*d010*/  LOP3.LUT R69, R70, 0xffffe000, RZ, 0xc0, !PT ;  /* 0xffffe00046457812 */ /* 0x000fe200078ec0ff */
[C---:B------:R-:W-:Y:S01]  /*d020*/  FFMA R6, R49.reuse, R3, R6 ;  /* 0x0000000331067223 */ /* 0x040fe20000000006 */
[----:B------:R-:W-:Y:S01]  /*d030*/  F2FP.TF32.F32.PACK_B R4, R4 ;  /* 0x00000004ff04723e */ /* 0x000fe200024050ff */
[C---:B------:R-:W-:Y:S01]  /*d040*/  FFMA R7, R49.reuse, R50, R7 ;  /* 0x0000003231077223 */ /* 0x040fe20000000007 */
[----:B------:R-:W-:Y:S01]  /*d050*/  F2FP.TF32.F32.PACK_B R5, R5 ;  /* 0x00000005ff05723e */ /* 0x000fe200024050ff */
        /* <DEDUP_REMOVED lines=9> */
[C---:B------:R-:W-:Y:S01]  /*d0f0*/  FFMA R11, R49.reuse, R54, R11 ;  /* 0x00000036310b7223 */ /* 0x040fe2000000000b */
[----:B------:R1:W-:Y:S01]  /*d100*/  STS.128 [R129+UR48+0xc400], R4 ;  /* 0x00c4000481007988 */ /* 0x0003e20008000c30 */
[----:B------:R-:W-:Y:S01]  /*d110*/  F2FP.TF32.F32.PACK_B R8, R8 ;  /* 0x00000008ff08723e */ /* 0x000fe200024050ff */
[C---:B------:R-:W-:Y:S01]  /*d120*/  FMUL R12, R46.reuse, R12 ;  /* 0x0000000c2e0c7220 */ /* 0x040fe20000400000 */
[----:B------:R-:W-:Y:S01]  /*d130*/  F2FP.TF32.F32.PACK_B R9, R9 ;  /* 0x00000009ff09723e */ /* 0x000fe200024050ff */
[C---:B------:R-:W-:Y:S01]  /*d140*/  FMUL R13, R46.reuse, R13 ;  /* 0x0000000d2e0d7220 */ /* 0x040fe20000400000 */
[----:B------:R-:W-:Y:S01]  /*d150*/  F2FP.TF32.F32.PACK_B R10, R10 ;  /* 0x0000000aff0a723e */ /* 0x000fe200024050ff */
[C---:B------:R-:W-:Y:S01]  /*d160*/  FMUL R14, R46.reuse, R14 ;  /* 0x0000000e2e0e7220 */ /* 0x040fe20000400000 */
[C---:B------:R-:W-:Y:S01]  /*d170*/  FMUL R15, R46.reuse, R15 ;  /* 0x0000000f2e0f7220 */ /* 0x040fe20000400000 */
[----:B------:R-:W-:Y:S01]  /*d180*/  F2FP.TF32.F32.PACK_B R11, R11 ;  /* 0x0000000bff0b723e */ /* 0x000fe200024050ff */
[C---:B------:R-:W-:Y:S01]  /*d190*/  FFMA R12, R49.reuse, R55, R12 ;  /* 0x00000037310c7223 */ /* 0x040fe2000000000c */
[C---:B------:R-:W-:Y:S01]  /*d1a0*/  FFMA R13, R49.reuse, R56, R13 ;  /* 0x00000038310d7223 */ /* 0x040fe2000000000d */
[C---:B------:R-:W-:Y:S01]  /*d1b0*/  FFMA R14, R49.reuse, R57, R14 ;  /* 0x00000039310e7223 */ /* 0x040fe2000000000e */
[C---:B------:R-:W-:Y:S01]  /*d1c0*/  FFMA R15, R49.reuse, R58, R15 ;  /* 0x0000003a310f7223 */ /* 0x040fe2000000000f */
[----:B------:R1:W-:Y:S01]  /*d1d0*/  STS.128 [R128+0xc400], R8 ;  /* 0x00c4000880007388 */ /* 0x0003e20000000c00 */
        /* <DEDUP_REMOVED lines=27> */
[C---:B------:R-:W-:Y:S01]  /*d390*/  FMUL R24, R46.reuse, R24 ;  /* 0x000000182e187220 */ /* 0x040fe20000400000 */
[----:B------:R-:W-:Y:S01]  /*d3a0*/  F2FP.TF32.F32.PACK_B R20, R20 ;  /* 0x00000014ff14723e */ /* 0x000fe200024050ff */
[C---:B------:R-:W-:Y:S01]  /*d3b0*/  FMUL R25, R46.reuse, R25 ;  /* 0x000000192e197220 */ /* 0x040fe20000400000 */
[----:B------:R-:W-:Y:S01]  /*d3c0*/  F2FP.TF32.F32.PACK_B R21, R21 ;  /* 0x00000015ff15723e */ /* 0x000fe200024050ff */
[C---:B------:R-:W-:Y:S01]  /*d3d0*/  FMUL R26, R46.reuse, R26 ;  /* 0x0000001a2e1a7220 */ /* 0x040fe20000400000 */
[----:B------:R-:W-:Y:S01]  /*d3e0*/  FMUL R27, R46, R27 ;  /* 0x0000001b2e1b7220 */ /* 0x000fe20000400000 */
[----:B------:R-:W-:Y:S01]  /*d3f0*/  F2FP.TF32.F32.PACK_B R22, R22 ;  /* 0x00000016ff16723e */ /* 0x000fe200024050ff */
[C---:B------:R-:W-:Y:S01]  /*d400*/  FFMA R24, R49.reuse, R67, R24 ;  /* 0x0000004331187223 */ /* 0x040fe20000000018 */
[----:B------:R-:W-:Y:S01]  /*d410*/  F2FP.TF32.F32.PACK_B R23, R23 ;  /* 0x00000017ff17723e */ /* 0x000fe200024050ff */
[C---:B------:R-:W-:Y:S01]  /*d420*/  FFMA R25, R49.reuse, R68, R25 ;  /* 0x0000004431197223 */ /* 0x040fe20000000019 */
[C---:B------:R-:W-:Y:S01]  /*d430*/  FFMA R26, R49.reuse, R69, R26 ;  /* 0x00000045311a7223 */ /* 0x040fe2000000001a */
[----:B------:R-:W-:Y:S01]  /*d440*/  FFMA R27, R49, R70, R27 ;  /* 0x00000046311b7223 */ /* 0x000fe2000000001b */
[----:B------:R-:W-:Y:S01]  /*d450*/  LOP3.LUT R71, R72, 0xffffe000, RZ, 0xc0, !PT ;  /* 0xffffe00048477812 */ /* 0x000fe200078ec0ff */
        /* <DEDUP_REMOVED lines=56> */
.L_x_176:
[----:B------:R-:W-:Y:S05]  /*d7e0*/  BSYNC.RECONVERGENT B0 ;  /* 0x0000000000007941 */ /* 0x000fea0003800200 */
.L_x_175:
[----:B------:R-:W-:Y:S01]  /*d7f0*/  BAR.SYNC.DEFER_BLOCKING 0x1, 0x80 ;  /* 0x0042000000007b1d */ /* 0x000fe20000010000 */
[----:B------:R-:W-:Y:S01]  /*d800*/  UISETP.NE.AND UP0, UPT, UR49, -0x8, UPT ;  /* 0xfffffff83100788c */ /* 0x000fe2000bf05270 */
[----:B------:R-:W-:Y:S08]  /*d810*/  IADD3 R44, PT, PT, R44, 0x1, RZ ;  /* 0x000000012c2c7810 */ /* 0x000ff00007ffe0ff */
[----:B------:R-:W-:Y:S05]  /*d820*/  BRA.U !UP0, `(.L_x_177) ;  /* 0x0000000108287547 */ /* 0x000fea000b800000 */
[----:B------:R-:W-:Y:S01]  /*d830*/  ISETP.NE.AND P0, PT, R126, RZ, PT ;  /* 0x000000ff7e00720c */ /* 0x000fe20003f05270 */
[----:B------:R-:W-:Y:S01]  /*d840*/  IMAD.U32 R3, RZ, RZ, UR51 ;  /* 0x00000033ff037e24 */ /* 0x000fe2000f8e00ff */
[----:B------:R-:W-:Y:S01]  /*d850*/  UIADD3 UR51, UPT, UPT, UR51, 0x1, URZ ;  /* 0x0000000133337890 */ /* 0x000fe2000fffe0ff */
[----:B------:R-:W-:Y:S03]  /*d860*/  IMAD.U32 R0, RZ, RZ, UR37 ;  /* 0x00000025ff007e24 */ /* 0x000fe6000f8e00ff */
[----:B------:R-:W-:Y:S04]  /*d870*/  UISETP.NE.AND UP0, UPT, UR51, 0x4, UPT ;  /* 0x000000043300788c */ /* 0x000fe8000bf05270 */
[----:B------:R-:W-:Y:S03]  /*d880*/  USEL UR51, UR51, URZ, UP0 ;  /* 0x000000ff33337287 */ /* 0x000fe60008000000 */
[----:B------:R-:W-:Y:S05]  /*d890*/  @P0 LEA R3, R3, UR48, 0x3 ;  /* 0x0000003003030c11 */ /* 0x000fea000f8e18ff */
[----:B------:R-:W-:Y:S05]  /*d8a0*/  @P0 VIADD R3, R3, 0x60 ;  /* 0x0000006003030836 */ /* 0x000fea0000000000 */
[----:B------:R-:W-:Y:S04]  /*d8b0*/  @P0 PRMT R0, R0, 0x654, R3 ;  /* 0x0000065400000816 */ /* 0x000fe80000000003 */
[----:B------:R2:W-:Y:S03]  /*d8c0*/  @P0 SYNCS.ARRIVE.TRANS64.RED.A1T0 RZ, [R0+URZ], RZ ;  /* 0x000000ff00ff09a7 */ /* 0x0005e600081004ff */
.L_x_177:
[----:B------:R-:W-:Y:S01]  /*d8d0*/  ISETP.NE.AND P2, PT, R118, RZ, PT ;  /* 0x000000ff7600720c */ /* 0x000fe20003f45270 */
[----:B------:R-:W-:Y:S01]  /*d8e0*/  UIADD3 UR49, UPT, UPT, UR49, 0x8, URZ ;  /* 0x0000000831317890 */ /* 0x000fe2000fffe0ff */
[----:B------:R-:W-:Y:S01]  /*d8f0*/  ISETP.NE.AND P0, PT, R120, 0x2, PT ;  /* 0x000000027800780c */ /* 0x000fe20003f05270 */
[----:B-1----:R-:W-:Y:S01]  /*d900*/  IMAD.IADD R20, R43, 0x1, R102 ;  /* 0x000000012b147824 */ /* 0x002fe200078e0266 */
[----:B------:R-:W-:Y:S01]  /*d910*/  ISETP.NE.AND P1, PT, R44, 0x2, PT ;  /* 0x000000022c00780c */ /* 0x000fe20003f25270 */
[----:B------:R-:W-:Y:S01]  /*d920*/  IMAD.IADD R21, R45, 0x1, R104 ;  /* 0x000000012d157824 */ /* 0x000fe200078e0268 */
[----:B--2---:R-:W-:Y:S02]  /*d930*/  SEL R0, RZ, 0x1, P0 ;  /* 0x00000001ff007807 */ /* 0x004fe40000000000 */
[----:B------:R-:W-:Y:S02]  /*d940*/  SEL R3, RZ, 0x1, P1 ;  /* 0x00000001ff037807 */ /* 0x000fe40000800000 */
[----:B------:R-:W-:Y:S02]  /*d950*/  LOP3.LUT R113, R113, R0, RZ, 0x3c, !PT ;  /* 0x0000000071717212 */ /* 0x000fe400078e3cff */
[----:B------:R-:W-:Y:S02]  /*d960*/  LOP3.LUT R114, R114, R3, RZ, 0x3c, !PT ;  /* 0x0000000372727212 */ /* 0x000fe400078e3cff */
[----:B------:R-:W-:Y:S02]  /*d970*/  @P2 R2UR UR36, R112 ;  /* 0x00000000702422ca */ /* 0x000fe400000e0000 */
[----:B------:R-:W-:Y:S02]  /*d980*/  SEL R120, R120, RZ, P0 ;  /* 0x000000ff78787207 */ /* 0x000fe40000000000 */
[----:B------:R-:W-:Y:S01]  /*d990*/  SEL R44, R44, RZ, P1 ;  /* 0x000000ff2c2c7207 */ /* 0x000fe20000800000 */
[----:B------:R-:W-:Y:S10]  /*d9a0*/  @P2 BRA `(.L_x_178) ;  /* 0xffffff7c00c42947 */ /* 0x000ff4000383ffff */
[----:B------:R-:W-:-:S09]  /*d9b0*/  UISETP.NE.AND UP0, UPT, UR50, URZ, UPT ;  /* 0x000000ff3200728c */ /* 0x000fd2000bf05270 */
[----:B------:R-:W-:Y:S05]  /*d9c0*/  BRA.U !UP0, `(.L_x_179) ;  /* 0x0000000108487547 */ /* 0x000fea000b800000 */
[----:B------:R-:W1:Y:S02]  /*d9d0*/  LDCU.64 UR4, c[0x0][0x890] ;  /* 0x00011200ff0477ac */ /* 0x000e640008000a00 */
[----:B-1----:R-:W-:-:S04]  /*d9e0*/  UISETP.NE.U32.AND UP0, UPT, UR4, URZ, UPT ;  /* 0x000000ff0400728c */ /* 0x002fc8000bf05070 */
[----:B------:R-:W-:-:S09]  /*d9f0*/  UISETP.NE.AND.EX UP0, UPT, UR5, URZ, UPT, UP0 ;  /* 0x000000ff0500728c */ /* 0x000fd2000bf05300 */
[----:B------:R-:W-:Y:S05]  /*da00*/  BRA.U UP0, `(.L_x_180) ;  /* 0x00000001000c7547 */ /* 0x000fea000b800000 */
[----:B------:R-:W-:-:S13]  /*da10*/  FSETP.NEU.AND P0, PT, R49, RZ, PT ;  /* 0x000000ff3100720b */ /* 0x000fda0003f0d000 */
[----:B------:R-:W-:Y:S05]  /*da20*/  @!P0 EXIT ;  /* 0x000000000000894d */ /* 0x000fea0003800000 */
[----:B------:R-:W-:Y:S05]  /*da30*/  BRA `(.L_x_179) ;  /* 0x00000000002c7947 */ /* 0x000fea0003800000 */
.L_x_180:
[----:B------:R-:W-:Y:S01]  /*da40*/  ISETP.NE.AND P0, PT, R119, RZ, PT ;  /* 0x000000ff7700720c */ /* 0x000fe20003f05270 */
[----:B------:R-:W-:-:S12]  /*da50*/  BSSY.RECONVERGENT B0, `(.L_x_179) ;  /* 0x0000009000007945 */ /* 0x000fd80003800200 */
[----:B------:R-:W-:Y:S05]  /*da60*/  @P0 BRA `(.L_x_181) ;  /* 0x0000000000140947 */ /* 0x000fea0003800000 */
[----:B------:R-:W1:Y:S02]  /*da70*/  LDCU.64 UR4, c[0x0][0x888] ;  /* 0x00011100ff0477ac */ /* 0x000e640008000a00 */
[----:B-1----:R-:W-:-:S04]  /*da80*/  ISETP.NE.U32.AND P0, PT, RZ, UR4, PT ;  /* 0x00000004ff007c0c */ /* 0x002fc8000bf05070 */
[----:B------:R-:W-:-:S13]  /*da90*/  ISETP.NE.AND.EX P0, PT, RZ, UR5, PT, P0 ;  /* 0x00000005ff007c0c */ /* 0x000fda000bf05300 */
[----:B------:R-:W-:Y:S05]  /*daa0*/  @!P0 EXIT ;  /* 0x000000000000894d */ /* 0x000fea0003800000 */
[----:B------:R-:W-:Y:S05]  /*dab0*/  BRA `(.L_x_182) ;  /* 0x0000000000087947 */ /* 0x000fea0003800000 */
.L_x_181:
[----:B------:R-:W-:-:S13]  /*dac0*/  FSETP.NEU.AND P0, PT, R49, RZ, PT ;  /* 0x000000ff3100720b */ /* 0x000fda0003f0d000 */
[----:B------:R-:W-:Y:S05]  /*dad0*/  @!P0 EXIT ;  /* 0x000000000000894d */ /* 0x000fea0003800000 */
.L_x_182:
[----:B------:R-:W-:Y:S05]  /*dae0*/  BSYNC.RECONVERGENT B0 ;  /* 0x0000000000007941 */ /* 0x000fea0003800200 */
.L_x_179:
[----:B------:R-:W-:Y:S01]  /*daf0*/  ULEA UR4, UR51, UR48, 0x3 ;  /* 0x0000003033047291 */ /* 0x000fe2000f8e18ff */
[----:B------:R-:W-:-:S04]  /*db00*/  DEPBAR.LE SB0, 0x0 ;  /* 0x000080000000791a */ /* 0x000fc80000000000 */
[----:B------:R-:W-:-:S04]  /*db10*/  UIADD3 UR4, UPT, UPT, UR4, 0x60, URZ ;  /* 0x0000006004047890 */ /* 0x000fc8000fffe0ff */
[----:B------:R-:W-:-:S09]  /*db20*/  UPRMT UR4, UR37, 0x654, UR4 ;  /* 0x0000065425047896 */ /* 0x000fd20008000004 */
[----:B------:R-:W-:Y:S01]  /*db30*/  SYNCS.ARRIVE.TRANS64.RED.A1T0 RZ, [UR4], RZ ;  /* 0x000000ffffff79a7 */ /* 0x000fe20008100404 */
[----:B------:R-:W-:Y:S05]  /*db40*/  EXIT ;  /* 0x000000000000794d */ /* 0x000fea0003800000 */
.L_x_24:
[----:B--2---:R2:W4:Y:S02]  /*db50*/  SYNCS.PHASECHK.TRANS64.TRYWAIT P0, [R3+URZ+0xe0], R2 ;  /* 0x0000e002030075a7 */ /* 0x00452400080011ff */
[----:B----4-:R-:W-:Y:S05]  /*db60*/  @!P0 NANOSLEEP.SYNCS 0x989680 ;  /* 0x009896800000895d */ /* 0x010fea0003900000 */
[----:B------:R-:W4:Y:S02]  /*db70*/  @!P0 SYNCS.PHASECHK.TRANS64 P0, [R3+URZ+0xe0], R2 ;  /* 0x0000e002030085a7 */ /* 0x000f2400080010ff */
[----:B----4-:R-:W-:Y:S05]  /*db80*/  @!P0 BRA `(.L_x_24) ;  /* 0xfffffffc00f08947 */ /* 0x010fea000383ffff */
[----:B------:R-:W-:Y:S05]  /*db90*/  BRA `(.L_x_183) ;  /* 0xffffff3c000c7947 */ /* 0x000fea000383ffff */
.L_x_27:
[----:B-1----:R-:W-:-:S07]  /*dba0*/  MOV R2, UR33 ;  /* 0x0000002100027c02 */ /* 0x002fce0008000f00 */
.L_x_184:
[----:B-1----:R1:W2:Y:S02]  /*dbb0*/  SYNCS.PHASECHK.TRANS64.TRYWAIT P0, [R2+URZ+0x20], R5 ;  /* 0x00002005020075a7 */ /* 0x0022a400080011ff */
[----:B--2---:R-:W-:Y:S05]  /*dbc0*/  @!P0 NANOSLEEP.SYNCS 0x989680 ;  /* 0x009896800000895d */ /* 0x004fea0003900000 */
[----:B------:R-:W2:Y:S02]  /*dbd0*/  @!P0 SYNCS.PHASECHK.TRANS64 P0, [R2+URZ+0x20], R5 ;  /* 0x00002005020085a7 */ /* 0x000ea400080010ff */
[----:B--2---:R-:W-:Y:S05]  /*dbe0*/  @!P0 BRA `(.L_x_184) ;  /* 0xfffffffc00f08947 */ /* 0x004fea000383ffff */
[----:B------:R-:W-:Y:S05]  /*dbf0*/  BRA `(.L_x_26) ;  /* 0xffffff3c00707947 */ /* 0x000fea000383ffff */
.L_x_34:
[----:B-1----:R-:W-:-:S07]  /*dc00*/  MOV R2, UR17 ;  /* 0x0000001100027c02 */ /* 0x002fce0008000f00 */
.L_x_185:
[----:B-1----:R1:W2:Y:S02]  /*dc10*/  SYNCS.PHASECHK.TRANS64.TRYWAIT P0, [R2+URZ+0x20], R5 ;  /* 0x00002005020075a7 */ /* 0x0022a400080011ff */
[----:B--2---:R-:W-:Y:S05]  /*dc20*/  @!P0 NANOSLEEP.SYNCS 0x989680 ;  /* 0x009896800000895d */ /* 0x004fea0003900000 */
[----:B------:R-:W2:Y:S02]  /*dc30*/  @!P0 SYNCS.PHASECHK.TRANS64 P0, [R2+URZ+0x20], R5 ;  /* 0x00002005020085a7 */ /* 0x000ea400080010ff */
[----:B--2---:R-:W-:Y:S05]  /*dc40*/  @!P0 BRA `(.L_x_185) ;  /* 0xfffffffc00f08947 */ /* 0x004fea000383ffff */
[----:B------:R-:W-:Y:S05]  /*dc50*/  BRA `(.L_x_33) ;  /* 0xffffff4000287947 */ /* 0x000fea000383ffff */
.L_x_39:
[----:B-1----:R1:W2:Y:S02]  /*dc60*/  SYNCS.PHASECHK.TRANS64.TRYWAIT P0, [R2+URZ+0x90], R3 ;  /* 0x00009003020075a7 */ /* 0x0022a400080011ff */
[----:B--2---:R-:W-:Y:S05]  /*dc70*/  @!P0 NANOSLEEP.SYNCS 0x989680 ;  /* 0x009896800000895d */ /* 0x004fea0003900000 */
[----:B------:R-:W2:Y:S02]  /*dc80*/  @!P0 SYNCS.PHASECHK.TRANS64 P0, [R2+URZ+0x90], R3 ;  /* 0x00009003020085a7 */ /* 0x000ea400080010ff */
[----:B--2---:R-:W-:Y:S05]  /*dc90*/  @!P0 BRA `(.L_x_39) ;  /* 0xfffffffc00f08947 */ /* 0x004fea000383ffff */
[----:B------:R-:W-:Y:S05]  /*dca0*/  BRA `(.L_x_186) ;  /* 0xffffff4000c87947 */ /* 0x000fea000383ffff */
.L_x_43:
[----:B---3--:R-:W-:-:S07]  /*dcb0*/  MOV R0, UR4 ;  /* 0x0000000400007c02 */ /* 0x008fce0008000f00 */
.L_x_187:
[----:B-1----:R1:W2:Y:S02]  /*dcc0*/  SYNCS.PHASECHK.TRANS64.TRYWAIT P0, [R0+URZ], R3 ;  /* 0x00000003000075a7 */ /* 0x0022a400080011ff */
[----:B--2---:R-:W-:Y:S05]  /*dcd0*/  @!P0 NANOSLEEP.SYNCS 0x989680 ;  /* 0x009896800000895d */ /* 0x004fea0003900000 */
[----:B------:R-:W2:Y:S02]  /*dce0*/  @!P0 SYNCS.PHASECHK.TRANS64 P0, [R0+URZ], R3 ;  /* 0x00000003000085a7 */ /* 0x000ea400080010ff */
[----:B--2---:R-:W-:Y:S05]  /*dcf0*/  @!P0 BRA `(.L_x_187) ;  /* 0xfffffffc00f08947 */ /* 0x004fea000383ffff */
[----:B------:R-:W-:Y:S05]  /*dd00*/  BRA `(.L_x_188) ;  /* 0xffffff4800387947 */ /* 0x000fea000383ffff */
.L_x_44:
[----:B---3--:R-:W-:-:S07]  /*dd10*/  MOV R0, UR4 ;  /* 0x0000000400007c02 */ /* 0x008fce0008000f00 */
.L_x_189:
[----:B-1----:R1:W2:Y:S02]  /*dd20*/  SYNCS.PHASECHK.TRANS64.TRYWAIT P0, [R0+URZ], R3 ;  /* 0x00000003000075a7 */ /* 0x0022a400080011ff */
[----:B--2---:R-:W-:Y:S05]  /*dd30*/  @!P0 NANOSLEEP.SYNCS 0x989680 ;  /* 0x009896800000895d */ /* 0x004fea0003900000 */
[----:B------:R-:W2:Y:S02]  /*dd40*/  @!P0 SYNCS.PHASECHK.TRANS64 P0, [R0+URZ], R3 ;  /* 0x00000003000085a7 */ /* 0x000ea400080010ff */
[----:B--2---:R-:W-:Y:S05]  /*dd50*/  @!P0 BRA `(.L_x_189) ;  /* 0xfffffffc00f08947 */ /* 0x004fea000383ffff */
[----:B------:R-:W-:Y:S05]  /*dd60*/  BRA `(.L_x_190) ;  /* 0xffffff4800447947 */ /* 0x000fea000383ffff */
.L_x_45:
[----:B---3--:R-:W-:-:S07]  /*dd70*/  MOV R0, UR4 ;  /* 0x0000000400007c02 */ /* 0x008fce0008000f00 */
.L_x_191:
[----:B-1----:R1:W2:Y:S02]  /*dd80*/  SYNCS.PHASECHK.TRANS64.TRYWAIT P0, [R0+URZ], R3 ;  /* 0x00000003000075a7 */ /* 0x0022a400080011ff */
[----:B--2---:R-:W-:Y:S05]  /*dd90*/  @!P0 NANOSLEEP.SYNCS 0x989680 ;  /* 0x009896800000895d */ /* 0x004fea0003900000 */
[----:B------:R-:W2:Y:S02]  /*dda0*/  @!P0 SYNCS.PHASECHK.TRANS64 P0, [R0+URZ], R3 ;  /* 0x00000003000085a7 */ /* 0x000ea400080010ff */
[----:B--2---:R-:W-:Y:S05]  /*ddb0*/  @!P0 BRA `(.L_x_191) ;  /* 0xfffffffc00f08947 */ /* 0x004fea000383ffff */
[----:B------:R-:W-:Y:S05]  /*ddc0*/  BRA `(.L_x_192) ;  /* 0xffffff4800507947 */ /* 0x000fea000383ffff */
.L_x_48:
[----:B-1----:R1:W2:Y:S02]  /*ddd0*/  SYNCS.PHASECHK.TRANS64.TRYWAIT P0, [R0+URZ+0xd0], R5 ;  /* 0x0000d005000075a7 */ /* 0x0022a400080011ff */
[----:B--2---:R-:W-:Y:S05]  /*dde0*/  @!P0 NANOSLEEP.SYNCS 0x989680 ;  /* 0x009896800000895d */ /* 0x004fea0003900000 */
[----:B------:R-:W2:Y:S02]  /*ddf0*/  @!P0 SYNCS.PHASECHK.TRANS64 P0, [R0+URZ+0xd0], R5 ;  /* 0x0000d005000085a7 */ /* 0x000ea400080010ff */
[----:B--2---:R-:W-:Y:S05]  /*de00*/  @!P0 BRA `(.L_x_48) ;  /* 0xfffffffc00f08947 */ /* 0x004fea000383ffff */
[----:B------:R-:W-:Y:S05]  /*de10*/  BRA `(.L_x_193) ;  /* 0xffffff4800b07947 */ /* 0x000fea000383ffff */
.L_x_49:
[----:B------:R-:W-:-:S07]  /*de20*/  MOV R0, UR5 ;  /* 0x0000000500007c02 */ /* 0x000fce0008000f00 */
.L_x_194:
[----:B-1----:R1:W2:Y:S02]  /*de30*/  SYNCS.PHASECHK.TRANS64.TRYWAIT P0, [R0+URZ+0xa0], R7 ;  /* 0x0000a007000075a7 */ /* 0x0022a400080011ff */
[----:B--2---:R-:W-:Y:S05]  /*de40*/  @!P0 NANOSLEEP.SYNCS 0x989680 ;  /* 0x009896800000895d */ /* 0x004fea0003900000 */
[----:B------:R-:W2:Y:S02]  /*de50*/  @!P0 SYNCS.PHASECHK.TRANS64 P0, [R0+URZ+0xa0], R7 ;  /* 0x0000a007000085a7 */ /* 0x000ea400080010ff */
[----:B--2---:R-:W-:Y:S05]  /*de60*/  @!P0 BRA `(.L_x_194) ;  /* 0xfffffffc00f08947 */ /* 0x004fea000383ffff */
[----:B------:R-:W-:Y:S05]  /*de70*/  BRA `(.L_x_195) ;  /* 0xffffff4800c07947 */ /* 0x000fea000383ffff */
.L_x_50:
[----:B-1----:R1:W2:Y:S02]  /*de80*/  SYNCS.PHASECHK.TRANS64.TRYWAIT P1, [R0+URZ+0x90], R5 ;  /* 0x00009005000075a7 */ /* 0x0022a400080211ff */
[----:B--2---:R-:W-:Y:S05]  /*de90*/  @!P1 NANOSLEEP.SYNCS 0x989680 ;  /* 0x009896800000995d */ /* 0x004fea0003900000 */
[----:B------:R-:W2:Y:S02]  /*dea0*/  @!P1 SYNCS.PHASECHK.TRANS64 P1, [R0+URZ+0x90], R5 ;  /* 0x00009005000095a7 */ /* 0x000ea400080210ff */
[----:B--2---:R-:W-:Y:S05]  /*deb0*/  @!P1 BRA `(.L_x_50) ;  /* 0xfffffffc00f09947 */ /* 0x004fea000383ffff */
[----:B------:R-:W-:Y:S05]  /*dec0*/  BRA `(.L_x_196) ;  /* 0xffffff4800f07947 */ /* 0x000fea000383ffff */
.L_x_53:
[----:B------:R-:W-:-:S07]  /*ded0*/  MOV R0, UR5 ;  /* 0x0000000500007c02 */ /* 0x000fce0008000f00 */
.L_x_197:
[----:B-1----:R1:W2:Y:S02]  /*dee0*/  SYNCS.PHASECHK.TRANS64.TRYWAIT P0, [R0+URZ+0xa0], R3 ;  /* 0x0000a003000075a7 */ /* 0x0022a400080011ff */
[----:B--2---:R-:W-:Y:S05]  /*def0*/  @!P0 NANOSLEEP.SYNCS 0x989680 ;  /* 0x009896800000895d */ /* 0x004fea0003900000 */
[----:B------:R-:W2:Y:S02]  /*df00*/  @!P0 SYNCS.PHASECHK.TRANS64 P0, [R0+URZ+0xa0], R3 ;  /* 0x0000a003000085a7 */ /* 0x000ea400080010ff */
[----:B--2---:R-:W-:Y:S05]  /*df10*/  @!P0 BRA `(.L_x_197) ;  /* 0xfffffffc00f08947 */ /* 0x004fea000383ffff */
[----:B------:R-:W-:Y:S05]  /*df20*/  BRA `(.L_x_52) ;  /* 0xffffff4c00447947 */ /* 0x000fea000383ffff */
.L_x_62:
[----:B-1----:R-:W-:-:S04]  /*df30*/  MOV R4, UR6 ;  /* 0x0000000600047c02 */ /* 0x002fc80008000f00 */
[----:B------:R1:W2:Y:S03]  /*df40*/  SYNCS.PHASECHK.TRANS64.TRYWAIT P0, [R4+URZ+0x8], R5 ;  /* 0x00000805040075a7 */ /* 0x0002a600080011ff */
[----:B--2---:R-:W-:Y:S05]  /*df50*/  @!P0 NANOSLEEP.SYNCS 0x989680 ;  /* 0x009896800000895d */ /* 0x004fea0003900000 */
[----:B------:R-:W2:Y:S02]  /*df60*/  @!P0 SYNCS.PHASECHK.TRANS64 P0, [R4+URZ+0x8], R5 ;  /* 0x00000805040085a7 */ /* 0x000ea400080010ff */
[----:B--2---:R-:W-:Y:S05]  /*df70*/  @!P0 BRA `(.L_x_62) ;  /* 0xfffffffc00ec8947 */ /* 0x004fea000383ffff */
[----:B------:R-:W-:Y:S05]  /*df80*/  BRA `(.L_x_61) ;  /* 0xffffff4c00f87947 */ /* 0x000fea000383ffff */
.L_x_64:
[----:B------:R-:W-:Y:S01]  /*df90*/  BSSY B0, `(.L_x_198) ;  /* 0x0000006000007945 */ /* 0x000fe20003800000 */
[----:B------:R-:W-:-:S07]  /*dfa0*/  MOV R15, 0xffffffff ;  /* 0xffffffff000f7802 */ /* 0x000fce0000000f00 */
[----:B-1---5:R-:W-:Y:S05]  /*dfb0*/  WARPSYNC.COLLECTIVE R15, `(.L_x_199) ;  /* 0x000000000f0c7348 */ /* 0x022fea0003c00000 */
[----:B------:R-:W-:Y:S02]  /*dfc0*/  ELECT P6, UR79, PT ;  /* 0x00000000004f782f */ /* 0x000fe400038c0000 */
[----:B------:R-:W-:Y:S01]  /*dfd0*/  MOV R14, UR79 ;  /* 0x0000004f000e7c02 */ /* 0x000fe20008000f00 */
[----:B-1---5:R-:W-:Y:S10]  /*dfe0*/  ENDCOLLECTIVE ;  /* 0x000000000000791b */ /* 0x022ff40003800000 */
.L_x_199:
[----:B------:R-:W-:Y:S05]  /*dff0*/  BSYNC B0 ;  /* 0x0000000000007941 */ /* 0x000fea0003800000 */
.L_x_198:
[----:B------:R-:W-:Y:S05]  /*e000*/  BRA `(.L_x_200) ;  /* 0xffffff5000287947 */ /* 0x000fea000383ffff */
.L_x_66:
[----:B-1----:R-:W-:-:S04]  /*e010*/  MOV R2, UR6 ;  /* 0x0000000600027c02 */ /* 0x002fc80008000f00 */
[----:B------:R1:W2:Y:S03]  /*e020*/  SYNCS.PHASECHK.TRANS64.TRYWAIT P0, [R2+URZ+0x8], R3 ;  /* 0x00000803020075a7 */ /* 0x0002a600080011ff */
[----:B--2---:R-:W-:Y:S05]  /*e030*/  @!P0 NANOSLEEP.SYNCS 0x989680 ;  /* 0x009896800000895d */ /* 0x004fea0003900000 */
[----:B------:R-:W2:Y:S02]  /*e040*/  @!P0 SYNCS.PHASECHK.TRANS64 P0, [R2+URZ+0x8], R3 ;  /* 0x00000803020085a7 */ /* 0x000ea400080010ff */
[----:B--2---:R-:W-:Y:S05]  /*e050*/  @!P0 BRA `(.L_x_66) ;  /* 0xfffffffc00ec8947 */ /* 0x004fea000383ffff */
[----:B------:R-:W-:Y:S05]  /*e060*/  BRA `(.L_x_65) ;  /* 0xffffff50002c7947 */ /* 0x000fea000383ffff */
.L_x_67:
[----:B-1----:R1:W2:Y:S02]  /*e070*/  SYNCS.PHASECHK.TRANS64.TRYWAIT P0, [R0+URZ+0x90], R5 ;  /* 0x00009005000075a7 */ /* 0x0022a400080011ff */
[----:B--2---:R-:W-:Y:S05]  /*e080*/  @!P0 NANOSLEEP.SYNCS 0x989680 ;  /* 0x009896800000895d */ /* 0x004fea0003900000 */
[----:B------:R-:W2:Y:S02]  /*e090*/  @!P0 SYNCS.PHASECHK.TRANS64 P0, [R0+URZ+0x90], R5 ;  /* 0x00009005000085a7 */ /* 0x000ea400080010ff */
[----:B--2---:R-:W-:Y:S05]  /*e0a0*/  @!P0 BRA `(.L_x_67) ;  /* 0xfffffffc00f08947 */ /* 0x004fea000383ffff */
[----:B------:R-:W-:Y:S05]  /*e0b0*/  BRA `(.L_x_201) ;  /* 0xffffff5400187947 */ /* 0x000fea000383ffff */
.L_x_69:
[----:B------:R-:W-:-:S07]  /*e0c0*/  MOV R0, UR9 ;  /* 0x0000000900007c02 */ /* 0x000fce0008000f00 */
.L_x_202:
[----:B-1----:R1:W2:Y:S02]  /*e0d0*/  SYNCS.PHASECHK.TRANS64.TRYWAIT P0, [R0+URZ+0xc0], R5 ;  /* 0x0000c005000075a7 */ /* 0x0022a400080011ff */
[----:B--2---:R-:W-:Y:S05]  /*e0e0*/  @!P0 NANOSLEEP.SYNCS 0x989680 ;  /* 0x009896800000895d */ /* 0x004fea0003900000 */
[----:B------:R-:W2:Y:S02]  /*e0f0*/  @!P0 SYNCS.PHASECHK.TRANS64 P0, [R0+URZ+0xc0], R5 ;  /* 0x0000c005000085a7 */ /* 0x000ea400080010ff */
[----:B--2---:R-:W-:Y:S05]  /*e100*/  @!P0 BRA `(.L_x_202) ;  /* 0xfffffffc00f08947 */ /* 0x004fea000383ffff */
[----:B------:R-:W-:Y:S05]  /*e110*/  BRA `(.L_x_203) ;  /* 0xffffff5400647947 */ /* 0x000fea000383ffff */
.L_x_72:
[----:B------:R-:W-:Y:S07]  /*e120*/  MOV R0, UR8 ;  /* 0x0000000800007c02 */ /* 0x000fee0008000f00 */
.L_x_204:
[----:B-1----:R1:W2:Y:S02]  /*e130*/  SYNCS.PHASECHK.TRANS64.TRYWAIT P0, [R0+URZ], R5 ;  /* 0x00000005000075a7 */ /* 0x0022a400080011ff */
[----:B--2---:R-:W-:Y:S05]  /*e140*/  @!P0 NANOSLEEP.SYNCS 0x989680 ;  /* 0x009896800000895d */ /* 0x004fea0003900000 */
[----:B------:R-:W2:Y:S02]  /*e150*/  @!P0 SYNCS.PHASECHK.TRANS64 P0, [R0+URZ], R5 ;  /* 0x00000005000085a7 */ /* 0x000ea400080010ff */
[----:B--2---:R-:W-:Y:S05]  /*e160*/  @!P0 BRA `(.L_x_204) ;  /* 0xfffffffc00f08947 */ /* 0x004fea000383ffff */
[----:B------:R-:W-:Y:S05]  /*e170*/  BRA `(.L_x_71) ;  /* 0xffffff5400787947 */ /* 0x000fea000383ffff */
.L_x_76:
[----:B-1----:R-:W-:-:S07]  /*e180*/  MOV R0, UR5 ;  /* 0x0000000500007c02 */ /* 0x002fce0008000f00 */
.L_x_205:
[----:B-1----:R1:W2:Y:S02]  /*e190*/  SYNCS.PHASECHK.TRANS64.TRYWAIT P0, [R0+URZ], R3 ;  /* 0x00000003000075a7 */ /* 0x0022a400080011ff */
[----:B--2---:R-:W-:Y:S05]  /*e1a0*/  @!P0 NANOSLEEP.SYNCS 0x989680 ;  /* 0x009896800000895d */ /* 0x004fea0003900000 */
[----:B------:R-:W2:Y:S02]  /*e1b0*/  @!P0 SYNCS.PHASECHK.TRANS64 P0, [R0+URZ], R3 ;  /* 0x00000003000085a7 */ /* 0x000ea400080010ff */
[----:B--2---:R-:W-:Y:S05]  /*e1c0*/  @!P0 BRA `(.L_x_205) ;  /* 0xfffffffc00f08947 */ /* 0x004fea000383ffff */
[----:B------:R-:W-:Y:S05]  /*e1d0*/  BRA `(.L_x_206) ;  /* 0xffffff58006c7947 */ /* 0x000fea000383ffff */
.L_x_79:
[----:B------:R-:W-:-:S07]  /*e1e0*/  MOV R0, UR7 ;  /* 0x0000000700007c02 */ /* 0x000fce0008000f00 */
.L_x_207:
[----:B-1----:R1:W2:Y:S02]  /*e1f0*/  SYNCS.PHASECHK.TRANS64.TRYWAIT P1, [R0+URZ+0xf0], R3 ;  /* 0x0000f003000075a7 */ /* 0x0022a400080211ff */
[----:B--2---:R-:W-:Y:S05]  /*e200*/  @!P1 NANOSLEEP.SYNCS 0x989680 ;  /* 0x009896800000995d */ /* 0x004fea0003900000 */
[----:B------:R-:W2:Y:S02]  /*e210*/  @!P1 SYNCS.PHASECHK.TRANS64 P1, [R0+URZ+0xf0], R3 ;  /* 0x0000f003000095a7 */ /* 0x000ea400080210ff */
[----:B--2---:R-:W-:Y:S05]  /*e220*/  @!P1 BRA `(.L_x_207) ;  /* 0xfffffffc00f09947 */ /* 0x004fea000383ffff */
[----:B------:R-:W-:Y:S05]  /*e230*/  BRA `(.L_x_208) ;  /* 0xffffff5800b87947 */ /* 0x000fea000383ffff */
.L_x_84:
[----:B--2---:R2:W4:Y:S02]  /*e240*/  SYNCS.PHASECHK.TRANS64.TRYWAIT P0, [R0+URZ+0x90], R3 ;  /* 0x00009003000075a7 */ /* 0x00452400080011ff */
[----:B----4-:R-:W-:Y:S05]  /*e250*/  @!P0 NANOSLEEP.SYNCS 0x989680 ;  /* 0x009896800000895d */ /* 0x010fea0003900000 */
[----:B------:R-:W4:Y:S02]  /*e260*/  @!P0 SYNCS.PHASECHK.TRANS64 P0, [R0+URZ+0x90], R3 ;  /* 0x00009003000085a7 */ /* 0x000f2400080010ff */
[----:B----4-:R-:W-:Y:S05]  /*e270*/  @!P0 BRA `(.L_x_84) ;  /* 0xfffffffc00f08947 */ /* 0x010fea000383ffff */
[----:B------:R-:W-:Y:S05]  /*e280*/  BRA `(.L_x_209) ;  /* 0xffffff5c00c47947 */ /* 0x000fea000383ffff */
.L_x_87:
[----:B------:R-:W-:Y:S07]  /*e290*/  MOV R0, UR7 ;  /* 0x0000000700007c02 */ /* 0x000fee0008000f00 */
.L_x_210:
[----:B--2---:R2:W4:Y:S02]  /*e2a0*/  SYNCS.PHASECHK.TRANS64.TRYWAIT P0, [R0+URZ+0x88], R3 ;  /* 0x00008803000075a7 */ /* 0x00452400080011ff */
[----:B----4-:R-:W-:Y:S05]  /*e2b0*/  @!P0 NANOSLEEP.SYNCS 0x989680 ;  /* 0x009896800000895d */ /* 0x010fea0003900000 */
[----:B------:R-:W4:Y:S02]  /*e2c0*/  @!P0 SYNCS.PHASECHK.TRANS64 P0, [R0+URZ+0x88], R3 ;  /* 0x00008803000085a7 */ /* 0x000f2400080010ff */
[----:B----4-:R-:W-:Y:S05]  /*e2d0*/  @!P0 BRA `(.L_x_210) ;  /* 0xfffffffc00f08947 */ /* 0x010fea000383ffff */
[----:B------:R-:W-:Y:S05]  /*e2e0*/  BRA `(.L_x_86) ;  /* 0xffffff6000a47947 */ /* 0x000fea000383ffff */
.L_x_90:
[----:B------:R-:W-:Y:S07]  /*e2f0*/  MOV R3, UR7 ;  /* 0x0000000700037c02 */ /* 0x000fee0008000f00 */
.L_x_211:
[----:B-1----:R1:W2:Y:S02]  /*e300*/  SYNCS.PHASECHK.TRANS64.TRYWAIT P0, [R3+URZ+0x60], R12 ;  /* 0x0000600c030075a7 */ /* 0x0022a400080011ff */
[----:B--2---:R-:W-:Y:S05]  /*e310*/  @!P0 NANOSLEEP.SYNCS 0x989680 ;  /* 0x009896800000895d */ /* 0x004fea0003900000 */
[----:B------:R-:W2:Y:S02]  /*e320*/  @!P0 SYNCS.PHASECHK.TRANS64 P0, [R3+URZ+0x60], R12 ;  /* 0x0000600c030085a7 */ /* 0x000ea400080010ff */
[----:B--2---:R-:W-:Y:S05]  /*e330*/  @!P0 BRA `(.L_x_211) ;  /* 0xfffffffc00f08947 */ /* 0x004fea000383ffff */
[----:B------:R-:W-:Y:S05]  /*e340*/  BRA `(.L_x_212) ;  /* 0xffffff6400207947 */ /* 0x000fea000383ffff */
.L_x_91:
[----:B-1----:R-:W-:Y:S07]  /*e350*/  MOV R3, UR7 ;  /* 0x0000000700037c02 */ /* 0x002fee0008000f00 */
.L_x_213:
[----:B-1----:R1:W2:Y:S02]  /*e360*/  SYNCS.PHASECHK.TRANS64.TRYWAIT P0, [R3+URZ+0x68], R12 ;  /* 0x0000680c030075a7 */ /* 0x0022a400080011ff */
[----:B--2---:R-:W-:Y:S05]  /*e370*/  @!P0 NANOSLEEP.SYNCS 0x989680 ;  /* 0x009896800000895d */ /* 0x004fea0003900000 */
[----:B------:R-:W2:Y:S02]  /*e380*/  @!P0 SYNCS.PHASECHK.TRANS64 P0, [R3+URZ+0x68], R12 ;  /* 0x0000680c030085a7 */ /* 0x000ea400080010ff */
[----:B--2---:R-:W-:Y:S05]  /*e390*/  @!P0 BRA `(.L_x_213) ;  /* 0xfffffffc00f08947 */ /* 0x004fea000383ffff */
[----:B------:R-:W-:Y:S05]  /*e3a0*/  BRA `(.L_x_214) ;  /* 0xffffff6400607947 */ /* 0x000fea000383ffff */
.L_x_92:
[----:B-1----:R-:W-:Y:S07]  /*e3b0*/  MOV R3, UR7 ;  /* 0x0000000700037c02 */ /* 0x002fee0008000f00 */
.L_x_215:
[----:B-1----:R1:W2:Y:S02]  /*e3c0*/  SYNCS.PHASECHK.TRANS64.TRYWAIT P0, [R3+URZ+0x70], R12 ;  /* 0x0000700c030075a7 */ /* 0x0022a400080011ff */
[----:B--2---:R-:W-:Y:S05]  /*e3d0*/  @!P0 NANOSLEEP.SYNCS 0x989680 ;  /* 0x009896800000895d */ /* 0x004fea0003900000 */
[----:B------:R-:W2:Y:S02]  /*e3e0*/  @!P0 SYNCS.PHASECHK.TRANS64 P0, [R3+URZ+0x70], R12 ;  /* 0x0000700c030085a7 */ /* 0x000ea400080010ff */
[----:B--2---:R-:W-:Y:S05]  /*e3f0*/  @!P0 BRA `(.L_x_215) ;  /* 0xfffffffc00f08947 */ /* 0x004fea000383ffff */
[----:B------:R-:W-:Y:S05]  /*e400*/  BRA `(.L_x_216) ;  /* 0xffffff6400a47947 */ /* 0x000fea000383ffff */
.L_x_93:
[----:B-1----:R-:W-:Y:S07]  /*e410*/  MOV R3, UR7 ;  /* 0x0000000700037c02 */ /* 0x002fee0008000f00 */
.L_x_217:
[----:B-1----:R1:W2:Y:S02]  /*e420*/  SYNCS.PHASECHK.TRANS64.TRYWAIT P0, [R3+URZ+0x78], R12 ;  /* 0x0000780c030075a7 */ /* 0x0022a400080011ff */
[----:B--2---:R-:W-:Y:S05]  /*e430*/  @!P0 NANOSLEEP.SYNCS 0x989680 ;  /* 0x009896800000895d */ /* 0x004fea0003900000 */
[----:B------:R-:W2:Y:S02]  /*e440*/  @!P0 SYNCS.PHASECHK.TRANS64 P0, [R3+URZ+0x78], R12 ;  /* 0x0000780c030085a7 */ /* 0x000ea400080010ff */
[----:B--2---:R-:W-:Y:S05]  /*e450*/  @!P0 BRA `(.L_x_217) ;  /* 0xfffffffc00f08947 */ /* 0x004fea000383ffff */
[----:B------:R-:W-:Y:S05]  /*e460*/  BRA `(.L_x_218) ;  /* 0xffffff6400ec7947 */ /* 0x000fea000383ffff */
.L_x_94:
[----:B-1----:R-:W-:Y:S07]  /*e470*/  MOV R3, UR7 ;  /* 0x0000000700037c02 */ /* 0x002fee0008000f00 */
.L_x_219:
[----:B-1----:R1:W2:Y:S02]  /*e480*/  SYNCS.PHASECHK.TRANS64.TRYWAIT P0, [R3+URZ+0x60], R20 ;  /* 0x00006014030075a7 */ /* 0x0022a400080011ff */
[----:B--2---:R-:W-:Y:S05]  /*e490*/  @!P0 NANOSLEEP.SYNCS 0x989680 ;  /* 0x009896800000895d */ /* 0x004fea0003900000 */
[----:B------:R-:W2:Y:S02]  /*e4a0*/  @!P0 SYNCS.PHASECHK.TRANS64 P0, [R3+URZ+0x60], R20 ;  /* 0x00006014030085a7 */ /* 0x000ea400080010ff */
[----:B--2---:R-:W-:Y:S05]  /*e4b0*/  @!P0 BRA `(.L_x_219) ;  /* 0xfffffffc00f08947 */ /* 0x004fea000383ffff */
[----:B------:R-:W-:Y:S05]  /*e4c0*/  BRA `(.L_x_220) ;  /* 0xffffff6800387947 */ /* 0x000fea000383ffff */
.L_x_95:
[----:B-1----:R-:W-:Y:S07]  /*e4d0*/  MOV R3, UR7 ;  /* 0x0000000700037c02 */ /* 0x002fee0008000f00 */
.L_x_221:
[----:B-1----:R1:W2:Y:S02]  /*e4e0*/  SYNCS.PHASECHK.TRANS64.TRYWAIT P0, [R3+URZ+0x68], R20 ;  /* 0x00006814030075a7 */ /* 0x0022a400080011ff */
[----:B--2---:R-:W-:Y:S05]  /*e4f0*/  @!P0 NANOSLEEP.SYNCS 0x989680 ;  /* 0x009896800000895d */ /* 0x004fea0003900000 */
[----:B------:R-:W2:Y:S02]  /*e500*/  @!P0 SYNCS.PHASECHK.TRANS64 P0, [R3+URZ+0x68], R20 ;  /* 0x00006814030085a7 */ /* 0x000ea400080010ff */
[----:B--2---:R-:W-:Y:S05]  /*e510*/  @!P0 BRA `(.L_x_221) ;  /* 0xfffffffc00f08947 */ /* 0x004fea000383ffff */
[----:B------:R-:W-:Y:S05]  /*e520*/  BRA `(.L_x_222) ;  /* 0xffffff6800807947 */ /* 0x000fea000383ffff */
.L_x_96:
[----:B-1----:R-:W-:Y:S07]  /*e530*/  MOV R3, UR7 ;  /* 0x0000000700037c02 */ /* 0x002fee0008000f00 */
.L_x_223:
[----:B-1----:R1:W2:Y:S02]  /*e540*/  SYNCS.PHASECHK.TRANS64.TRYWAIT P0, [R3+URZ+0x70], R20 ;  /* 0x00007014030075a7 */ /* 0x0022a400080011ff */
[----:B--2---:R-:W-:Y:S05]  /*e550*/  @!P0 NANOSLEEP.SYNCS 0x989680 ;  /* 0x009896800000895d */ /* 0x004fea0003900000 */
[----:B------:R-:W2:Y:S02]  /*e560*/  @!P0 SYNCS.PHASECHK.TRANS64 P0, [R3+URZ+0x70], R20 ;  /* 0x00007014030085a7 */ /* 0x000ea400080010ff */
[----:B--2---:R-:W-:Y:S05]  /*e570*/  @!P0 BRA `(.L_x_223) ;  /* 0xfffffffc00f08947 */ /* 0x004fea000383ffff */
[----:B------:R-:W-:Y:S05]  /*e580*/  BRA `(.L_x_224) ;  /* 0xffffff6800c87947 */ /* 0x000fea000383ffff */
.L_x_97:
[----:B------:R-:W-:Y:S07]  /*e590*/  MOV R3, UR7 ;  /* 0x0000000700037c02 */ /* 0x000fee0008000f00 */
.L_x_225:
[----:B-1----:R1:W2:Y:S02]  /*e5a0*/  SYNCS.PHASECHK.TRANS64.TRYWAIT P0, [R3+URZ+0x78], R20 ;  /* 0x00007814030075a7 */ /* 0x0022a400080011ff */
[----:B--2---:R-:W-:Y:S05]  /*e5b0*/  @!P0 NANOSLEEP.SYNCS 0x989680 ;  /* 0x009896800000895d */ /* 0x004fea0003900000 */
[----:B------:R-:W2:Y:S02]  /*e5c0*/  @!P0 SYNCS.PHASECHK.TRANS64 P0, [R3+URZ+0x78], R20 ;  /* 0x00007814030085a7 */ /* 0x000ea400080010ff */
[----:B--2---:R-:W-:Y:S05]  /*e5d0*/  @!P0 BRA `(.L_x_225) ;  /* 0xfffffffc00f08947 */ /* 0x004fea000383ffff */
[----:B------:R-:W-:Y:S05]  /*e5e0*/  BRA `(.L_x_226) ;  /* 0xffffff6c00507947 */ /* 0x000fea000383ffff */
.L_x_99:
[----:B------:R-:W-:-:S07]  /*e5f0*/  MOV R3, UR7 ;  /* 0x0000000700037c02 */ /* 0x000fce0008000f00 */
.L_x_227:
[----:B-1----:R1:W4:Y:S02]  /*e600*/  SYNCS.PHASECHK.TRANS64.TRYWAIT P0, [R3+URZ+0x60], R12 ;  /* 0x0000600c030075a7 */ /* 0x00232400080011ff */
[----:B----4-:R-:W-:Y:S05]  /*e610*/  @!P0 NANOSLEEP.SYNCS 0x989680 ;  /* 0x009896800000895d */ /* 0x010fea0003900000 */
[----:B------:R-:W4:Y:S02]  /*e620*/  @!P0 SYNCS.PHASECHK.TRANS64 P0, [R3+URZ+0x60], R12 ;  /* 0x0000600c030085a7 */ /* 0x000f2400080010ff */
[----:B----4-:R-:W-:Y:S05]  /*e630*/  @!P0 BRA `(.L_x_227) ;  /* 0xfffffffc00f08947 */ /* 0x010fea000383ffff */
[----:B------:R-:W-:Y:S05]  /*e640*/  BRA `(.L_x_228) ;  /* 0xffffff6c00b87947 */ /* 0x000fea000383ffff */
.L_x_100:
[----:B-1----:R-:W-:-:S07]  /*e650*/  MOV R3, UR7 ;  /* 0x0000000700037c02 */ /* 0x002fce0008000f00 */
.L_x_229:
[----:B-1----:R1:W4:Y:S02]  /*e660*/  SYNCS.PHASECHK.TRANS64.TRYWAIT P0, [R3+URZ+0x68], R12 ;  /* 0x0000680c030075a7 */ /* 0x00232400080011ff */
[----:B----4-:R-:W-:Y:S05]  /*e670*/  @!P0 NANOSLEEP.SYNCS 0x989680 ;  /* 0x009896800000895d */ /* 0x010fea0003900000 */
[----:B------:R-:W4:Y:S02]  /*e680*/  @!P0 SYNCS.PHASECHK.TRANS64 P0, [R3+URZ+0x68], R12 ;  /* 0x0000680c030085a7 */ /* 0x000f2400080010ff */
[----:B----4-:R-:W-:Y:S05]  /*e690*/  @!P0 BRA `(.L_x_229) ;  /* 0xfffffffc00f08947 */ /* 0x010fea000383ffff */
[----:B------:R-:W-:Y:S05]  /*e6a0*/  BRA `(.L_x_230) ;  /* 0xffffff6c00a87947 */ /* 0x000fea000383ffff */
.L_x_101:
[----:B-1----:R-:W-:-:S07]  /*e6b0*/  MOV R3, UR7 ;  /* 0x0000000700037c02 */ /* 0x002fce0008000f00 */
.L_x_231:
[----:B-1----:R1:W4:Y:S02]  /*e6c0*/  SYNCS.PHASECHK.TRANS64.TRYWAIT P0, [R3+URZ+0x70], R12 ;  /* 0x0000700c030075a7 */ /* 0x00232400080011ff */
[----:B----4-:R-:W-:Y:S05]  /*e6d0*/  @!P0 NANOSLEEP.SYNCS 0x989680 ;  /* 0x009896800000895d */ /* 0x010fea0003900000 */
[----:B------:R-:W4:Y:S02]  /*e6e0*/  @!P0 SYNCS.PHASECHK.TRANS64 P0, [R3+URZ+0x70], R12 ;  /* 0x0000700c030085a7 */ /* 0x000f2400080010ff */
[----:B----4-:R-:W-:Y:S05]  /*e6f0*/  @!P0 BRA `(.L_x_231) ;  /* 0xfffffffc00f08947 */ /* 0x010fea000383ffff */
[----:B------:R-:W-:Y:S05]  /*e700*/  BRA `(.L_x_232) ;  /* 0xffffff6c009c7947 */ /* 0x000fea000383ffff */
.L_x_103:
[----:B--2---:R2:W3:Y:S02]  /*e710*/  SYNCS.PHASECHK.TRANS64.TRYWAIT P0, [R0+URZ+0x90], R3 ;  /* 0x00009003000075a7 */ /* 0x0044e400080011ff */
[----:B---3--:R-:W-:Y:S05]  /*e720*/  @!P0 NANOSLEEP.SYNCS 0x989680 ;  /* 0x009896800000895d */ /* 0x008fea0003900000 */
[----:B------:R-:W3:Y:S02]  /*e730*/  @!P0 SYNCS.PHASECHK.TRANS64 P0, [R0+URZ+0x90], R3 ;  /* 0x00009003000085a7 */ /* 0x000ee400080010ff */
[----:B---3--:R-:W-:Y:S05]  /*e740*/  @!P0 BRA `(.L_x_103) ;  /* 0xfffffffc00f08947 */ /* 0x008fea000383ffff */
[----:B------:R-:W-:Y:S05]  /*e750*/  BRA `(.L_x_233) ;  /* 0xffffff70006c7947 */ /* 0x000fea000383ffff */
.L_x_114:
[----:B-1----:R-:W-:Y:S04]  /*e760*/  MOV R0, UR48 ;  /* 0x0000003000007c02 */ /* 0x002fe80008000f00 */
[----:B------:R1:W3:Y:S03]  /*e770*/  SYNCS.PHASECHK.TRANS64.TRYWAIT P1, [R0+URZ+0x40], R5 ;  /* 0x00004005000075a7 */ /* 0x0002e600080211ff */
[----:B---3--:R-:W-:Y:S05]  /*e780*/  @!P1 NANOSLEEP.SYNCS 0x989680 ;  /* 0x009896800000995d */ /* 0x008fea0003900000 */
[----:B------:R-:W3:Y:S02]  /*e790*/  @!P1 SYNCS.PHASECHK.TRANS64 P1, [R0+URZ+0x40], R5 ;  /* 0x00004005000095a7 */ /* 0x000ee400080210ff */
[----:B---3--:R-:W-:Y:S05]  /*e7a0*/  @!P1 BRA `(.L_x_114) ;  /* 0xfffffffc00ec9947 */ /* 0x008fea000383ffff */
[----:B------:R-:W-:Y:S05]  /*e7b0*/  BRA `(.L_x_113) ;  /* 0xffffff7c00e87947 */ /* 0x000fea000383ffff */
.L_x_116:
[----:B-1----:R1:W4:Y:S02]  /*e7c0*/  SYNCS.PHASECHK.TRANS64.TRYWAIT P0, [R130+URZ+0xb0], R3 ;  /* 0x0000b003820075a7 */ /* 0x00232400080011ff */
[----:B----4-:R-:W-:Y:S05]  /*e7d0*/  @!P0 NANOSLEEP.SYNCS 0x989680 ;  /* 0x009896800000895d */ /* 0x010fea0003900000 */
[----:B------:R-:W4:Y:S02]  /*e7e0*/  @!P0 SYNCS.PHASECHK.TRANS64 P0, [R130+URZ+0xb0], R3 ;  /* 0x0000b003820085a7 */ /* 0x000f2400080010ff */
[----:B----4-:R-:W-:Y:S05]  /*e7f0*/  @!P0 BRA `(.L_x_116) ;  /* 0xfffffffc00f08947 */ /* 0x010fea000383ffff */
[----:B------:R-:W-:Y:S05]  /*e800*/  BRA `(.L_x_115) ;  /* 0xffffff8000207947 */ /* 0x000fea000383ffff */
.L_x_125:
[----:B-1----:R1:W2:Y:S02]  /*e810*/  SYNCS.PHASECHK.TRANS64.TRYWAIT P0, [R3+URZ+0x40], R0 ;  /* 0x00004000030075a7 */ /* 0x0022a400080011ff */
[----:B--2---:R-:W-:Y:S05]  /*e820*/  @!P0 NANOSLEEP.SYNCS 0x989680 ;  /* 0x009896800000895d */ /* 0x004fea0003900000 */
[----:B------:R-:W2:Y:S02]  /*e830*/  @!P0 SYNCS.PHASECHK.TRANS64 P0, [R3+URZ+0x40], R0 ;  /* 0x00004000030085a7 */ /* 0x000ea400080010ff */
[----:B--2---:R-:W-:Y:S05]  /*e840*/  @!P0 BRA `(.L_x_125) ;  /* 0xfffffffc00f08947 */ /* 0x004fea000383ffff */
[----:B------:R-:W-:Y:S05]  /*e850*/  BRA `(.L_x_124) ;  /* 0xffffff8c004c7947 */ /* 0x000fea000383ffff */
.L_x_133:
[----:B-1----:R1:W2:Y:S02]  /*e860*/  SYNCS.PHASECHK.TRANS64.TRYWAIT P0, [R134+URZ+0x40], R5 ;  /* 0x00004005860075a7 */ /* 0x0022a400080011ff */
[----:B--2---:R-:W-:Y:S05]  /*e870*/  @!P0 NANOSLEEP.SYNCS 0x989680 ;  /* 0x009896800000895d */ /* 0x004fea0003900000 */
[----:B------:R-:W2:Y:S02]  /*e880*/  @!P0 SYNCS.PHASECHK.TRANS64 P0, [R134+URZ+0x40], R5 ;  /* 0x00004005860085a7 */ /* 0x000ea400080010ff */
[----:B--2---:R-:W-:Y:S05]  /*e890*/  @!P0 BRA `(.L_x_133) ;  /* 0xfffffffc00f08947 */ /* 0x004fea000383ffff */
[----:B------:R-:W-:Y:S05]  /*e8a0*/  BRA `(.L_x_132) ;  /* 0xffffff9800c07947 */ /* 0x000fea000383ffff */
.L_x_141:
[----:B-1----:R1:W2:Y:S02]  /*e8b0*/  SYNCS.PHASECHK.TRANS64.TRYWAIT P0, [R134+URZ+0x40], R5 ;  /* 0x00004005860075a7 */ /* 0x0022a400080011ff */
[----:B--2---:R-:W-:Y:S05]  /*e8c0*/  @!P0 NANOSLEEP.SYNCS 0x989680 ;  /* 0x009896800000895d */ /* 0x004fea0003900000 */
[----:B------:R-:W2:Y:S02]  /*e8d0*/  @!P0 SYNCS.PHASECHK.TRANS64 P0, [R134+URZ+0x40], R5 ;  /* 0x00004005860085a7 */ /* 0x000ea400080010ff */
[----:B--2---:R-:W-:Y:S05]  /*e8e0*/  @!P0 BRA `(.L_x_141) ;  /* 0xfffffffc00f08947 */ /* 0x004fea000383ffff */
[----:B------:R-:W-:Y:S05]  /*e8f0*/  BRA `(.L_x_140) ;  /* 0xffffffa800387947 */ /* 0x000fea000383ffff */
.L_x_149:
[----:B-1----:R1:W2:Y:S02]  /*e900*/  SYNCS.PHASECHK.TRANS64.TRYWAIT P0, [R135+URZ+0x40], R6 ;  /* 0x00004006870075a7 */ /* 0x0022a400080011ff */
[----:B--2---:R-:W-:Y:S05]  /*e910*/  @!P0 NANOSLEEP.SYNCS 0x989680 ;  /* 0x009896800000895d */ /* 0x004fea0003900000 */
[----:B------:R-:W2:Y:S02]  /*e920*/  @!P0 SYNCS.PHASECHK.TRANS64 P0, [R135+URZ+0x40], R6 ;  /* 0x00004006870085a7 */ /* 0x000ea400080010ff */
[----:B--2---:R-:W-:Y:S05]  /*e930*/  @!P0 BRA `(.L_x_149) ;  /* 0xfffffffc00f08947 */ /* 0x004fea000383ffff */
[----:B------:R-:W-:Y:S05]  /*e940*/  BRA `(.L_x_148) ;  /* 0xffffffb400b47947 */ /* 0x000fea000383ffff */
.L_x_157:
[----:B-1----:R1:W2:Y:S02]  /*e950*/  SYNCS.PHASECHK.TRANS64.TRYWAIT P0, [R51+URZ+0x40], R6 ;  /* 0x00004006330075a7 */ /* 0x0022a400080011ff */
[----:B--2---:R-:W-:Y:S05]  /*e960*/  @!P0 NANOSLEEP.SYNCS 0x989680 ;  /* 0x009896800000895d */ /* 0x004fea0003900000 */
[----:B------:R-:W2:Y:S02]  /*e970*/  @!P0 SYNCS.PHASECHK.TRANS64 P0, [R51+URZ+0x40], R6 ;  /* 0x00004006330085a7 */ /* 0x000ea400080010ff */
[----:B--2---:R-:W-:Y:S05]  /*e980*/  @!P0 BRA `(.L_x_157) ;  /* 0xfffffffc00f08947 */ /* 0x004fea000383ffff */
[----:B------:R-:W-:Y:S05]  /*e990*/  BRA `(.L_x_156) ;  /* 0xffffffc400447947 */ /* 0x000fea000383ffff */
.L_x_165:
[----:B-1----:R1:W4:Y:S02]  /*e9a0*/  SYNCS.PHASECHK.TRANS64.TRYWAIT P0, [R0+URZ+0x40], R7 ;  /* 0x00004007000075a7 */ /* 0x00232400080011ff */
[----:B----4-:R-:W-:Y:S05]  /*e9b0*/  @!P0 NANOSLEEP.SYNCS 0x989680 ;  /* 0x009896800000895d */ /* 0x010fea0003900000 */
[----:B------:R-:W4:Y:S02]  /*e9c0*/  @!P0 SYNCS.PHASECHK.TRANS64 P0, [R0+URZ+0x40], R7 ;  /* 0x00004007000085a7 */ /* 0x000f2400080010ff */
[----:B----4-:R-:W-:Y:S05]  /*e9d0*/  @!P0 BRA `(.L_x_165) ;  /* 0xfffffffc00f08947 */ /* 0x010fea000383ffff */
[----:B------:R-:W-:Y:S05]  /*e9e0*/  BRA `(.L_x_164) ;  /* 0xffffffd000c87947 */ /* 0x000fea000383ffff */
.L_x_173:
[----:B-1----:R1:W3:Y:S02]  /*e9f0*/  SYNCS.PHASECHK.TRANS64.TRYWAIT P0, [R0+URZ+0x40], R133 ;  /* 0x00004085000075a7 */ /* 0x0022e400080011ff */
[----:B---3--:R-:W-:Y:S05]  /*ea00*/  @!P0 NANOSLEEP.SYNCS 0x989680 ;  /* 0x009896800000895d */ /* 0x008fea0003900000 */
[----:B------:R-:W3:Y:S02]  /*ea10*/  @!P0 SYNCS.PHASECHK.TRANS64 P0, [R0+URZ+0x40], R133 ;  /* 0x00004085000085a7 */ /* 0x000ee400080010ff */
[----:B---3--:R-:W-:Y:S05]  /*ea20*/  @!P0 BRA `(.L_x_173) ;  /* 0xfffffffc00f08947 */ /* 0x008fea000383ffff */
[----:B------:R-:W-:Y:S05]  /*ea30*/  BRA `(.L_x_172) ;  /* 0xffffffe0004c7947 */ /* 0x000fea000383ffff */
        .weak           $__internal_0_$__cuda_sm10x_tcgen05_guardrail_trap_col_being_dealloced_not_returned_by_alloc
        .type           $__internal_0_$__cuda_sm10x_tcgen05_guardrail_trap_col_being_dealloced_not_returned_by_alloc,@function
        .size           $__internal_0_$__cuda_sm10x_tcgen05_guardrail_trap_col_being_dealloced_not_returned_by_alloc,($__internal_1_$__cuda_sm10x_tcgen05_guardrail_trap_phase_invalid_during_alloc - $__internal_0_$__cuda_sm10x_tcgen05_guardrail_trap_col_being_dealloced_not_returned_by_alloc)
$__internal_0_$__cuda_sm10x_tcgen05_guardrail_trap_col_being_dealloced_not_returned_by_alloc:
[----:B------:R-:W-:Y:S05]  /*ea40*/  BPT.TRAP 0x1 ;  /* 0x000000040000795c */ /* 0x000fea0000300000 */
[----:B------:R-:W-:-:S04]  /*ea50*/  HFMA2 R3, -RZ, RZ, 0, 0 ;  /* 0x00000000ff037431 */ /* 0x000fc800000001ff */
[----:B------:R-:W-:Y:S05]  /*ea60*/  RET.REL.NODEC R2 `(_ZN7cutlass13device_kernelINS_4gemm6kernel13GemmUniversalIN4cute5tupleIJiiiiEEENS1_10collective13CollectiveMmaINS1_35MainloopSm100TmaUmmaWarpSpecializedILi4ELi2ELi2ENS5_IJNS4_1CILi2EEENSA_ILi1EEESC_EEEEENS5_IJNSA_ILi256EEESF_NSA_ILi32EEEEEENS_10tfloat32_tENS5_IJlSC_lEEESI_SJ_NS4_8TiledMMAINS4_8MMA_AtomIJNS4_23SM100_MMA_TF32_2x1SM_SSISI_SI_fLi256ELi256ELNS4_4UMMA5MajorE0ELSO_0ELNSN_7ScaleInE0ELSP_0EEEEEENS4_6LayoutINS5_IJSC_SC_SC_EEENS5_IJNSA_ILi0EEESU_SU_EEEEENS5_IJNS4_10UnderscoreESX_SX_EEEEENS4_18SM100_TMA_2SM_LOADENS4_14ComposedLayoutINS4_7SwizzleILi3ELi4ELi3EEENS4_18smem_ptr_flag_bitsILi32EEENSS_INS5_IJNSA_ILi8EEESG_EEENS5_IJSG_SC_EEEEEEEvNS4_8identityES10_S1A_vS1B_EENS_8epilogue10collective18CollectiveEpilogueINS1D_23Sm100TmaWarpSpecializedILi4ELi2ELi32ELb1ELb0EEEJNS5_IJNSA_ILi128EEESF_SG_EEENS5_IJNSS_IS1I_SC_EENSS_ISG_SC_EEEEESI_SJ_SI_SJ_NS1D_6fusion15FusionCallbacksIS1H_NS1N_17LinearCombinationISI_fSI_fLNS_15FloatRoundStyleE2EEES1J_S1M_JEEENS4_5SM1004TMEM4LOAD26SM100_TMEM_LOAD_32dp32b32xENS4_13SM90_TMA_LOADES1A_NS4_39AutoVectorizingCopyWithAssumedAlignmentILi128EEENS4_14SM90_TMA_STOREES1A_S1Z_S1Z_EEEvvEEEEvNT_6ParamsE) ;  /* 0xffffff1402647950 */ /* 0x000fea0003c3ffff */
        .weak           $__internal_1_$__cuda_sm10x_tcgen05_guardrail_trap_phase_invalid_during_alloc
        .type           $__internal_1_$__cuda_sm10x_tcgen05_guardrail_trap_phase_invalid_during_alloc,@function
        .size           $__internal_1_$__cuda_sm10x_tcgen05_guardrail_trap_phase_invalid_during_alloc,($__internal_2_$__cuda_sm10x_tcgen05_guardrail_trap_unallocated_columns_being_dealloced - $__internal_1_$__cuda_sm10x_tcgen05_guardrail_trap_phase_invalid_during_alloc)
$__internal_1_$__cuda_sm10x_tcgen05_guardrail_trap_phase_invalid_during_alloc:
[----:B------:R-:W-:Y:S05]  /*ea70*/  BPT.TRAP 0x1 ;  /* 0x000000040000795c */ /* 0x000fea0000300000 */
[----:B------:R-:W-:-:S04]  /*ea80*/  MOV R3, 0x0 ;  /* 0x0000000000037802 */ /* 0x000fc80000000f00 */
[----:B------:R-:W-:Y:S05]  /*ea90*/  RET.REL.NODEC R2 `(_ZN7cutlass13device_kernelINS_4gemm6kernel13GemmUniversalIN4cute5tupleIJiiiiEEENS1_10collective13CollectiveMmaINS1_35MainloopSm100TmaUmmaWarpSpecializedILi4ELi2ELi2ENS5_IJNS4_1CILi2EEENSA_ILi1EEESC_EEEEENS5_IJNSA_ILi256EEESF_NSA_ILi32EEEEEENS_10tfloat32_tENS5_IJlSC_lEEESI_SJ_NS4_8TiledMMAINS4_8MMA_AtomIJNS4_23SM100_MMA_TF32_2x1SM_SSISI_SI_fLi256ELi256ELNS4_4UMMA5MajorE0ELSO_0ELNSN_7ScaleInE0ELSP_0EEEEEENS4_6LayoutINS5_IJSC_SC_SC_EEENS5_IJNSA_ILi0EEESU_SU_EEEEENS5_IJNS4_10UnderscoreESX_SX_EEEEENS4_18SM100_TMA_2SM_LOADENS4_14ComposedLayoutINS4_7SwizzleILi3ELi4ELi3EEENS4_18smem_ptr_flag_bitsILi32EEENSS_INS5_IJNSA_ILi8EEESG_EEENS5_IJSG_SC_EEEEEEEvNS4_8identityES10_S1A_vS1B_EENS_8epilogue10collective18CollectiveEpilogueINS1D_23Sm100TmaWarpSpecializedILi4ELi2ELi32ELb1ELb0EEEJNS5_IJNSA_ILi128EEESF_SG_EEENS5_IJNSS_IS1I_SC_EENSS_ISG_SC_EEEEESI_SJ_SI_SJ_NS1D_6fusion15FusionCallbacksIS1H_NS1N_17LinearCombinationISI_fSI_fLNS_15FloatRoundStyleE2EEES1J_S1M_JEEENS4_5SM1004TMEM4LOAD26SM100_TMEM_LOAD_32dp32b32xENS4_13SM90_TMA_LOADES1A_NS4_39AutoVectorizingCopyWithAssumedAlignmentILi128EEENS4_14SM90_TMA_STOREES1A_S1Z_S1Z_EEEvvEEEEvNT_6ParamsE) ;  /* 0xffffff1402587950 */ /* 0x000fea0003c3ffff */
        .weak           $__internal_2_$__cuda_sm10x_tcgen05_guardrail_trap_unallocated_columns_being_dealloced
        .type           $__internal_2_$__cuda_sm10x_tcgen05_guardrail_trap_unallocated_columns_being_dealloced,@function
        .size           $__internal_2_$__cuda_sm10x_tcgen05_guardrail_trap_unallocated_columns_being_dealloced,(.L_x_235 - $__internal_2_$__cuda_sm10x_tcgen05_guardrail_trap_unallocated_columns_being_dealloced)
$__internal_2_$__cuda_sm10x_tcgen05_guardrail_trap_unallocated_columns_being_dealloced:
[----:B------:R-:W-:Y:S05]  /*eaa0*/  BPT.TRAP 0x1 ;  /* 0x000000040000795c */ /* 0x000fea0000300000 */
[----:B------:R-:W-:-:S04]  /*eab0*/  HFMA2 R3, -RZ, RZ, 0, 0 ;  /* 0x00000000ff037431 */ /* 0x000fc800000001ff */
[----:B------:R-:W-:Y:S05]  /*eac0*/  RET.REL.NODEC R2 `(_ZN7cutlass13device_kernelINS_4gemm6kernel13GemmUniversalIN4cute5tupleIJiiiiEEENS1_10collective13CollectiveMmaINS1_35MainloopSm100TmaUmmaWarpSpecializedILi4ELi2ELi2ENS5_IJNS4_1CILi2EEENSA_ILi1EEESC_EEEEENS5_IJNSA_ILi256EEESF_NSA_ILi32EEEEEENS_10tfloat32_tENS5_IJlSC_lEEESI_SJ_NS4_8TiledMMAINS4_8MMA_AtomIJNS4_23SM100_MMA_TF32_2x1SM_SSISI_SI_fLi256ELi256ELNS4_4UMMA5MajorE0ELSO_0ELNSN_7ScaleInE0ELSP_0EEEEEENS4_6LayoutINS5_IJSC_SC_SC_EEENS5_IJNSA_ILi0EEESU_SU_EEEEENS5_IJNS4_10UnderscoreESX_SX_EEEEENS4_18SM100_TMA_2SM_LOADENS4_14ComposedLayoutINS4_7SwizzleILi3ELi4ELi3EEENS4_18smem_ptr_flag_bitsILi32EEENSS_INS5_IJNSA_ILi8EEESG_EEENS5_IJSG_SC_EEEEEEEvNS4_8identityES10_S1A_vS1B_EENS_8epilogue10collective18CollectiveEpilogueINS1D_23Sm100TmaWarpSpecializedILi4ELi2ELi32ELb1ELb0EEEJNS5_IJNSA_ILi128EEESF_SG_EEENS5_IJNSS_IS1I_SC_EENSS_ISG_SC_EEEEESI_SJ_SI_SJ_NS1D_6fusion15FusionCallbacksIS1H_NS1N_17LinearCombinationISI_fSI_fLNS_15FloatRoundStyleE2EEES1J_S1M_JEEENS4_5SM1004TMEM4LOAD26SM100_TMEM_LOAD_32dp32b32xENS4_13SM90_TMA_LOADES1A_NS4_39AutoVectorizingCopyWithAssumedAlignmentILi128EEENS4_14SM90_TMA_STOREES1A_S1Z_S1Z_EEEvvEEEEvNT_6ParamsE) ;  /* 0xffffff14024c7950 */ /* 0x000fea0003c3ffff */
.L_x_234:
[----:B------:R-:W-:-:S00]  /*ead0*/  BRA `(.L_x_234) ;  /* 0xfffffffc00fc7947 */ /* 0x000fc0000383ffff */
[----:B------:R-:W-:-:S00]  /*eae0*/  NOP ;  /* 0x0000000000007918 */ /* 0x000fc00000000000 */
        /* <DEDUP_REMOVED lines=9> */
.L_x_235:


//--------------------- .nv.global.init           --------------------------
	.section	.nv.global.init,"aw",@progbits
.nv.global.init:
	.type		$str$27,@object
	.size		$str$27,($str$28 - $str$27)
$str$27:
        /*0000*/ 	.byte	0x28, 0x61, 0x64, 0x64, 0x72, 0x65, 0x73, 0x73, 0x20, 0x26, 0x20, 0x6d, 0x61, 0x73, 0x6b, 0x29
        /*0010*/ 	.byte	0x20, 0x3d, 0x3d, 0x20, 0x30, 0x00
	.type		$str$28,@object
	.size		$str$28,($str$26 - $str$28)
$str$28:
        /*0016*/ 	.byte	0x2f, 0x74, 0x6d, 0x70, 0x2f, 0x63, 0x75, 0x74, 0x6c, 0x61, 0x73, 0x73, 0x5f, 0x73, 0x77, 0x65
        /*0026*/ 	.byte	0x65, 0x70, 0x5f, 0x73, 0x72, 0x63, 0x2f, 0x69, 0x6e, 0x63, 0x6c, 0x75, 0x64, 0x65, 0x2f, 0x63
        /*0036*/ 	.byte	0x75, 0x74, 0x65, 0x2f, 0x70, 0x6f, 0x69, 0x6e, 0x74, 0x65, 0x72, 0x5f, 0x66, 0x6c, 0x61, 0x67
        /*0046*/ 	.byte	0x67, 0x65, 0x64, 0x2e, 0x68, 0x70, 0x70, 0x00
	.type		$str$26,@object
	.size		$str$26,($str$25 - $str$26)
$str$26:
        /*004e*/ 	.byte	0x2f, 0x74, 0x6d, 0x70, 0x2f, 0x63, 0x75, 0x74, 0x6c, 0x61, 0x73, 0x73, 0x5f, 0x73, 0x77, 0x65
        /*005e*/ 	.byte	0x65, 0x70, 0x5f, 0x73, 0x72, 0x63, 0x2f, 0x69, 0x6e, 0x63, 0x6c, 0x75, 0x64, 0x65, 0x2f, 0x63
        /*006e*/ 	.byte	0x75, 0x74, 0x65, 0x2f, 0x61, 0x74, 0x6f, 0x6d, 0x2f, 0x63, 0x6f, 0x70, 0x79, 0x5f, 0x74, 0x72
        /*007e*/ 	.byte	0x61, 0x69, 0x74, 0x73, 0x5f, 0x73, 0x6d, 0x31, 0x30, 0x30, 0x2e, 0x68, 0x70, 0x70, 0x00
	.type		$str$25,@object
	.size		$str$25,(__unnamed_1 - $str$25)
$str$25:
        /*008d*/ 	.byte	0x28, 0x28, 0x75, 0x69, 0x6e, 0x74, 0x33, 0x32, 0x5f, 0x74, 0x28, 0x74, 0x68, 0x72, 0x65, 0x61
        /*009d*/ 	.byte	0x64, 0x49, 0x64, 0x78, 0x2e, 0x78, 0x29, 0x20, 0x2f, 0x20, 0x33, 0x32, 0x29, 0x20, 0x25, 0x20
        /*00ad*/ 	.byte	0x34, 0x29, 0x20, 0x3d, 0x3d, 0x20, 0x28, 0x28, 0x28, 0x74, 0x6d, 0x65, 0x6d, 0x5f, 0x61, 0x64
        /*00bd*/ 	.byte	0x64, 0x72, 0x20, 0x3e, 0x3e, 0x20, 0x31, 0x36, 0x29, 0x20, 0x2f, 0x20, 0x33, 0x32, 0x29, 0x20
        /*00cd*/ 	.byte	0x25, 0x20, 0x34, 0x29, 0x00
	.type		__unnamed_1,@object
	.size		__unnamed_1,(__unnamed_2 - __unnamed_1)
__unnamed_1:
        /*00d2*/ 	.byte	0x61, 0x75, 0x74, 0x6f, 0x20, 0x63, 0x75, 0x74, 0x65, 0x3a, 0x3a, 0x61, 0x73, 0x5f, 0x70, 0x6f
        /* <DEDUP_REMOVED lines=24> */
        /*0262*/ 	.byte	0x34, 0x30, 0x39, 0x36, 0x3e, 0x3e, 0x3e, 0x3e, 0x5d, 0x00
	.type		__unnamed_2,@object
	.size		__unnamed_2,(.L_2 - __unnamed_2)
__unnamed_2:
        /* <DEDUP_REMOVED lines=43> */
        /*051c*/ 	.byte	0x65, 0x3a, 0x3a, 0x43, 0x3c, 0x30, 0x3e, 0x3e, 0x3e, 0x3e, 0x5d, 0x00
.L_2:


//--------------------- .nv.shared._ZN7cutlass13device_kernelINS_4gemm6kernel13GemmUniversalIN4cute5tupleIJiiiiEEENS1_10collective13CollectiveMmaINS1_35MainloopSm100TmaUmmaWarpSpecializedILi4ELi2ELi2ENS5_IJNS4_1CILi2EEENSA_ILi1EEESC_EEEEENS5_IJNSA_ILi256EEESF_NSA_ILi32EEEEEENS_10tfloat32_tENS5_IJlSC_lEEESI_SJ_NS4_8TiledMMAINS4_8MMA_AtomIJNS4_23SM100_MMA_TF32_2x1SM_SSISI_SI_fLi256ELi256ELNS4_4UMMA5MajorE0ELSO_0ELNSN_7ScaleInE0ELSP_0EEEEEENS4_6LayoutINS5_IJSC_SC_SC_EEENS5_IJNSA_ILi0EEESU_SU_EEEEENS5_IJNS4_10UnderscoreESX_SX_EEEEENS4_18SM100_TMA_2SM_LOADENS4_14ComposedLayoutINS4_7SwizzleILi3ELi4ELi3EEENS4_18smem_ptr_flag_bitsILi32EEENSS_INS5_IJNSA_ILi8EEESG_EEENS5_IJSG_SC_EEEEEEEvNS4_8identityES10_S1A_vS1B_EENS_8epilogue10collective18CollectiveEpilogueINS1D_23Sm100TmaWarpSpecializedILi4ELi2ELi32ELb1ELb0EEEJNS5_IJNSA_ILi128EEESF_SG_EEENS5_IJNSS_IS1I_SC_EENSS_ISG_SC_EEEEESI_SJ_SI_SJ_NS1D_6fusion15FusionCallbacksIS1H_NS1N_17LinearCombinationISI_fSI_fLNS_15FloatRoundStyleE2EEES1J_S1M_JEEENS4_5SM1004TMEM4LOAD26SM100_TMEM_LOAD_32dp32b32xENS4_13SM90_TMA_LOADES1A_NS4_39AutoVectorizingCopyWithAssumedAlignmentILi128EEENS4_14SM90_TMA_STOREES1A_S1Z_S1Z_EEEvvEEEEvNT_6ParamsE --------------------------
	.section	.nv.shared._ZN7cutlass13device_kernelINS_4gemm6kernel13GemmUniversalIN4cute5tupleIJiiiiEEENS1_10collective13CollectiveMmaINS1_35MainloopSm100TmaUmmaWarpSpecializedILi4ELi2ELi2ENS5_IJNS4_1CILi2EEENSA_ILi1EEESC_EEEEENS5_IJNSA_ILi256EEESF_NSA_ILi32EEEEEENS_10tfloat32_tENS5_IJlSC_lEEESI_SJ_NS4_8TiledMMAINS4_8MMA_AtomIJNS4_23SM100_MMA_TF32_2x1SM_SSISI_SI_fLi256ELi256ELNS4_4UMMA5MajorE0ELSO_0ELNSN_7ScaleInE0ELSP_0EEEEEENS4_6LayoutINS5_IJSC_SC_SC_EEENS5_IJNSA_ILi0EEESU_SU_EEEEENS5_IJNS4_10UnderscoreESX_SX_EEEEENS4_18SM100_TMA_2SM_LOADENS4_14ComposedLayoutINS4_7SwizzleILi3ELi4ELi3EEENS4_18smem_ptr_flag_bitsILi32EEENSS_INS5_IJNSA_ILi8EEESG_EEENS5_IJSG_SC_EEEEEEEvNS4_8identityES10_S1A_vS1B_EENS_8epilogue10collective18CollectiveEpilogueINS1D_23Sm100TmaWarpSpecializedILi4ELi2ELi32ELb1ELb0EEEJNS5_IJNSA_ILi128EEESF_SG_EEENS5_IJNSS_IS1I_SC_EENSS_ISG_SC_EEEEESI_SJ_SI_SJ_NS1D_6fusion15FusionCallbacksIS1H_NS1N_17LinearCombinationISI_fSI_fLNS_15FloatRoundStyleE2EEES1J_S1M_JEEENS4_5SM1004TMEM4LOAD26SM100_TMEM_LOAD_32dp32b32xENS4_13SM90_TMA_LOADES1A_NS4_39AutoVectorizingCopyWithAssumedAlignmentILi128EEENS4_14SM90_TMA_STOREES1A_S1Z_S1Z_EEEvvEEEEvNT_6ParamsE,"aw",@nobits
	.sectionflags	@""
	.align	16
	.zero		1024


//--------------------- .nv.shared.reserved.0     --------------------------
	.section	.nv.shared.reserved.0,"aw",@nobits
	.weak		__nv_reservedSMEM_offset_0_alias
	.size		__nv_reservedSMEM_offset_0_alias, 0, 64
	.other		__nv_reservedSMEM_offset_0_alias,@"STO_CUDA_RESERVED_SHARED STV_DEFAULT"
__nv_reservedSMEM_offset_0_alias:
	.zero		0
.nv.shared.reserved.0:
	.zero		64
	.weak		__nv_reservedSMEM_tcgen05_partition
	.type		__nv_reservedSMEM_tcgen05_partition,@object
	.size		__nv_reservedSMEM_tcgen05_partition,(.L_0 - __nv_reservedSMEM_tcgen05_partition)
__nv_reservedSMEM_tcgen05_partition:
	.zero		32
.L_0:


//--------------------- .nv.global                --------------------------
	.section	.nv.global,"aw",@nobits
.nv.global:
	.type		_ZN40_INTERNAL_30ab7df5_4_k_cu_26c55c14_102924cute1_E,@object
	.size		_ZN40_INTERNAL_30ab7df5_4_k_cu_26c55c14_102924cute1_E,(_ZN40_INTERNAL_30ab7df5_4_k_cu_26c55c14_102924cuda3std3__45__cpo6cbeginE - _ZN40_INTERNAL_30ab7df5_4_k_cu_26c55c14_102924cute1_E)
_ZN40_INTERNAL_30ab7df5_4_k_cu_26c55c14_102924cute1_E:
	.zero		1
	.type		_ZN40_INTERNAL_30ab7df5_4_k_cu_26c55c14_102924cuda3std3__45__cpo6cbeginE,@object
	.size		_ZN40_INTERNAL_30ab7df5_4_k_cu_26c55c14_102924cuda3std3__45__cpo6cbeginE,(_ZN40_INTERNAL_30ab7df5_4_k_cu_26c55c14_102924cuda3std3__48in_placeE - _ZN40_INTERNAL_30ab7df5_4_k_cu_26c55c14_102924cuda3std3__45__cpo6cbeginE)
_ZN40_INTERNAL_30ab7df5_4_k_cu_26c55c14_102924cuda3std3__45__cpo6cbeginE:
	.zero		1
	.type		_ZN40_INTERNAL_30ab7df5_4_k_cu_26c55c14_102924cuda3std3__48in_placeE,@object
	.size		_ZN40_INTERNAL_30ab7df5_4_k_cu_26c55c14_102924cuda3std3__48in_placeE,(_ZN40_INTERNAL_30ab7df5_4_k_cu_26c55c14_102924cuda3std6ranges3__45__cpo9iter_moveE - _ZN40_INTERNAL_30ab7df5_4_k_cu_26c55c14_102924cuda3std3__48in_placeE)
_ZN40_INTERNAL_30ab7df5_4_k_cu_26c55c14_102924cuda3std3__48in_placeE:
	.zero		1
	.type		_ZN40_INTERNAL_30ab7df5_4_k_cu_26c55c14_102924cuda3std6ranges3__45__cpo9iter_moveE,@object
	.size		_ZN40_INTERNAL_30ab7df5_4_k_cu_26c55c14_102924cuda3std6ranges3__45__cpo9iter_moveE,(_ZN40_INTERNAL_30ab7df5_4_k_cu_26c55c14_102924cuda3std3__45__cpo5beginE - _ZN40_INTERNAL_30ab7df5_4_k_cu_26c55c14_102924cuda3std6ranges3__45__cpo9iter_moveE)
_ZN40_INTERNAL_30ab7df5_4_k_cu_26c55c14_102924cuda3std6ranges3__45__cpo9iter_moveE:
	.zero		1
	.type		_ZN40_INTERNAL_30ab7df5_4_k_cu_26c55c14_102924cuda3std3__45__cpo5beginE,@object
	.size		_ZN40_INTERNAL_30ab7df5_4_k_cu_26c55c14_102924cuda3std3__45__cpo5beginE,(_ZN40_INTERNAL_30ab7df5_4_k_cu_26c55c14_102924cuda3std3__442_GLOBAL__N__30ab7df5_4_k_cu_26c55c14_102926ignoreE - _ZN40_INTERNAL_30ab7df5_4_k_cu_26c55c14_102924cuda3std3__45__cpo5beginE)
_ZN40_INTERNAL_30ab7df5_4_k_cu_26c55c14_102924cuda3std3__45__cpo5beginE:
	.zero		1
	.type		_ZN40_INTERNAL_30ab7df5_4_k_cu_26c55c14_102924cuda3std3__442_GLOBAL__N__30ab7df5_4_k_cu_26c55c14_102926ignoreE,@object
	.size		_ZN40_INTERNAL_30ab7df5_4_k_cu_26c55c14_102924cuda3std3__442_GLOBAL__N__30ab7df5_4_k_cu_26c55c14_102926ignoreE,(_ZN40_INTERNAL_30ab7df5_4_k_cu_26c55c14_102924cute7productE - _ZN40_INTERNAL_30ab7df5_4_k_cu_26c55c14_102924cuda3std3__442_GLOBAL__N__30ab7df5_4_k_cu_26c55c14_102926ignoreE)
_ZN40_INTERNAL_30ab7df5_4_k_cu_26c55c14_102924cuda3std3__442_GLOBAL__N__30ab7df5_4_k_cu_26c55c14_102926ignoreE:
	.zero		1
	.type		_ZN40_INTERNAL_30ab7df5_4_k_cu_26c55c14_102924cute7productE,@object
	.size		_ZN40_INTERNAL_30ab7df5_4_k_cu_26c55c14_102924cute7productE,(_ZN40_INTERNAL_30ab7df5_4_k_cu_26c55c14_102924cuda3std3__45__cpo3endE - _ZN40_INTERNAL_30ab7df5_4_k_cu_26c55c14_102924cute7productE)
_ZN40_INTERNAL_30ab7df5_4_k_cu_26c55c14_102924cute7productE:
	.zero		1
	.type		_ZN40_INTERNAL_30ab7df5_4_k_cu_26c55c14_102924cuda3std3__45__cpo3endE,@object
	.size		_ZN40_INTERNAL_30ab7df5_4_k_cu_26c55c14_102924cuda3std3__45__cpo3endE,(_ZN40_INTERNAL_30ab7df5_4_k_cu_26c55c14_102924cuda3std3__419piecewise_constructE - _ZN40_INTERNAL_30ab7df5_4_k_cu_26c55c14_102924cuda3std3__45__cpo3endE)
_ZN40_INTERNAL_30ab7df5_4_k_cu_26c55c14_102924cuda3std3__45__cpo3endE:
	.zero		1
	.type		_ZN40_INTERNAL_30ab7df5_4_k_cu_26c55c14_102924cuda3std3__419piecewise_constructE,@object
	.size		_ZN40_INTERNAL_30ab7df5_4_k_cu_26c55c14_102924cuda3std3__419piecewise_constructE,(_ZN40_INTERNAL_30ab7df5_4_k_cu_26c55c14_102924cuda3std3__45__cpo4cendE - _ZN40_INTERNAL_30ab7df5_4_k_cu_26c55c14_102924cuda3std3__419piecewise_constructE)
_ZN40_INTERNAL_30ab7df5_4_k_cu_26c55c14_102924cuda3std3__419piecewise_constructE:
	.zero		1
	.type		_ZN40_INTERNAL_30ab7df5_4_k_cu_26c55c14_102924cuda3std3__45__cpo4cendE,@object
	.size		_ZN40_INTERNAL_30ab7df5_4_k_cu_26c55c14_102924cuda3std3__45__cpo4cendE,(_ZN40_INTERNAL_30ab7df5_4_k_cu_26c55c14_102924cuda3std6ranges3__45__cpo4swapE - _ZN40_INTERNAL_30ab7df5_4_k_cu_26c55c14_102924cuda3std3__45__cpo4cendE)
_ZN40_INTERNAL_30ab7df5_4_k_cu_26c55c14_102924cuda3std3__45__cpo4cendE:
	.zero		1
	.type		_ZN40_INTERNAL_30ab7df5_4_k_cu_26c55c14_102924cuda3std6ranges3__45__cpo4swapE,@object
	.size		_ZN40_INTERNAL_30ab7df5_4_k_cu_26c55c14_102924cuda3std6ranges3__45__cpo4swapE,(.L_10 - _ZN40_INTERNAL_30ab7df5_4_k_cu_26c55c14_102924cuda3std6ranges3__45__cpo4swapE)
_ZN40_INTERNAL_30ab7df5_4_k_cu_26c55c14_102924cuda3std6ranges3__45__cpo4swapE:
	.zero		1
.L_10:


//--------------------- .nv.constant0._ZN7cutlass13device_kernelINS_4gemm6kernel13GemmUniversalIN4cute5tupleIJiiiiEEENS1_10collective13CollectiveMmaINS1_35MainloopSm100TmaUmmaWarpSpecializedILi4ELi2ELi2ENS5_IJNS4_1CILi2EEENSA_ILi1EEESC_EEEEENS5_IJNSA_ILi256EEESF_NSA_ILi32EEEEEENS_10tfloat32_tENS5_IJlSC_lEEESI_SJ_NS4_8TiledMMAINS4_8MMA_AtomIJNS4_23SM100_MMA_TF32_2x1SM_SSISI_SI_fLi256ELi256ELNS4_4UMMA5MajorE0ELSO_0ELNSN_7ScaleInE0ELSP_0EEEEEENS4_6LayoutINS5_IJSC_SC_SC_EEENS5_IJNSA_ILi0EEESU_SU_EEEEENS5_IJNS4_10UnderscoreESX_SX_EEEEENS4_18SM100_TMA_2SM_LOADENS4_14ComposedLayoutINS4_7SwizzleILi3ELi4ELi3EEENS4_18smem_ptr_flag_bitsILi32EEENSS_INS5_IJNSA_ILi8EEESG_EEENS5_IJSG_SC_EEEEEEEvNS4_8identityES10_S1A_vS1B_EENS_8epilogue10collective18CollectiveEpilogueINS1D_23Sm100TmaWarpSpecializedILi4ELi2ELi32ELb1ELb0EEEJNS5_IJNSA_ILi128EEESF_SG_EEENS5_IJNSS_IS1I_SC_EENSS_ISG_SC_EEEEESI_SJ_SI_SJ_NS1D_6fusion15FusionCallbacksIS1H_NS1N_17LinearCombinationISI_fSI_fLNS_15FloatRoundStyleE2EEES1J_S1M_JEEENS4_5SM1004TMEM4LOAD26SM100_TMEM_LOAD_32dp32b32xENS4_13SM90_TMA_LOADES1A_NS4_39AutoVectorizingCopyWithAssumedAlignmentILi128EEENS4_14SM90_TMA_STOREES1A_S1Z_S1Z_EEEvvEEEEvNT_6ParamsE --------------------------
	.section	.nv.constant0._ZN7cutlass13device_kernelINS_4gemm6kernel13GemmUniversalIN4cute5tupleIJiiiiEEENS1_10collective13CollectiveMmaINS1_35MainloopSm100TmaUmmaWarpSpecializedILi4ELi2ELi2ENS5_IJNS4_1CILi2EEENSA_ILi1EEESC_EEEEENS5_IJNSA_ILi256EEESF_NSA_ILi32EEEEEENS_10tfloat32_tENS5_IJlSC_lEEESI_SJ_NS4_8TiledMMAINS4_8MMA_AtomIJNS4_23SM100_MMA_TF32_2x1SM_SSISI_SI_fLi256ELi256ELNS4_4UMMA5MajorE0ELSO_0ELNSN_7ScaleInE0ELSP_0EEEEEENS4_6LayoutINS5_IJSC_SC_SC_EEENS5_IJNSA_ILi0EEESU_SU_EEEEENS5_IJNS4_10UnderscoreESX_SX_EEEEENS4_18SM100_TMA_2SM_LOADENS4_14ComposedLayoutINS4_7SwizzleILi3ELi4ELi3EEENS4_18smem_ptr_flag_bitsILi32EEENSS_INS5_IJNSA_ILi8EEESG_EEENS5_IJSG_SC_EEEEEEEvNS4_8identityES10_S1A_vS1B_EENS_8epilogue10collective18CollectiveEpilogueINS1D_23Sm100TmaWarpSpecializedILi4ELi2ELi32ELb1ELb0EEEJNS5_IJNSA_ILi128EEESF_SG_EEENS5_IJNSS_IS1I_SC_EENSS_ISG_SC_EEEEESI_SJ_SI_SJ_NS1D_6fusion15FusionCallbacksIS1H_NS1N_17LinearCombinationISI_fSI_fLNS_15FloatRoundStyleE2EEES1J_S1M_JEEENS4_5SM1004TMEM4LOAD26SM100_TMEM_LOAD_32dp32b32xENS4_13SM90_TMA_LOADES1A_NS4_39AutoVectorizingCopyWithAssumedAlignmentILi128EEENS4_14SM90_TMA_STOREES1A_S1Z_S1Z_EEEvvEEEEvNT_6ParamsE,"a",@progbits
	.sectionflags	@""
	.align	4
.nv.constant0._ZN7cutlass13device_kernelINS_4gemm6kernel13GemmUniversalIN4cute5tupleIJiiiiEEENS1_10collective13CollectiveMmaINS1_35MainloopSm100TmaUmmaWarpSpecializedILi4ELi2ELi2ENS5_IJNS4_1CILi2EEENSA_ILi1EEESC_EEEEENS5_IJNSA_ILi256EEESF_NSA_ILi32EEEEEENS_10tfloat32_tENS5_IJlSC_lEEESI_SJ_NS4_8TiledMMAINS4_8MMA_AtomIJNS4_23SM100_MMA_TF32_2x1SM_SSISI_SI_fLi256ELi256ELNS4_4UMMA5MajorE0ELSO_0ELNSN_7ScaleInE0ELSP_0EEEEEENS4_6LayoutINS5_IJSC_SC_SC_EEENS5_IJNSA_ILi0EEESU_SU_EEEEENS5_IJNS4_10UnderscoreESX_SX_EEEEENS4_18SM100_TMA_2SM_LOADENS4_14ComposedLayoutINS4_7SwizzleILi3ELi4ELi3EEENS4_18smem_ptr_flag_bitsILi32EEENSS_INS5_IJNSA_ILi8EEESG_EEENS5_IJSG_SC_EEEEEEEvNS4_8identityES10_S1A_vS1B_EENS_8epilogue10collective18CollectiveEpilogueINS1D_23Sm100TmaWarpSpecializedILi4ELi2ELi32ELb1ELb0EEEJNS5_IJNSA_ILi128EEESF_SG_EEENS5_IJNSS_IS1I_SC_EENSS_ISG_SC_EEEEESI_SJ_SI_SJ_NS1D_6fusion15FusionCallbacksIS1H_NS1N_17LinearCombinationISI_fSI_fLNS_15FloatRoundStyleE2EEES1J_S1M_JEEENS4_5SM1004TMEM4LOAD26SM100_TMEM_LOAD_32dp32b32xENS4_13SM90_TMA_LOADES1A_NS4_39AutoVectorizingCopyWithAssumedAlignmentILi128EEENS4_14SM90_TMA_STOREES1A_S1Z_S1Z_EEEvvEEEEvNT_6ParamsE:
	.zero		2944


//--------------------- SYMBOLS --------------------------

	.type		.nv.reservedSmem.offset0,@object
	.size		.nv.reservedSmem.offset0,0x4
	.type		.nv.reservedSmem.cap,@object
	.size		.nv.reservedSmem.cap,0x4
	.type		__assertfail,@function
